	.target	sm_100a

	.elftype	@"ET_EXEC"


//--------------------- .note.nv.tkinfo           --------------------------
	.section	.note.nv.tkinfo,"",@"SHT_NOTE"
	.sectionflags	@"SHF_NOTE_NV_TKINFO"
	.tkinfo
        /*0018*/ 	.word	0x00000002
        /*0030*/ 	.string	""
        /*0030*/ 	.string	"ptxas"
        /*0030*/ 	.string	"Cuda compilation tools, release 13.0, V13.0.88"
        /*0030*/ 	.string	"Build cuda_13.0.r13.0/compiler.36424714_0"
        /*0030*/ 	.string	"-arch sm_100a -m 64 "



//--------------------- .note.nv.cuinfo           --------------------------
	.section	.note.nv.cuinfo,"",@"SHT_NOTE"
	.sectionflags	@"SHF_NOTE_NV_CUINFO"
        /*0018*/ 	.short	0x0002
        /*001a*/ 	.short	0x0064
        /*001c*/ 	.short	0x0082
	.zero		2


//--------------------- .nv.info                  --------------------------
	.section	.nv.info,"",@"SHT_CUDA_INFO"
	.align	4


	//----- nvinfo : EIATTR_REGCOUNT
	.align		4
        /*0000*/ 	.byte	0x04, 0x2f
        /*0002*/ 	.short	(.L_19 - .L_18)
	.align		4
.L_18:
        /*0004*/ 	.word	index@(_ZN7cutlass13device_kernelINS_4gemm6kernel13GemmUniversalINS1_17GroupProblemShapeIN4cute5tupleIJiiiEEEEENS1_10collective13CollectiveMmaINS1_40MainloopSm100ArrayTmaUmmaWarpSpecializedILi11ELi8ELi4ENS6_IJNS5_1CILi1EEESD_SD_EEEEENS6_IJNSC_ILi128EEESG_NSC_ILi64EEEEEENS_12float_e4m3_tEPNS6_IJlSD_NSC_ILi0EEEEEESJ_SM_NS5_8TiledMMAINS5_8MMA_AtomIJNS5_10MMA_TraitsINS5_19SM100_MMA_F8F6F4_SSEJSJ_SJ_fSG_SG_NS5_17integral_constantINS5_4UMMA5MajorELST_0EEESU_NSR_INSS_7ScaleInELSV_0EEESW_EEEEEENS5_6LayoutISE_NS6_IJSK_SK_SK_EEEEENS6_IJNS5_10UnderscoreES12_S12_EEEEENS5_13SM90_TMA_LOADENS5_14ComposedLayoutINS5_7SwizzleILi2ELi4ELi3EEENS5_18smem_ptr_flag_bitsILi8EEENSZ_INS6_IJNSC_ILi8EEESH_EEENS6_IJSH_SD_EEEEEEEvNS5_8identityES15_S1F_vS1G_EENS_8epilogue10collective18CollectiveEpilogueINS1I_31Sm100PtrArrayTmaWarpSpecializedILi4ELi2ELi32ELb1ELb0EEEJSI_NS6_IJNSZ_ISG_SD_EENSZ_INSC_ILi32EEESD_EEEEENS_6half_tEPNS6_IJSD_lSK_EEES1R_S1T_NS1I_6fusion15FusionCallbacksIS1M_NS1U_17LinearCombinationIS1R_fS1R_fLNS_15FloatRoundStyleE2EEESI_S1Q_JEEENS5_5SM1004TMEM4LOAD26SM100_TMEM_LOAD_16dp256b4xES15_NS16_INS17_ILi3ELi4ELi3EEENS19_ILi16EEENSZ_INS6_IJSH_S1B_EEENS6_IJSD_SH_EEEEEEENS5_17SM75_U16x8_LDSM_TENS5_14SM90_TMA_STOREES29_NS5_17SM90_U16x8_STSM_TENS5_39AutoVectorizingCopyWithAssumedAlignmentILi128EEEEEEvvEEEEvNT_6ParamsE)
        /*0008*/ 	.word	0x000000a8


	//----- nvinfo : EIATTR_FRAME_SIZE
	.align		4
.L_19:
        /*000c*/ 	.byte	0x04, 0x11
        /*000e*/ 	.short	(.L_21 - .L_20)
	.align		4
.L_20:
        /*0010*/ 	.word	index@($__internal_3_$__cuda_sm20_div_u64)
        /*0014*/ 	.word	0x00000000


	//----- nvinfo : EIATTR_FRAME_SIZE
	.align		4
.L_21:
        /*0018*/ 	.byte	0x04, 0x11
        /*001a*/ 	.short	(.L_23 - .L_22)
	.align		4
.L_22:
        /*001c*/ 	.word	index@($__internal_2_$__cuda_sm10x_tcgen05_guardrail_trap_unallocated_columns_being_dealloced)
        /*0020*/ 	.word	0x00000000


	//----- nvinfo : EIATTR_FRAME_SIZE
	.align		4
.L_23:
        /*0024*/ 	.byte	0x04, 0x11
        /*0026*/ 	.short	(.L_25 - .L_24)
	.align		4
.L_24:
        /*0028*/ 	.word	index@($__internal_1_$__cuda_sm10x_tcgen05_guardrail_trap_phase_invalid_during_alloc)
        /*002c*/ 	.word	0x00000000


	//----- nvinfo : EIATTR_FRAME_SIZE
	.align		4
.L_25:
        /*0030*/ 	.byte	0x04, 0x11
        /*0032*/ 	.short	(.L_27 - .L_26)
	.align		4
.L_26:
        /*0034*/ 	.word	index@($__internal_0_$__cuda_sm10x_tcgen05_guardrail_trap_col_being_dealloced_not_returned_by_alloc)
        /*0038*/ 	.word	0x00000000


	//----- nvinfo : EIATTR_FRAME_SIZE
	.align		4
.L_27:
        /*003c*/ 	.byte	0x04, 0x11
        /*003e*/ 	.short	(.L_29 - .L_28)
	.align		4
.L_28:
        /*0040*/ 	.word	index@(_ZN7cutlass13device_kernelINS_4gemm6kernel13GemmUniversalINS1_17GroupProblemShapeIN4cute5tupleIJiiiEEEEENS1_10collective13CollectiveMmaINS1_40MainloopSm100ArrayTmaUmmaWarpSpecializedILi11ELi8ELi4ENS6_IJNS5_1CILi1EEESD_SD_EEEEENS6_IJNSC_ILi128EEESG_NSC_ILi64EEEEEENS_12float_e4m3_tEPNS6_IJlSD_NSC_ILi0EEEEEESJ_SM_NS5_8TiledMMAINS5_8MMA_AtomIJNS5_10MMA_TraitsINS5_19SM100_MMA_F8F6F4_SSEJSJ_SJ_fSG_SG_NS5_17integral_constantINS5_4UMMA5MajorELST_0EEESU_NSR_INSS_7ScaleInELSV_0EEESW_EEEEEENS5_6LayoutISE_NS6_IJSK_SK_SK_EEEEENS6_IJNS5_10UnderscoreES12_S12_EEEEENS5_13SM90_TMA_LOADENS5_14ComposedLayoutINS5_7SwizzleILi2ELi4ELi3EEENS5_18smem_ptr_flag_bitsILi8EEENSZ_INS6_IJNSC_ILi8EEESH_EEENS6_IJSH_SD_EEEEEEEvNS5_8identityES15_S1F_vS1G_EENS_8epilogue10collective18CollectiveEpilogueINS1I_31Sm100PtrArrayTmaWarpSpecializedILi4ELi2ELi32ELb1ELb0EEEJSI_NS6_IJNSZ_ISG_SD_EENSZ_INSC_ILi32EEESD_EEEEENS_6half_tEPNS6_IJSD_lSK_EEES1R_S1T_NS1I_6fusion15FusionCallbacksIS1M_NS1U_17LinearCombinationIS1R_fS1R_fLNS_15FloatRoundStyleE2EEESI_S1Q_JEEENS5_5SM1004TMEM4LOAD26SM100_TMEM_LOAD_16dp256b4xES15_NS16_INS17_ILi3ELi4ELi3EEENS19_ILi16EEENSZ_INS6_IJSH_S1B_EEENS6_IJSD_SH_EEEEEEENS5_17SM75_U16x8_LDSM_TENS5_14SM90_TMA_STOREES29_NS5_17SM90_U16x8_STSM_TENS5_39AutoVectorizingCopyWithAssumedAlignmentILi128EEEEEEvvEEEEvNT_6ParamsE)
        /*0044*/ 	.word	0x00000000


	//----- nvinfo : EIATTR_MIN_STACK_SIZE
	.align		4
.L_29:
        /*0048*/ 	.byte	0x04, 0x12
        /*004a*/ 	.short	(.L_31 - .L_30)
	.align		4
.L_30:
        /*004c*/ 	.word	index@(_ZN7cutlass13device_kernelINS_4gemm6kernel13GemmUniversalINS1_17GroupProblemShapeIN4cute5tupleIJiiiEEEEENS1_10collective13CollectiveMmaINS1_40MainloopSm100ArrayTmaUmmaWarpSpecializedILi11ELi8ELi4ENS6_IJNS5_1CILi1EEESD_SD_EEEEENS6_IJNSC_ILi128EEESG_NSC_ILi64EEEEEENS_12float_e4m3_tEPNS6_IJlSD_NSC_ILi0EEEEEESJ_SM_NS5_8TiledMMAINS5_8MMA_AtomIJNS5_10MMA_TraitsINS5_19SM100_MMA_F8F6F4_SSEJSJ_SJ_fSG_SG_NS5_17integral_constantINS5_4UMMA5MajorELST_0EEESU_NSR_INSS_7ScaleInELSV_0EEESW_EEEEEENS5_6LayoutISE_NS6_IJSK_SK_SK_EEEEENS6_IJNS5_10UnderscoreES12_S12_EEEEENS5_13SM90_TMA_LOADENS5_14ComposedLayoutINS5_7SwizzleILi2ELi4ELi3EEENS5_18smem_ptr_flag_bitsILi8EEENSZ_INS6_IJNSC_ILi8EEESH_EEENS6_IJSH_SD_EEEEEEEvNS5_8identityES15_S1F_vS1G_EENS_8epilogue10collective18CollectiveEpilogueINS1I_31Sm100PtrArrayTmaWarpSpecializedILi4ELi2ELi32ELb1ELb0EEEJSI_NS6_IJNSZ_ISG_SD_EENSZ_INSC_ILi32EEESD_EEEEENS_6half_tEPNS6_IJSD_lSK_EEES1R_S1T_NS1I_6fusion15FusionCallbacksIS1M_NS1U_17LinearCombinationIS1R_fS1R_fLNS_15FloatRoundStyleE2EEESI_S1Q_JEEENS5_5SM1004TMEM4LOAD26SM100_TMEM_LOAD_16dp256b4xES15_NS16_INS17_ILi3ELi4ELi3EEENS19_ILi16EEENSZ_INS6_IJSH_S1B_EEENS6_IJSD_SH_EEEEEEENS5_17SM75_U16x8_LDSM_TENS5_14SM90_TMA_STOREES29_NS5_17SM90_U16x8_STSM_TENS5_39AutoVectorizingCopyWithAssumedAlignmentILi128EEEEEEvvEEEEvNT_6ParamsE)
        /*0050*/ 	.word	0x00000000
.L_31:


//--------------------- .nv.compat                --------------------------
	.section	.nv.compat,"",@"SHT_CUDA_COMPAT_INFO"
	.align	4
        /*0000*/ 	.byte	0x02, 0x09, 0x01, 0x00, 0x02, 0x02, 0x02, 0x00, 0x02, 0x05, 0x05, 0x00, 0x03, 0x07, 0x01, 0x01
        /*0010*/ 	.byte	0x02, 0x03, 0x03, 0x00, 0x02, 0x06, 0x01, 0x00, 0x04, 0x0b, 0x08, 0x00, 0x09, 0x00, 0x00, 0x00
        /*0020*/ 	.byte	0x00, 0x00, 0x00, 0x00


//--------------------- .nv.info._ZN7cutlass13device_kernelINS_4gemm6kernel13GemmUniversalINS1_17GroupProblemShapeIN4cute5tupleIJiiiEEEEENS1_10collective13CollectiveMmaINS1_40MainloopSm100ArrayTmaUmmaWarpSpecializedILi11ELi8ELi4ENS6_IJNS5_1CILi1EEESD_SD_EEEEENS6_IJNSC_ILi128EEESG_NSC_ILi64EEEEEENS_12float_e4m3_tEPNS6_IJlSD_NSC_ILi0EEEEEESJ_SM_NS5_8TiledMMAINS5_8MMA_AtomIJNS5_10MMA_TraitsINS5_19SM100_MMA_F8F6F4_SSEJSJ_SJ_fSG_SG_NS5_17integral_constantINS5_4UMMA5MajorELST_0EEESU_NSR_INSS_7ScaleInELSV_0EEESW_EEEEEENS5_6LayoutISE_NS6_IJSK_SK_SK_EEEEENS6_IJNS5_10UnderscoreES12_S12_EEEEENS5_13SM90_TMA_LOADENS5_14ComposedLayoutINS5_7SwizzleILi2ELi4ELi3EEENS5_18smem_ptr_flag_bitsILi8EEENSZ_INS6_IJNSC_ILi8EEESH_EEENS6_IJSH_SD_EEEEEEEvNS5_8identityES15_S1F_vS1G_EENS_8epilogue10collective18CollectiveEpilogueINS1I_31Sm100PtrArrayTmaWarpSpecializedILi4ELi2ELi32ELb1ELb0EEEJSI_NS6_IJNSZ_ISG_SD_EENSZ_INSC_ILi32EEESD_EEEEENS_6half_tEPNS6_IJSD_lSK_EEES1R_S1T_NS1I_6fusion15FusionCallbacksIS1M_NS1U_17LinearCombinationIS1R_fS1R_fLNS_15FloatRoundStyleE2EEESI_S1Q_JEEENS5_5SM1004TMEM4LOAD26SM100_TMEM_LOAD_16dp256b4xES15_NS16_INS17_ILi3ELi4ELi3EEENS19_ILi16EEENSZ_INS6_IJSH_S1B_EEENS6_IJSD_SH_EEEEEEENS5_17SM75_U16x8_LDSM_TENS5_14SM90_TMA_STOREES29_NS5_17SM90_U16x8_STSM_TENS5_39AutoVectorizingCopyWithAssumedAlignmentILi128EEEEEEvvEEEEvNT_6ParamsE --------------------------
	.section	.nv.info._ZN7cutlass13device_kernelINS_4gemm6kernel13GemmUniversalINS1_17GroupProblemShapeIN4cute5tupleIJiiiEEEEENS1_10collective13CollectiveMmaINS1_40MainloopSm100ArrayTmaUmmaWarpSpecializedILi11ELi8ELi4ENS6_IJNS5_1CILi1EEESD_SD_EEEEENS6_IJNSC_ILi128EEESG_NSC_ILi64EEEEEENS_12float_e4m3_tEPNS6_IJlSD_NSC_ILi0EEEEEESJ_SM_NS5_8TiledMMAINS5_8MMA_AtomIJNS5_10MMA_TraitsINS5_19SM100_MMA_F8F6F4_SSEJSJ_SJ_fSG_SG_NS5_17integral_constantINS5_4UMMA5MajorELST_0EEESU_NSR_INSS_7ScaleInELSV_0EEESW_EEEEEENS5_6LayoutISE_NS6_IJSK_SK_SK_EEEEENS6_IJNS5_10UnderscoreES12_S12_EEEEENS5_13SM90_TMA_LOADENS5_14ComposedLayoutINS5_7SwizzleILi2ELi4ELi3EEENS5_18smem_ptr_flag_bitsILi8EEENSZ_INS6_IJNSC_ILi8EEESH_EEENS6_IJSH_SD_EEEEEEEvNS5_8identityES15_S1F_vS1G_EENS_8epilogue10collective18CollectiveEpilogueINS1I_31Sm100PtrArrayTmaWarpSpecializedILi4ELi2ELi32ELb1ELb0EEEJSI_NS6_IJNSZ_ISG_SD_EENSZ_INSC_ILi32EEESD_EEEEENS_6half_tEPNS6_IJSD_lSK_EEES1R_S1T_NS1I_6fusion15FusionCallbacksIS1M_NS1U_17LinearCombinationIS1R_fS1R_fLNS_15FloatRoundStyleE2EEESI_S1Q_JEEENS5_5SM1004TMEM4LOAD26SM100_TMEM_LOAD_16dp256b4xES15_NS16_INS17_ILi3ELi4ELi3EEENS19_ILi16EEENSZ_INS6_IJSH_S1B_EEENS6_IJSD_SH_EEEEEEENS5_17SM75_U16x8_LDSM_TENS5_14SM90_TMA_STOREES29_NS5_17SM90_U16x8_STSM_TENS5_39AutoVectorizingCopyWithAssumedAlignmentILi128EEEEEEvvEEEEvNT_6ParamsE,"",@"SHT_CUDA_INFO"
	.sectionflags	@""
	.align	4


	//----- nvinfo : EIATTR_CUDA_API_VERSION
	.align		4
        /*0000*/ 	.byte	0x04, 0x37
        /*0002*/ 	.short	(.L_33 - .L_32)
.L_32:
        /*0004*/ 	.word	0x00000082


	//----- nvinfo : EIATTR_KPARAM_INFO
	.align		4
.L_33:
        /*0008*/ 	.byte	0x04, 0x17
        /*000a*/ 	.short	(.L_35 - .L_34)
.L_34:
        /*000c*/ 	.word	0x00000000
        /*0010*/ 	.short	0x0000
        /*0012*/ 	.short	0x0000
        /*0014*/ 	.byte	0x00, 0xf0, 0x01, 0x24


	//----- nvinfo : EIATTR_AT_ENTRY_FRAGMENTS
	.align		4
.L_35:
        /*0018*/ 	.byte	0x04, 0x4f
        /*001a*/ 	.short	(.L_37 - .L_36)


	//   ....[0]....
.L_36:
        /*001c*/ 	.word	0x00000006


	//----- nvinfo : EIATTR_RESERVED_SMEM_USED
	.align		4
.L_37:
        /*0020*/ 	.byte	0x01, 0x41
	.zero		2


	//----- nvinfo : EIATTR_SPARSE_MMA_MASK
	.align		4
        /*0024*/ 	.byte	0x03, 0x50
        /*0026*/ 	.short	0x0000


	//----- nvinfo : EIATTR_TCGEN05_1CTA_USED
	.align		4
        /*0028*/ 	.byte	0x01, 0x51
	.zero		2


	//----- nvinfo : EIATTR_MAXREG_COUNT
	.align		4
        /*002c*/ 	.byte	0x03, 0x1b
        /*002e*/ 	.short	0x00a8


	//----- nvinfo : EIATTR_NUM_BARRIERS
	.align		4
        /*0030*/ 	.byte	0x02, 0x4c
        /*0032*/ 	.byte	0x07
	.zero		1


	//----- nvinfo : EIATTR_EXTERNS
	.align		4
        /*0034*/ 	.byte	0x04, 0x0f
        /*0036*/ 	.short	(.L_39 - .L_38)


	//   ....[0]....
	.align		4
.L_38:
        /*0038*/ 	.word	index@(__assertfail)


	//----- nvinfo : EIATTR_MERCURY_ISA_VERSION
	.align		4
.L_39:
        /*003c*/ 	.byte	0x03, 0x5f
        /*003e*/ 	.short	0x0101


	//----- nvinfo : EIATTR_INT_WARP_WIDE_INSTR_OFFSETS
	.align		4
        /*0040*/ 	.byte	0x04, 0x31
        /*0042*/ 	.short	(.L_41 - .L_40)


	//   ....[0]....
.L_40:
        /*0044*/ 	.word	0x000112f0


	//   ....[1]....
        /*0048*/ 	.word	0x00011310


	//   ....[2]....
        /*004c*/ 	.word	0x00011340


	//----- nvinfo : EIATTR_COOP_GROUP_MASK_REGIDS
	.align		4
.L_41:
        /*0050*/ 	.byte	0x04, 0x29
        /*0052*/ 	.short	(.L_43 - .L_42)


	//   ....[0]....
.L_42:
        /*0054*/ 	.word	0xffffffff


	//   ....[1]....
        /*0058*/ 	.word	0xffffffff


	//   ....[2]....
        /*005c*/ 	.word	0xffffffff


	//   ....[3]....
        /*0060*/ 	.word	0xffffffff


	//   ....[4]....
        /*0064*/ 	.word	0xffffffff


	//   ....[5]....
        /*0068*/ 	.word	0xffffffff


	//   ....[6]....
        /*006c*/ 	.word	0xffffffff


	//   ....[7]....
        /*0070*/ 	.word	0xffffffff


	//   ....[8]....
        /*0074*/ 	.word	0xffffffff


	//   ....[9]....
        /*0078*/ 	.word	0xffffffff


	//   ....[10]....
        /*007c*/ 	.word	0xffffffff


	//   ....[11]....
        /*0080*/ 	.word	0xffffffff


	//   ....[12]....
        /*0084*/ 	.word	0xffffffff


	//   ....[13]....
        /*0088*/ 	.word	0xffffffff


	//   ....[14]....
        /*008c*/ 	.word	0xffffffff


	//   ....[15]....
        /*0090*/ 	.word	0xffffffff


	//   ....[16]....
        /*0094*/ 	.word	0xffffffff


	//   ....[17]....
        /*0098*/ 	.word	0xffffffff


	//   ....[18]....
        /*009c*/ 	.word	0xffffffff


	//   ....[19]....
        /*00a0*/ 	.word	0xffffffff


	//   ....[20]....
        /*00a4*/ 	.word	0xffffffff


	//   ....[21]....
        /*00a8*/ 	.word	0xffffffff


	//   ....[22]....
        /*00ac*/ 	.word	0xffffffff


	//   ....[23]....
        /*00b0*/ 	.word	0xffffffff


	//   ....[24]....
        /*00b4*/ 	.word	0xffffffff


	//   ....[25]....
        /*00b8*/ 	.word	0xffffffff


	//   ....[26]....
        /*00bc*/ 	.word	0xffffffff


	//   ....[27]....
        /*00c0*/ 	.word	0xffffffff


	//   ....[28]....
        /*00c4*/ 	.word	0xffffffff


	//   ....[29]....
        /*00c8*/ 	.word	0xffffffff


	//   ....[30]....
        /*00cc*/ 	.word	0xffffffff


	//   ....[31]....
        /*00d0*/ 	.word	0xffffffff


	//   ....[32]....
        /*00d4*/ 	.word	0xffffffff


	//   ....[33]....
        /*00d8*/ 	.word	0xffffffff


	//   ....[34]....
        /*00dc*/ 	.word	0xffffffff


	//   ....[35]....
        /*00e0*/ 	.word	0xffffffff


	//   ....[36]....
        /*00e4*/ 	.word	0xffffffff


	//   ....[37]....
        /*00e8*/ 	.word	0xffffffff


	//   ....[38]....
        /*00ec*/ 	.word	0xffffffff


	//   ....[39]....
        /*00f0*/ 	.word	0xffffffff


	//   ....[40]....
        /*00f4*/ 	.word	0xffffffff


	//   ....[41]....
        /*00f8*/ 	.word	0xffffffff


	//   ....[42]....
        /*00fc*/ 	.word	0xffffffff


	//   ....[43]....
        /*0100*/ 	.word	0xffffffff


	//   ....[44]....
        /*0104*/ 	.word	0xffffffff


	//   ....[45]....
        /*0108*/ 	.word	0xffffffff


	//   ....[46]....
        /*010c*/ 	.word	0xffffffff


	//   ....[47]....
        /*0110*/ 	.word	0xffffffff


	//   ....[48]....
        /*0114*/ 	.word	0xffffffff


	//   ....[49]....
        /*0118*/ 	.word	0xffffffff


	//   ....[50]....
        /*011c*/ 	.word	0xffffffff


	//   ....[51]....
        /*0120*/ 	.word	0xffffffff


	//   ....[52]....
        /*0124*/ 	.word	0xffffffff


	//   ....[53]....
        /*0128*/ 	.word	0xffffffff


	//   ....[54]....
        /*012c*/ 	.word	0xffffffff


	//   ....[55]....
        /*0130*/ 	.word	0xffffffff


	//   ....[56]....
        /*0134*/ 	.word	0xffffffff


	//   ....[57]....
        /*0138*/ 	.word	0xffffffff


	//   ....[58]....
        /*013c*/ 	.word	0xffffffff


	//   ....[59]....
        /*0140*/ 	.word	0xffffffff


	//   ....[60]....
        /*0144*/ 	.word	0xffffffff


	//   ....[61]....
        /*0148*/ 	.word	0xffffffff


	//   ....[62]....
        /*014c*/ 	.word	0xffffffff


	//   ....[63]....
        /*0150*/ 	.word	0xffffffff


	//   ....[64]....
        /*0154*/ 	.word	0xffffffff


	//   ....[65]....
        /*0158*/ 	.word	0xffffffff


	//   ....[66]....
        /*015c*/ 	.word	0xffffffff


	//   ....[67]....
        /*0160*/ 	.word	0xffffffff


	//   ....[68]....
        /*0164*/ 	.word	0xffffffff


	//   ....[69]....
        /*0168*/ 	.word	0xffffffff


	//   ....[70]....
        /*016c*/ 	.word	0xffffffff


	//   ....[71]....
        /*0170*/ 	.word	0xffffffff


	//   ....[72]....
        /*0174*/ 	.word	0xffffffff


	//   ....[73]....
        /*0178*/ 	.word	0xffffffff


	//   ....[74]....
        /*017c*/ 	.word	0xffffffff


	//   ....[75]....
        /*0180*/ 	.word	0xffffffff


	//   ....[76]....
        /*0184*/ 	.word	0xffffffff


	//   ....[77]....
        /*0188*/ 	.word	0xffffffff


	//   ....[78]....
        /*018c*/ 	.word	0xffffffff


	//   ....[79]....
        /*0190*/ 	.word	0xffffffff


	//   ....[80]....
        /*0194*/ 	.word	0xffffffff


	//   ....[81]....
        /*0198*/ 	.word	0xffffffff


	//   ....[82]....
        /*019c*/ 	.word	0xffffffff


	//   ....[83]....
        /*01a0*/ 	.word	0xffffffff


	//   ....[84]....
        /*01a4*/ 	.word	0xffffffff


	//   ....[85]....
        /*01a8*/ 	.word	0xffffffff


	//   ....[86]....
        /*01ac*/ 	.word	0xffffffff


	//   ....[87]....
        /*01b0*/ 	.word	0xffffffff


	//   ....[88]....
        /*01b4*/ 	.word	0xffffffff


	//   ....[89]....
        /*01b8*/ 	.word	0xffffffff


	//   ....[90]....
        /*01bc*/ 	.word	0xffffffff


	//   ....[91]....
        /*01c0*/ 	.word	0xffffffff


	//   ....[92]....
        /*01c4*/ 	.word	0xffffffff


	//   ....[93]....
        /*01c8*/ 	.word	0xffffffff


	//   ....[94]....
        /*01cc*/ 	.word	0xffffffff


	//   ....[95]....
        /*01d0*/ 	.word	0xffffffff


	//   ....[96]....
        /*01d4*/ 	.word	0xffffffff


	//   ....[97]....
        /*01d8*/ 	.word	0xffffffff


	//   ....[98]....
        /*01dc*/ 	.word	0xffffffff


	//   ....[99]....
        /*01e0*/ 	.word	0xffffffff


	//   ....[100]....
        /*01e4*/ 	.word	0xffffffff


	//   ....[101]....
        /*01e8*/ 	.word	0xffffffff


	//   ....[102]....
        /*01ec*/ 	.word	0xffffffff


	//   ....[103]....
        /*01f0*/ 	.word	0xffffffff


	//   ....[104]....
        /*01f4*/ 	.word	0xffffffff


	//   ....[105]....
        /*01f8*/ 	.word	0xffffffff


	//   ....[106]....
        /*01fc*/ 	.word	0xffffffff


	//   ....[107]....
        /*0200*/ 	.word	0xffffffff


	//   ....[108]....
        /*0204*/ 	.word	0xffffffff


	//   ....[109]....
        /*0208*/ 	.word	0xffffffff


	//   ....[110]....
        /*020c*/ 	.word	0xffffffff


	//   ....[111]....
        /*0210*/ 	.word	0xffffffff


	//   ....[112]....
        /*0214*/ 	.word	0xffffffff


	//   ....[113]....
        /*0218*/ 	.word	0xffffffff


	//   ....[114]....
        /*021c*/ 	.word	0xffffffff


	//   ....[115]....
        /*0220*/ 	.word	0xffffffff


	//   ....[116]....
        /*0224*/ 	.word	0xffffffff


	//   ....[117]....
        /*0228*/ 	.word	0xffffffff


	//   ....[118]....
        /*022c*/ 	.word	0xffffffff


	//   ....[119]....
        /*0230*/ 	.word	0xffffffff


	//----- nvinfo : EIATTR_COOP_GROUP_INSTR_OFFSETS
	.align		4
.L_43:
        /*0234*/ 	.byte	0x04, 0x28
        /*0236*/ 	.short	(.L_45 - .L_44)


	//   ....[0]....
.L_44:
        /*0238*/ 	.word	0x00000090


	//   ....[1]....
        /*023c*/ 	.word	0x00000500


	//   ....[2]....
        /*0240*/ 	.word	0x00000720


	//   ....[3]....
        /*0244*/ 	.word	0x00000730


	//   ....[4]....
        /*0248*/ 	.word	0x000009d0


	//   ....[5]....
        /*024c*/ 	.word	0x00000b70


	//   ....[6]....
        /*0250*/ 	.word	0x00000c70


	//   ....[7]....
        /*0254*/ 	.word	0x00000ec0


	//   ....[8]....
        /*0258*/ 	.word	0x00001110


	//   ....[9]....
        /*025c*/ 	.word	0x000023e0


	//   ....[10]....
        /*0260*/ 	.word	0x00002410


	//   ....[11]....
        /*0264*/ 	.word	0x00002490


	//   ....[12]....
        /*0268*/ 	.word	0x000024a0


	//   ....[13]....
        /*026c*/ 	.word	0x000024e0


	//   ....[14]....
        /*0270*/ 	.word	0x00002500


	//   ....[15]....
        /*0274*/ 	.word	0x00002540


	//   ....[16]....
        /*0278*/ 	.word	0x00002560


	//   ....[17]....
        /*027c*/ 	.word	0x000025b0


	//   ....[18]....
        /*0280*/ 	.word	0x000025d0


	//   ....[19]....
        /*0284*/ 	.word	0x00002670


	//   ....[20]....
        /*0288*/ 	.word	0x00002780


	//   ....[21]....
        /*028c*/ 	.word	0x000027b0


	//   ....[22]....
        /*0290*/ 	.word	0x00002d80


	//   ....[23]....
        /*0294*/ 	.word	0x00002d90


	//   ....[24]....
        /*0298*/ 	.word	0x00002de0


	//   ....[25]....
        /*029c*/ 	.word	0x00002df0


	//   ....[26]....
        /*02a0*/ 	.word	0x00002e40


	//   ....[27]....
        /*02a4*/ 	.word	0x00002e50


	//   ....[28]....
        /*02a8*/ 	.word	0x00002ea0


	//   ....[29]....
        /*02ac*/ 	.word	0x00002eb0


	//   ....[30]....
        /*02b0*/ 	.word	0x00002f10


	//   ....[31]....
        /*02b4*/ 	.word	0x00002f20


	//   ....[32]....
        /*02b8*/ 	.word	0x00002fb0


	//   ....[33]....
        /*02bc*/ 	.word	0x00003000


	//   ....[34]....
        /*02c0*/ 	.word	0x00003040


	//   ....[35]....
        /*02c4*/ 	.word	0x00003050


	//   ....[36]....
        /*02c8*/ 	.word	0x000030a0


	//   ....[37]....
        /*02cc*/ 	.word	0x000030c0


	//   ....[38]....
        /*02d0*/ 	.word	0x000030d0


	//   ....[39]....
        /*02d4*/ 	.word	0x000030e0


	//   ....[40]....
        /*02d8*/ 	.word	0x00003be0


	//   ....[41]....
        /*02dc*/ 	.word	0x000045f0


	//   ....[42]....
        /*02e0*/ 	.word	0x00005790


	//   ....[43]....
        /*02e4*/ 	.word	0x000057c0


	//   ....[44]....
        /*02e8*/ 	.word	0x00005840


	//   ....[45]....
        /*02ec*/ 	.word	0x00005850


	//   ....[46]....
        /*02f0*/ 	.word	0x00005890


	//   ....[47]....
        /*02f4*/ 	.word	0x000058b0


	//   ....[48]....
        /*02f8*/ 	.word	0x00005900


	//   ....[49]....
        /*02fc*/ 	.word	0x00005910


	//   ....[50]....
        /*0300*/ 	.word	0x00005950


	//   ....[51]....
        /*0304*/ 	.word	0x00005970


	//   ....[52]....
        /*0308*/ 	.word	0x00005a10


	//   ....[53]....
        /*030c*/ 	.word	0x00005b00


	//   ....[54]....
        /*0310*/ 	.word	0x00005b30


	//   ....[55]....
        /*0314*/ 	.word	0x000060f0


	//   ....[56]....
        /*0318*/ 	.word	0x00006100


	//   ....[57]....
        /*031c*/ 	.word	0x00006150


	//   ....[58]....
        /*0320*/ 	.word	0x00006160


	//   ....[59]....
        /*0324*/ 	.word	0x000061b0


	//   ....[60]....
        /*0328*/ 	.word	0x000061c0


	//   ....[61]....
        /*032c*/ 	.word	0x00006220


	//   ....[62]....
        /*0330*/ 	.word	0x00006230


	//   ....[63]....
        /*0334*/ 	.word	0x00006280


	//   ....[64]....
        /*0338*/ 	.word	0x00006290


	//   ....[65]....
        /*033c*/ 	.word	0x00006320


	//   ....[66]....
        /*0340*/ 	.word	0x00006370


	//   ....[67]....
        /*0344*/ 	.word	0x000063b0


	//   ....[68]....
        /*0348*/ 	.word	0x000063c0


	//   ....[69]....
        /*034c*/ 	.word	0x00006410


	//   ....[70]....
        /*0350*/ 	.word	0x00006430


	//   ....[71]....
        /*0354*/ 	.word	0x00006440


	//   ....[72]....
        /*0358*/ 	.word	0x00006450


	//   ....[73]....
        /*035c*/ 	.word	0x00007330


	//   ....[74]....
        /*0360*/ 	.word	0x00007360


	//   ....[75]....
        /*0364*/ 	.word	0x000073e0


	//   ....[76]....
        /*0368*/ 	.word	0x000073f0


	//   ....[77]....
        /*036c*/ 	.word	0x00007430


	//   ....[78]....
        /*0370*/ 	.word	0x00007450


	//   ....[79]....
        /*0374*/ 	.word	0x00007490


	//   ....[80]....
        /*0378*/ 	.word	0x000074b0


	//   ....[81]....
        /*037c*/ 	.word	0x00007500


	//   ....[82]....
        /*0380*/ 	.word	0x00007520


	//   ....[83]....
        /*0384*/ 	.word	0x000075b0


	//   ....[84]....
        /*0388*/ 	.word	0x000076a0


	//   ....[85]....
        /*038c*/ 	.word	0x000076d0


	//   ....[86]....
        /*0390*/ 	.word	0x00007c90


	//   ....[87]....
        /*0394*/ 	.word	0x00007ca0


	//   ....[88]....
        /*0398*/ 	.word	0x00007cf0


	//   ....[89]....
        /*039c*/ 	.word	0x00007d00


	//   ....[90]....
        /*03a0*/ 	.word	0x00007d50


	//   ....[91]....
        /*03a4*/ 	.word	0x00007d60


	//   ....[92]....
        /*03a8*/ 	.word	0x00007db0


	//   ....[93]....
        /*03ac*/ 	.word	0x00007dc0


	//   ....[94]....
        /*03b0*/ 	.word	0x00007e20


	//   ....[95]....
        /*03b4*/ 	.word	0x00007e30


	//   ....[96]....
        /*03b8*/ 	.word	0x00007ec0


	//   ....[97]....
        /*03bc*/ 	.word	0x00007f10


	//   ....[98]....
        /*03c0*/ 	.word	0x00007f50


	//   ....[99]....
        /*03c4*/ 	.word	0x00007f60


	//   ....[100]....
        /*03c8*/ 	.word	0x00007fb0


	//   ....[101]....
        /*03cc*/ 	.word	0x00007fd0


	//   ....[102]....
        /*03d0*/ 	.word	0x00007fe0


	//   ....[103]....
        /*03d4*/ 	.word	0x00007ff0


	//   ....[104]....
        /*03d8*/ 	.word	0x00008d00


	//   ....[105]....
        /*03dc*/ 	.word	0x00009b30


	//   ....[106]....
        /*03e0*/ 	.word	0x00009ef0


	//   ....[107]....
        /*03e4*/ 	.word	0x0000a3f0


	//   ....[108]....
        /*03e8*/ 	.word	0x0000e820


	//   ....[109]....
        /*03ec*/ 	.word	0x0000ec70


	//   ....[110]....
        /*03f0*/ 	.word	0x0000eec0


	//   ....[111]....
        /*03f4*/ 	.word	0x0000f060


	//   ....[112]....
        /*03f8*/ 	.word	0x0000f840


	//   ....[113]....
        /*03fc*/ 	.word	0x0000fd20


	//   ....[114]....
        /*0400*/ 	.word	0x000100f0


	//   ....[115]....
        /*0404*/ 	.word	0x000104d0


	//   ....[116]....
        /*0408*/ 	.word	0x000106e0


	//   ....[117]....
        /*040c*/ 	.word	0x00010710


	//   ....[118]....
        /*0410*/ 	.word	0x000111d0


	//   ....[119]....
        /*0414*/ 	.word	0x00011400


	//----- nvinfo : EIATTR_REG_RECONFIG
	.align		4
.L_45:
        /*0418*/ 	.byte	0x01, 0x54
	.zero		2


	//----- nvinfo : EIATTR_VRC_CTA_INIT_COUNT
	.align		4
        /*041c*/ 	.byte	0x02, 0x4a
        /*041e*/ 	.byte	0x80
	.zero		1


	//----- nvinfo : EIATTR_SYSCALL_OFFSETS
	.align		4
        /*0420*/ 	.byte	0x04, 0x46
        /*0422*/ 	.short	(.L_47 - .L_46)


	//   ....[0]....
.L_46:
        /*0424*/ 	.word	0x0000a7d0


	//   ....[1]....
        /*0428*/ 	.word	0x0000a8c0


	//   ....[2]....
        /*042c*/ 	.word	0x0000b010


	//   ....[3]....
        /*0430*/ 	.word	0x0000b180


	//   ....[4]....
        /*0434*/ 	.word	0x0000be80


	//   ....[5]....
        /*0438*/ 	.word	0x0000bff0


	//   ....[6]....
        /*043c*/ 	.word	0x0000cc80


	//   ....[7]....
        /*0440*/ 	.word	0x0000cdf0


	//   ....[8]....
        /*0444*/ 	.word	0x0000dac0


	//   ....[9]....
        /*0448*/ 	.word	0x0000dc30


	//----- nvinfo : EIATTR_MBARRIER_INSTR_OFFSETS
	.align		4
.L_47:
        /*044c*/ 	.byte	0x04, 0x39
        /*044e*/ 	.short	(.L_49 - .L_48)


	//   ....[0]....
.L_48:
        /*0450*/ 	.word	0x00000850
        /*0454*/ 	.word	0x000000ff
        /*0458*/ 	.word	0x00000000
        /*045c*/ 	.short	0x0100
        /*045e*/ 	.byte	0x05
	.zero		1


	//   ....[1]....
        /*0460*/ 	.word	0x00000860
        /*0464*/ 	.word	0x000000ff
        /*0468*/ 	.word	0x00000058
        /*046c*/ 	.short	0x0100
        /*046e*/ 	.byte	0x05
	.zero		1


	//   ....[2]....
        /*0470*/ 	.word	0x00000870
        /*0474*/ 	.word	0x000000ff
        /*0478*/ 	.word	0x00000008
        /*047c*/ 	.short	0x0100
        /*047e*/ 	.byte	0x05
	.zero		1


	//   ....[3]....
        /*0480*/ 	.word	0x00000880
        /*0484*/ 	.word	0x000000ff
        /*0488*/ 	.word	0x00000060
        /*048c*/ 	.short	0x0100
        /*048e*/ 	.byte	0x05
	.zero		1


	//   ....[4]....
        /*0490*/ 	.word	0x00000890
        /*0494*/ 	.word	0x000000ff
        /*0498*/ 	.word	0x00000010
        /*049c*/ 	.short	0x0100
        /*049e*/ 	.byte	0x05
	.zero		1


	//   ....[5]....
        /*04a0*/ 	.word	0x000008a0
        /*04a4*/ 	.word	0x000000ff
        /*04a8*/ 	.word	0x00000068
        /*04ac*/ 	.short	0x0100
        /*04ae*/ 	.byte	0x05
	.zero		1


	//   ....[6]....
        /*04b0*/ 	.word	0x000008b0
        /*04b4*/ 	.word	0x000000ff
        /*04b8*/ 	.word	0x00000018
        /*04bc*/ 	.short	0x0100
        /*04be*/ 	.byte	0x05
	.zero		1


	//   ....[7]....
        /*04c0*/ 	.word	0x000008c0
        /*04c4*/ 	.word	0x000000ff
        /*04c8*/ 	.word	0x00000070
        /*04cc*/ 	.short	0x0100
        /*04ce*/ 	.byte	0x05
	.zero		1


	//   ....[8]....
        /*04d0*/ 	.word	0x000008d0
        /*04d4*/ 	.word	0x000000ff
        /*04d8*/ 	.word	0x00000020
        /*04dc*/ 	.short	0x0100
        /*04de*/ 	.byte	0x05
	.zero		1


	//   ....[9]....
        /*04e0*/ 	.word	0x000008e0
        /*04e4*/ 	.word	0x000000ff
        /*04e8*/ 	.word	0x00000078
        /*04ec*/ 	.short	0x0100
        /*04ee*/ 	.byte	0x05
	.zero		1


	//   ....[10]....
        /*04f0*/ 	.word	0x000008f0
        /*04f4*/ 	.word	0x000000ff
        /*04f8*/ 	.word	0x00000028
        /*04fc*/ 	.short	0x0100
        /*04fe*/ 	.byte	0x05
	.zero		1


	//   ....[11]....
        /*0500*/ 	.word	0x00000900
        /*0504*/ 	.word	0x000000ff
        /*0508*/ 	.word	0x00000080
        /*050c*/ 	.short	0x0100
        /*050e*/ 	.byte	0x05
	.zero		1


	//   ....[12]....
        /*0510*/ 	.word	0x00000910
        /*0514*/ 	.word	0x000000ff
        /*0518*/ 	.word	0x00000030
        /*051c*/ 	.short	0x0100
        /*051e*/ 	.byte	0x05
	.zero		1


	//   ....[13]....
        /*0520*/ 	.word	0x00000920
        /*0524*/ 	.word	0x000000ff
        /*0528*/ 	.word	0x00000088
        /*052c*/ 	.short	0x0100
        /*052e*/ 	.byte	0x05
	.zero		1


	//   ....[14]....
        /*0530*/ 	.word	0x00000930
        /*0534*/ 	.word	0x000000ff
        /*0538*/ 	.word	0x00000038
        /*053c*/ 	.short	0x0100
        /*053e*/ 	.byte	0x05
	.zero		1


	//   ....[15]....
        /*0540*/ 	.word	0x00000940
        /*0544*/ 	.word	0x000000ff
        /*0548*/ 	.word	0x00000090
        /*054c*/ 	.short	0x0100
        /*054e*/ 	.byte	0x05
	.zero		1


	//   ....[16]....
        /*0550*/ 	.word	0x00000950
        /*0554*/ 	.word	0x000000ff
        /*0558*/ 	.word	0x00000040
        /*055c*/ 	.short	0x0100
        /*055e*/ 	.byte	0x05
	.zero		1


	//   ....[17]....
        /*0560*/ 	.word	0x00000960
        /*0564*/ 	.word	0x000000ff
        /*0568*/ 	.word	0x00000098
        /*056c*/ 	.short	0x0100
        /*056e*/ 	.byte	0x05
	.zero		1


	//   ....[18]....
        /*0570*/ 	.word	0x00000970
        /*0574*/ 	.word	0x000000ff
        /*0578*/ 	.word	0x00000048
        /*057c*/ 	.short	0x0100
        /*057e*/ 	.byte	0x05
	.zero		1


	//   ....[19]....
        /*0580*/ 	.word	0x00000980
        /*0584*/ 	.word	0x000000ff
        /*0588*/ 	.word	0x000000a0
        /*058c*/ 	.short	0x0100
        /*058e*/ 	.byte	0x05
	.zero		1


	//   ....[20]....
        /*0590*/ 	.word	0x00000990
        /*0594*/ 	.word	0x000000ff
        /*0598*/ 	.word	0x00000050
        /*059c*/ 	.short	0x0100
        /*059e*/ 	.byte	0x05
	.zero		1


	//   ....[21]....
        /*05a0*/ 	.word	0x000009a0
        /*05a4*/ 	.word	0x000000ff
        /*05a8*/ 	.word	0x000000a8
        /*05ac*/ 	.short	0x0100
        /*05ae*/ 	.byte	0x05
	.zero		1


	//   ....[22]....
        /*05b0*/ 	.word	0x00000ae0
        /*05b4*/ 	.word	0x000000ff
        /*05b8*/ 	.word	0x000000b0
        /*05bc*/ 	.short	0x0100
        /*05be*/ 	.byte	0x06
	.zero		1


	//   ....[23]....
        /*05c0*/ 	.word	0x00000af0
        /*05c4*/ 	.word	0x000000ff
        /*05c8*/ 	.word	0x000000d0
        /*05cc*/ 	.short	0x0100
        /*05ce*/ 	.byte	0x06
	.zero		1


	//   ....[24]....
        /*05d0*/ 	.word	0x00000b00
        /*05d4*/ 	.word	0x000000ff
        /*05d8*/ 	.word	0x000000b8
        /*05dc*/ 	.short	0x0100
        /*05de*/ 	.byte	0x06
	.zero		1


	//   ....[25]....
        /*05e0*/ 	.word	0x00000b10
        /*05e4*/ 	.word	0x000000ff
        /*05e8*/ 	.word	0x000000d8
        /*05ec*/ 	.short	0x0100
        /*05ee*/ 	.byte	0x06
	.zero		1


	//   ....[26]....
        /*05f0*/ 	.word	0x00000b20
        /*05f4*/ 	.word	0x000000ff
        /*05f8*/ 	.word	0x000000c0
        /*05fc*/ 	.short	0x0100
        /*05fe*/ 	.byte	0x06
	.zero		1


	//   ....[27]....
        /*0600*/ 	.word	0x00000b30
        /*0604*/ 	.word	0x000000ff
        /*0608*/ 	.word	0x000000e0
        /*060c*/ 	.short	0x0100
        /*060e*/ 	.byte	0x06
	.zero		1


	//   ....[28]....
        /*0610*/ 	.word	0x00000b40
        /*0614*/ 	.word	0x000000ff
        /*0618*/ 	.word	0x000000c8
        /*061c*/ 	.short	0x0100
        /*061e*/ 	.byte	0x06
	.zero		1


	//   ....[29]....
        /*0620*/ 	.word	0x00000b50
        /*0624*/ 	.word	0x000000ff
        /*0628*/ 	.word	0x000000e8
        /*062c*/ 	.short	0x0100
        /*062e*/ 	.byte	0x06
	.zero		1


	//   ....[30]....
        /*0630*/ 	.word	0x00000c40
        /*0634*/ 	.word	0x000000ff
        /*0638*/ 	.word	0x000000f0
        /*063c*/ 	.short	0x0100
        /*063e*/ 	.byte	0x05
	.zero		1


	//   ....[31]....
        /*0640*/ 	.word	0x00000c50
        /*0644*/ 	.word	0x000000ff
        /*0648*/ 	.word	0x000000f8
        /*064c*/ 	.short	0x0100
        /*064e*/ 	.byte	0x05
	.zero		1


	//   ....[32]....
        /*0650*/ 	.word	0x00000da0
        /*0654*/ 	.word	0x000000ff
        /*0658*/ 	.word	0x00000100
        /*065c*/ 	.short	0x0100
        /*065e*/ 	.byte	0x06
	.zero		1


	//   ....[33]....
        /*0660*/ 	.word	0x00000db0
        /*0664*/ 	.word	0x000000ff
        /*0668*/ 	.word	0x00000140
        /*066c*/ 	.short	0x0100
        /*066e*/ 	.byte	0x06
	.zero		1


	//   ....[34]....
        /*0670*/ 	.word	0x00000dc0
        /*0674*/ 	.word	0x000000ff
        /*0678*/ 	.word	0x00000108
        /*067c*/ 	.short	0x0100
        /*067e*/ 	.byte	0x06
	.zero		1


	//   ....[35]....
        /*0680*/ 	.word	0x00000dd0
        /*0684*/ 	.word	0x000000ff
        /*0688*/ 	.word	0x00000148
        /*068c*/ 	.short	0x0100
        /*068e*/ 	.byte	0x06
	.zero		1


	//   ....[36]....
        /*0690*/ 	.word	0x00000de0
        /*0694*/ 	.word	0x000000ff
        /*0698*/ 	.word	0x00000110
        /*069c*/ 	.short	0x0100
        /*069e*/ 	.byte	0x06
	.zero		1


	//   ....[37]....
        /*06a0*/ 	.word	0x00000df0
        /*06a4*/ 	.word	0x000000ff
        /*06a8*/ 	.word	0x00000150
        /*06ac*/ 	.short	0x0100
        /*06ae*/ 	.byte	0x06
	.zero		1


	//   ....[38]....
        /*06b0*/ 	.word	0x00000e00
        /*06b4*/ 	.word	0x000000ff
        /*06b8*/ 	.word	0x00000118
        /*06bc*/ 	.short	0x0100
        /*06be*/ 	.byte	0x06
	.zero		1


	//   ....[39]....
        /*06c0*/ 	.word	0x00000e10
        /*06c4*/ 	.word	0x000000ff
        /*06c8*/ 	.word	0x00000158
        /*06cc*/ 	.short	0x0100
        /*06ce*/ 	.byte	0x06
	.zero		1


	//   ....[40]....
        /*06d0*/ 	.word	0x00000e20
        /*06d4*/ 	.word	0x000000ff
        /*06d8*/ 	.word	0x00000120
        /*06dc*/ 	.short	0x0100
        /*06de*/ 	.byte	0x06
	.zero		1


	//   ....[41]....
        /*06e0*/ 	.word	0x00000e30
        /*06e4*/ 	.word	0x000000ff
        /*06e8*/ 	.word	0x00000160
        /*06ec*/ 	.short	0x0100
        /*06ee*/ 	.byte	0x06
	.zero		1


	//   ....[42]....
        /*06f0*/ 	.word	0x00000e40
        /*06f4*/ 	.word	0x000000ff
        /*06f8*/ 	.word	0x00000128
        /*06fc*/ 	.short	0x0100
        /*06fe*/ 	.byte	0x06
	.zero		1


	//   ....[43]....
        /*0700*/ 	.word	0x00000e50
        /*0704*/ 	.word	0x000000ff
        /*0708*/ 	.word	0x00000168
        /*070c*/ 	.short	0x0100
        /*070e*/ 	.byte	0x06
	.zero		1


	//   ....[44]....
        /*0710*/ 	.word	0x00000e60
        /*0714*/ 	.word	0x000000ff
        /*0718*/ 	.word	0x00000130
        /*071c*/ 	.short	0x0100
        /*071e*/ 	.byte	0x06
	.zero		1


	//   ....[45]....
        /*0720*/ 	.word	0x00000e70
        /*0724*/ 	.word	0x000000ff
        /*0728*/ 	.word	0x00000170
        /*072c*/ 	.short	0x0100
        /*072e*/ 	.byte	0x06
	.zero		1


	//   ....[46]....
        /*0730*/ 	.word	0x00000e80
        /*0734*/ 	.word	0x000000ff
        /*0738*/ 	.word	0x00000138
        /*073c*/ 	.short	0x0100
        /*073e*/ 	.byte	0x06
	.zero		1


	//   ....[47]....
        /*0740*/ 	.word	0x00000e90
        /*0744*/ 	.word	0x000000ff
        /*0748*/ 	.word	0x00000178
        /*074c*/ 	.short	0x0100
        /*074e*/ 	.byte	0x06
	.zero		1


	//   ....[48]....
        /*0750*/ 	.word	0x00000ff0
        /*0754*/ 	.word	0x000000ff
        /*0758*/ 	.word	0x000001e0
        /*075c*/ 	.short	0x0100
        /*075e*/ 	.byte	0x06
	.zero		1


	//   ....[49]....
        /*0760*/ 	.word	0x00001000
        /*0764*/ 	.word	0x000000ff
        /*0768*/ 	.word	0x00000220
        /*076c*/ 	.short	0x0100
        /*076e*/ 	.byte	0x06
	.zero		1


	//   ....[50]....
        /*0770*/ 	.word	0x00001010
        /*0774*/ 	.word	0x000000ff
        /*0778*/ 	.word	0x000001e8
        /*077c*/ 	.short	0x0100
        /*077e*/ 	.byte	0x06
	.zero		1


	//   ....[51]....
        /*0780*/ 	.word	0x00001020
        /*0784*/ 	.word	0x000000ff
        /*0788*/ 	.word	0x00000228
        /*078c*/ 	.short	0x0100
        /*078e*/ 	.byte	0x06
	.zero		1


	//   ....[52]....
        /*0790*/ 	.word	0x00001030
        /*0794*/ 	.word	0x000000ff
        /*0798*/ 	.word	0x000001f0
        /*079c*/ 	.short	0x0100
        /*079e*/ 	.byte	0x06
	.zero		1


	//   ....[53]....
        /*07a0*/ 	.word	0x00001040
        /*07a4*/ 	.word	0x000000ff
        /*07a8*/ 	.word	0x00000230
        /*07ac*/ 	.short	0x0100
        /*07ae*/ 	.byte	0x06
	.zero		1


	//   ....[54]....
        /*07b0*/ 	.word	0x00001050
        /*07b4*/ 	.word	0x000000ff
        /*07b8*/ 	.word	0x000001f8
        /*07bc*/ 	.short	0x0100
        /*07be*/ 	.byte	0x06
	.zero		1


	//   ....[55]....
        /*07c0*/ 	.word	0x00001060
        /*07c4*/ 	.word	0x000000ff
        /*07c8*/ 	.word	0x00000238
        /*07cc*/ 	.short	0x0100
        /*07ce*/ 	.byte	0x06
	.zero		1


	//   ....[56]....
        /*07d0*/ 	.word	0x00001070
        /*07d4*/ 	.word	0x000000ff
        /*07d8*/ 	.word	0x00000200
        /*07dc*/ 	.short	0x0100
        /*07de*/ 	.byte	0x06
	.zero		1


	//   ....[57]....
        /*07e0*/ 	.word	0x00001080
        /*07e4*/ 	.word	0x000000ff
        /*07e8*/ 	.word	0x00000240
        /*07ec*/ 	.short	0x0100
        /*07ee*/ 	.byte	0x06
	.zero		1


	//   ....[58]....
        /*07f0*/ 	.word	0x00001090
        /*07f4*/ 	.word	0x000000ff
        /*07f8*/ 	.word	0x00000208
        /*07fc*/ 	.short	0x0100
        /*07fe*/ 	.byte	0x06
	.zero		1


	//   ....[59]....
        /*0800*/ 	.word	0x000010a0
        /*0804*/ 	.word	0x000000ff
        /*0808*/ 	.word	0x00000248
        /*080c*/ 	.short	0x0100
        /*080e*/ 	.byte	0x06
	.zero		1


	//   ....[60]....
        /*0810*/ 	.word	0x000010b0
        /*0814*/ 	.word	0x000000ff
        /*0818*/ 	.word	0x00000210
        /*081c*/ 	.short	0x0100
        /*081e*/ 	.byte	0x06
	.zero		1


	//   ....[61]....
        /*0820*/ 	.word	0x000010c0
        /*0824*/ 	.word	0x000000ff
        /*0828*/ 	.word	0x00000250
        /*082c*/ 	.short	0x0100
        /*082e*/ 	.byte	0x06
	.zero		1


	//   ....[62]....
        /*0830*/ 	.word	0x000010d0
        /*0834*/ 	.word	0x000000ff
        /*0838*/ 	.word	0x00000218
        /*083c*/ 	.short	0x0100
        /*083e*/ 	.byte	0x06
	.zero		1


	//   ....[63]....
        /*0840*/ 	.word	0x000010e0
        /*0844*/ 	.word	0x000000ff
        /*0848*/ 	.word	0x00000258
        /*084c*/ 	.short	0x0100
        /*084e*/ 	.byte	0x06
	.zero		1


	//   ....[64]....
        /*0850*/ 	.word	0x00001240
        /*0854*/ 	.word	0x000000ff
        /*0858*/ 	.word	0x00000180
        /*085c*/ 	.short	0x0100
        /*085e*/ 	.byte	0x06
	.zero		1


	//   ....[65]....
        /*0860*/ 	.word	0x00001250
        /*0864*/ 	.word	0x000000ff
        /*0868*/ 	.word	0x000001a0
        /*086c*/ 	.short	0x0100
        /*086e*/ 	.byte	0x06
	.zero		1


	//   ....[66]....
        /*0870*/ 	.word	0x00001260
        /*0874*/ 	.word	0x000000ff
        /*0878*/ 	.word	0x00000188
        /*087c*/ 	.short	0x0100
        /*087e*/ 	.byte	0x06
	.zero		1


	//   ....[67]....
        /*0880*/ 	.word	0x00001270
        /*0884*/ 	.word	0x000000ff
        /*0888*/ 	.word	0x000001a8
        /*088c*/ 	.short	0x0100
        /*088e*/ 	.byte	0x06
	.zero		1


	//   ....[68]....
        /*0890*/ 	.word	0x00001280
        /*0894*/ 	.word	0x000000ff
        /*0898*/ 	.word	0x00000190
        /*089c*/ 	.short	0x0100
        /*089e*/ 	.byte	0x06
	.zero		1


	//   ....[69]....
        /*08a0*/ 	.word	0x00001290
        /*08a4*/ 	.word	0x000000ff
        /*08a8*/ 	.word	0x000001b0
        /*08ac*/ 	.short	0x0100
        /*08ae*/ 	.byte	0x06
	.zero		1


	//   ....[70]....
        /*08b0*/ 	.word	0x000012a0
        /*08b4*/ 	.word	0x000000ff
        /*08b8*/ 	.word	0x00000198
        /*08bc*/ 	.short	0x0100
        /*08be*/ 	.byte	0x06
	.zero		1


	//   ....[71]....
        /*08c0*/ 	.word	0x000012b0
        /*08c4*/ 	.word	0x000000ff
        /*08c8*/ 	.word	0x000001b8
        /*08cc*/ 	.short	0x0100
        /*08ce*/ 	.byte	0x06
	.zero		1


	//   ....[72]....
        /*08d0*/ 	.word	0x00003fb0
        /*08d4*/ 	.word	0x000000ff
        /*08d8*/ 	.word	0x00000058
        /*08dc*/ 	.short	0x010a
        /*08de*/ 	.byte	0x05
	.zero		1


	//   ....[73]....
        /*08e0*/ 	.word	0x000040f0
        /*08e4*/ 	.word	0x000000ff
        /*08e8*/ 	.word	0x00000058
        /*08ec*/ 	.short	0x010a
        /*08ee*/ 	.byte	0x09
	.zero		1


	//   ....[74]....
        /*08f0*/ 	.word	0x00004290
        /*08f4*/ 	.word	0x000000ff
        /*08f8*/ 	.word	0x00000058
        /*08fc*/ 	.short	0x010a
        /*08fe*/ 	.byte	0x04
	.zero		1


	//   ....[75]....
        /*0900*/ 	.word	0x00004330
        /*0904*/ 	.word	0x000000ff
        /*0908*/ 	.word	0x000000f8
        /*090c*/ 	.short	0x0101
        /*090e*/ 	.byte	0x0c
	.zero		1


	//   ....[76]....
        /*0910*/ 	.word	0x00004350
        /*0914*/ 	.word	0x000000ff
        /*0918*/ 	.word	0x00000058
        /*091c*/ 	.short	0x010a
        /*091e*/ 	.byte	0x04
	.zero		1


	//   ....[77]....
        /*0920*/ 	.word	0x000043d0
        /*0924*/ 	.word	0x000000ff
        /*0928*/ 	.word	0x00000058
        /*092c*/ 	.short	0x010a
        /*092e*/ 	.byte	0x09
	.zero		1


	//   ....[78]....
        /*0930*/ 	.word	0x00004560
        /*0934*/ 	.word	0x000000ff
        /*0938*/ 	.word	0x00000058
        /*093c*/ 	.short	0x010a
        /*093e*/ 	.byte	0x04
	.zero		1


	//   ....[79]....
        /*0940*/ 	.word	0x00004640
        /*0944*/ 	.word	0x000000ff
        /*0948*/ 	.word	0x000001e0
        /*094c*/ 	.short	0x010a
        /*094e*/ 	.byte	0x04
	.zero		1


	//   ....[80]....
        /*0950*/ 	.word	0x000047b0
        /*0954*/ 	.word	0x000000ff
        /*0958*/ 	.word	0x00000000
        /*095c*/ 	.short	0x0101
        /*095e*/ 	.byte	0x04
	.zero		1


	//   ....[81]....
        /*0960*/ 	.word	0x00004820
        /*0964*/ 	.word	0x000000ff
        /*0968*/ 	.word	0x00000000
        /*096c*/ 	.short	0x010a
        /*096e*/ 	.byte	0x04
	.zero		1


	//   ....[82]....
        /*0970*/ 	.word	0x000048b0
        /*0974*/ 	.word	0x000000ff
        /*0978*/ 	.word	0x00000000
        /*097c*/ 	.short	0x010a
        /*097e*/ 	.byte	0x04
	.zero		1


	//   ....[83]....
        /*0980*/ 	.word	0x00004940
        /*0984*/ 	.word	0x000000ff
        /*0988*/ 	.word	0x00000000
        /*098c*/ 	.short	0x010a
        /*098e*/ 	.byte	0x04
	.zero		1


	//   ....[84]....
        /*0990*/ 	.word	0x000049d0
        /*0994*/ 	.word	0x000000ff
        /*0998*/ 	.word	0x00000000
        /*099c*/ 	.short	0x010a
        /*099e*/ 	.byte	0x04
	.zero		1


	//   ....[85]....
        /*09a0*/ 	.word	0x00004a60
        /*09a4*/ 	.word	0x000000ff
        /*09a8*/ 	.word	0x00000000
        /*09ac*/ 	.short	0x010a
        /*09ae*/ 	.byte	0x04
	.zero		1


	//   ....[86]....
        /*09b0*/ 	.word	0x00004af0
        /*09b4*/ 	.word	0x000000ff
        /*09b8*/ 	.word	0x00000000
        /*09bc*/ 	.short	0x010a
        /*09be*/ 	.byte	0x04
	.zero		1


	//   ....[87]....
        /*09c0*/ 	.word	0x00004b80
        /*09c4*/ 	.word	0x000000ff
        /*09c8*/ 	.word	0x00000000
        /*09cc*/ 	.short	0x010a
        /*09ce*/ 	.byte	0x04
	.zero		1


	//   ....[88]....
        /*09d0*/ 	.word	0x00004c10
        /*09d4*/ 	.word	0x000000ff
        /*09d8*/ 	.word	0x00000000
        /*09dc*/ 	.short	0x010a
        /*09de*/ 	.byte	0x04
	.zero		1


	//   ....[89]....
        /*09e0*/ 	.word	0x00004ca0
        /*09e4*/ 	.word	0x000000ff
        /*09e8*/ 	.word	0x00000000
        /*09ec*/ 	.short	0x010a
        /*09ee*/ 	.byte	0x04
	.zero		1


	//   ....[90]....
        /*09f0*/ 	.word	0x00004d30
        /*09f4*/ 	.word	0x000000ff
        /*09f8*/ 	.word	0x00000000
        /*09fc*/ 	.short	0x010a
        /*09fe*/ 	.byte	0x04
	.zero		1


	//   ....[91]....
        /*0a00*/ 	.word	0x00004dd0
        /*0a04*/ 	.word	0x00000000
        /*0a08*/ 	.word	0x00000000
        /*0a0c*/ 	.short	0x010a
        /*0a0e*/ 	.byte	0xff
	.zero		1


	//   ....[92]....
        /*0a10*/ 	.word	0x00006910
        /*0a14*/ 	.word	0x000000ff
        /*0a18*/ 	.word	0x00000140
        /*0a1c*/ 	.short	0x010a
        /*0a1e*/ 	.byte	0x04
	.zero		1


	//   ....[93]....
        /*0a20*/ 	.word	0x00006ab0
        /*0a24*/ 	.word	0x000000ff
        /*0a28*/ 	.word	0x00000100
        /*0a2c*/ 	.short	0x0101
        /*0a2e*/ 	.byte	0x04
	.zero		1


	//   ....[94]....
        /*0a30*/ 	.word	0x000084c0
        /*0a34*/ 	.word	0x000000ff
        /*0a38*/ 	.word	0x00000140
        /*0a3c*/ 	.short	0x010a
        /*0a3e*/ 	.byte	0x04
	.zero		1


	//   ....[95]....
        /*0a40*/ 	.word	0x00008640
        /*0a44*/ 	.word	0x000000ff
        /*0a48*/ 	.word	0x00000100
        /*0a4c*/ 	.short	0x0101
        /*0a4e*/ 	.byte	0x04
	.zero		1


	//   ....[96]....
        /*0a50*/ 	.word	0x00008d70
        /*0a54*/ 	.word	0x00000013
        /*0a58*/ 	.word	0x000000f8
        /*0a5c*/ 	.short	0x010a
        /*0a5e*/ 	.byte	0xff
	.zero		1


	//   ....[97]....
        /*0a60*/ 	.word	0x00009000
        /*0a64*/ 	.word	0x000000ff
        /*0a68*/ 	.word	0x000000d0
        /*0a6c*/ 	.short	0x010a
        /*0a6e*/ 	.byte	0x15
	.zero		1


	//   ....[98]....
        /*0a70*/ 	.word	0x00009120
        /*0a74*/ 	.word	0x000000ff
        /*0a78*/ 	.word	0x000000b0
        /*0a7c*/ 	.short	0x010b
        /*0a7e*/ 	.byte	0x15
	.zero		1


	//   ....[99]....
        /*0a80*/ 	.word	0x00009190
        /*0a84*/ 	.word	0x000000ff
        /*0a88*/ 	.word	0x00000000
        /*0a8c*/ 	.short	0x0101
        /*0a8e*/ 	.byte	0x04
	.zero		1


	//   ....[100]....
        /*0a90*/ 	.word	0x000091c0
        /*0a94*/ 	.word	0x000000ff
        /*0a98*/ 	.word	0x000000d8
        /*0a9c*/ 	.short	0x010a
        /*0a9e*/ 	.byte	0x15
	.zero		1


	//   ....[101]....
        /*0aa0*/ 	.word	0x000092f0
        /*0aa4*/ 	.word	0x000000ff
        /*0aa8*/ 	.word	0x000000b8
        /*0aac*/ 	.short	0x010b
        /*0aae*/ 	.byte	0x15
	.zero		1


	//   ....[102]....
        /*0ab0*/ 	.word	0x00009350
        /*0ab4*/ 	.word	0x000000ff
        /*0ab8*/ 	.word	0x00000000
        /*0abc*/ 	.short	0x0101
        /*0abe*/ 	.byte	0x04
	.zero		1


	//   ....[103]....
        /*0ac0*/ 	.word	0x00009380
        /*0ac4*/ 	.word	0x000000ff
        /*0ac8*/ 	.word	0x000000e0
        /*0acc*/ 	.short	0x010a
        /*0ace*/ 	.byte	0x15
	.zero		1


	//   ....[104]....
        /*0ad0*/ 	.word	0x000094b0
        /*0ad4*/ 	.word	0x000000ff
        /*0ad8*/ 	.word	0x000000c0
        /*0adc*/ 	.short	0x010b
        /*0ade*/ 	.byte	0x15
	.zero		1


	//   ....[105]....
        /*0ae0*/ 	.word	0x00009510
        /*0ae4*/ 	.word	0x000000ff
        /*0ae8*/ 	.word	0x00000000
        /*0aec*/ 	.short	0x0101
        /*0aee*/ 	.byte	0x04
	.zero		1


	//   ....[106]....
        /*0af0*/ 	.word	0x00009540
        /*0af4*/ 	.word	0x000000ff
        /*0af8*/ 	.word	0x000000e8
        /*0afc*/ 	.short	0x010a
        /*0afe*/ 	.byte	0x15
	.zero		1


	//   ....[107]....
        /*0b00*/ 	.word	0x00009670
        /*0b04*/ 	.word	0x000000ff
        /*0b08*/ 	.word	0x000000c8
        /*0b0c*/ 	.short	0x010b
        /*0b0e*/ 	.byte	0x15
	.zero		1


	//   ....[108]....
        /*0b10*/ 	.word	0x000096f0
        /*0b14*/ 	.word	0x000000ff
        /*0b18*/ 	.word	0x00000000
        /*0b1c*/ 	.short	0x0101
        /*0b1e*/ 	.byte	0x04
	.zero		1


	//   ....[109]....
        /*0b20*/ 	.word	0x00009740
        /*0b24*/ 	.word	0x000000ff
        /*0b28*/ 	.word	0x000001e0
        /*0b2c*/ 	.short	0x010a
        /*0b2e*/ 	.byte	0x08
	.zero		1


	//   ....[110]....
        /*0b30*/ 	.word	0x00009870
        /*0b34*/ 	.word	0x000000ff
        /*0b38*/ 	.word	0x00000000
        /*0b3c*/ 	.short	0x0101
        /*0b3e*/ 	.byte	0x08
	.zero		1


	//   ....[111]....
        /*0b40*/ 	.word	0x00009920
        /*0b44*/ 	.word	0x000000ff
        /*0b48*/ 	.word	0x000000d0
        /*0b4c*/ 	.short	0x010a
        /*0b4e*/ 	.byte	0x15
	.zero		1


	//   ....[112]....
        /*0b50*/ 	.word	0x00009960
        /*0b54*/ 	.word	0x000000ff
        /*0b58*/ 	.word	0x000000d8
        /*0b5c*/ 	.short	0x010a
        /*0b5e*/ 	.byte	0x15
	.zero		1


	//   ....[113]....
        /*0b60*/ 	.word	0x000099a0
        /*0b64*/ 	.word	0x000000ff
        /*0b68*/ 	.word	0x000000e0
        /*0b6c*/ 	.short	0x010a
        /*0b6e*/ 	.byte	0x15
	.zero		1


	//   ....[114]....
        /*0b70*/ 	.word	0x00009a00
        /*0b74*/ 	.word	0x00000000
        /*0b78*/ 	.word	0x000000e8
        /*0b7c*/ 	.short	0x010a
        /*0b7e*/ 	.byte	0xff
	.zero		1


	//   ....[115]....
        /*0b80*/ 	.word	0x0000a490
        /*0b84*/ 	.word	0x000000ff
        /*0b88*/ 	.word	0x000001e0
        /*0b8c*/ 	.short	0x010a
        /*0b8e*/ 	.byte	0x06
	.zero		1


	//   ....[116]....
        /*0b90*/ 	.word	0x0000a5f0
        /*0b94*/ 	.word	0x000000ff
        /*0b98*/ 	.word	0x00000000
        /*0b9c*/ 	.short	0x0101
        /*0b9e*/ 	.byte	0x04
	.zero		1


	//   ....[117]....
        /*0ba0*/ 	.word	0x0000abb0
        /*0ba4*/ 	.word	0x000000ff
        /*0ba8*/ 	.word	0x000000b0
        /*0bac*/ 	.short	0x010a
        /*0bae*/ 	.byte	0x2b
	.zero		1


	//   ....[118]....
        /*0bb0*/ 	.word	0x0000ac10
        /*0bb4*/ 	.word	0x00000061
        /*0bb8*/ 	.word	0x00000180
        /*0bbc*/ 	.short	0x010a
        /*0bbe*/ 	.byte	0xff
	.zero		1


	//   ....[119]....
        /*0bc0*/ 	.word	0x0000ac30
        /*0bc4*/ 	.word	0x000000ff
        /*0bc8*/ 	.word	0x000000b0
        /*0bcc*/ 	.short	0x010a
        /*0bce*/ 	.byte	0x2b
	.zero		1


	//   ....[120]....
        /*0bd0*/ 	.word	0x0000aee0
        /*0bd4*/ 	.word	0x00000061
        /*0bd8*/ 	.word	0x00000180
        /*0bdc*/ 	.short	0x010a
        /*0bde*/ 	.byte	0xff
	.zero		1


	//   ....[121]....
        /*0be0*/ 	.word	0x0000bb20
        /*0be4*/ 	.word	0x000000ff
        /*0be8*/ 	.word	0x00000000
        /*0bec*/ 	.short	0x0101
        /*0bee*/ 	.byte	0x04
	.zero		1


	//   ....[122]....
        /*0bf0*/ 	.word	0x0000bb70
        /*0bf4*/ 	.word	0x000000ff
        /*0bf8*/ 	.word	0x000000b8
        /*0bfc*/ 	.short	0x010a
        /*0bfe*/ 	.byte	0x2b
	.zero		1


	//   ....[123]....
        /*0c00*/ 	.word	0x0000bba0
        /*0c04*/ 	.word	0x000000ff
        /*0c08*/ 	.word	0x000000b8
        /*0c0c*/ 	.short	0x010a
        /*0c0e*/ 	.byte	0x2b
	.zero		1


	//   ....[124]....
        /*0c10*/ 	.word	0x0000c960
        /*0c14*/ 	.word	0x000000ff
        /*0c18*/ 	.word	0x00000000
        /*0c1c*/ 	.short	0x0101
        /*0c1e*/ 	.byte	0x04
	.zero		1


	//   ....[125]....
        /*0c20*/ 	.word	0x0000c980
        /*0c24*/ 	.word	0x000000ff
        /*0c28*/ 	.word	0x000000c0
        /*0c2c*/ 	.short	0x010a
        /*0c2e*/ 	.byte	0x2b
	.zero		1


	//   ....[126]....
        /*0c30*/ 	.word	0x0000c9a0
        /*0c34*/ 	.word	0x000000ff
        /*0c38*/ 	.word	0x000000c0
        /*0c3c*/ 	.short	0x010a
        /*0c3e*/ 	.byte	0x2b
	.zero		1


	//   ....[127]....
        /*0c40*/ 	.word	0x0000d7a0
        /*0c44*/ 	.word	0x000000ff
        /*0c48*/ 	.word	0x00000000
        /*0c4c*/ 	.short	0x0101
        /*0c4e*/ 	.byte	0x04
	.zero		1


	//   ....[128]....
        /*0c50*/ 	.word	0x0000d7c0
        /*0c54*/ 	.word	0x000000ff
        /*0c58*/ 	.word	0x000000c8
        /*0c5c*/ 	.short	0x010a
        /*0c5e*/ 	.byte	0x2b
	.zero		1


	//   ....[129]....
        /*0c60*/ 	.word	0x0000d7e0
        /*0c64*/ 	.word	0x000000ff
        /*0c68*/ 	.word	0x000000c8
        /*0c6c*/ 	.short	0x010a
        /*0c6e*/ 	.byte	0x2b
	.zero		1


	//   ....[130]....
        /*0c70*/ 	.word	0x0000ded0
        /*0c74*/ 	.word	0x00000064
        /*0c78*/ 	.word	0x00000000
        /*0c7c*/ 	.short	0x0101
        /*0c7e*/ 	.byte	0xff
	.zero		1


	//   ....[131]....
        /*0c80*/ 	.word	0x0000e710
        /*0c84*/ 	.word	0x000000ff
        /*0c88*/ 	.word	0x00000000
        /*0c8c*/ 	.short	0x0101
        /*0c8e*/ 	.byte	0x04
	.zero		1


	//   ....[132]....
        /*0c90*/ 	.word	0x0000e7b0
        /*0c94*/ 	.word	0x000000ff
        /*0c98*/ 	.word	0x00000000
        /*0c9c*/ 	.short	0x0101
        /*0c9e*/ 	.byte	0x04
	.zero		1


	//   ....[133]....
        /*0ca0*/ 	.word	0x0000f0c0
        /*0ca4*/ 	.word	0x000000ff
        /*0ca8*/ 	.word	0x00000100
        /*0cac*/ 	.short	0x010a
        /*0cae*/ 	.byte	0x18
	.zero		1


	//   ....[134]....
        /*0cb0*/ 	.word	0x0000f200
        /*0cb4*/ 	.word	0x000000ff
        /*0cb8*/ 	.word	0x00000000
        /*0cbc*/ 	.short	0x0101
        /*0cbe*/ 	.byte	0x06
	.zero		1


	//   ....[135]....
        /*0cc0*/ 	.word	0x0000f270
        /*0cc4*/ 	.word	0x000000ff
        /*0cc8*/ 	.word	0x00000220
        /*0ccc*/ 	.short	0x010a
        /*0cce*/ 	.byte	0x18
	.zero		1


	//   ....[136]....
        /*0cd0*/ 	.word	0x000103d0
        /*0cd4*/ 	.word	0x000000ff
        /*0cd8*/ 	.word	0x000001e0
        /*0cdc*/ 	.short	0x0101
        /*0cde*/ 	.byte	0x18
	.zero		1


	//   ....[137]....
        /*0ce0*/ 	.word	0x00010900
        /*0ce4*/ 	.word	0x000000ff
        /*0ce8*/ 	.word	0x00000000
        /*0cec*/ 	.short	0x010a
        /*0cee*/ 	.byte	0x06
	.zero		1


	//   ....[138]....
        /*0cf0*/ 	.word	0x00010980
        /*0cf4*/ 	.word	0x000000ff
        /*0cf8*/ 	.word	0x000001a0
        /*0cfc*/ 	.short	0x010a
        /*0cfe*/ 	.byte	0x08
	.zero		1


	//   ....[139]....
        /*0d00*/ 	.word	0x00010a80
        /*0d04*/ 	.word	0x000000ff
        /*0d08*/ 	.word	0x00000000
        /*0d0c*/ 	.short	0x010a
        /*0d0e*/ 	.byte	0x07
	.zero		1


	//   ....[140]....
        /*0d10*/ 	.word	0x00010bc0
        /*0d14*/ 	.word	0x000000ff
        /*0d18*/ 	.word	0x00000000
        /*0d1c*/ 	.short	0x010a
        /*0d1e*/ 	.byte	0x0c
	.zero		1


	//   ....[141]....
        /*0d20*/ 	.word	0x00010d60
        /*0d24*/ 	.word	0x000000ff
        /*0d28*/ 	.word	0x000001e0
        /*0d2c*/ 	.short	0x010a
        /*0d2e*/ 	.byte	0x06
	.zero		1


	//   ....[142]....
        /*0d30*/ 	.word	0x00010e90
        /*0d34*/ 	.word	0x000000ff
        /*0d38*/ 	.word	0x00000000
        /*0d3c*/ 	.short	0x0101
        /*0d3e*/ 	.byte	0x06
	.zero		1


	//   ....[143]....
        /*0d40*/ 	.word	0x00010fb0
        /*0d44*/ 	.word	0x000000ff
        /*0d48*/ 	.word	0x000001a0
        /*0d4c*/ 	.short	0x010a
        /*0d4e*/ 	.byte	0x06
	.zero		1


	//   ....[144]....
        /*0d50*/ 	.word	0x00011060
        /*0d54*/ 	.word	0x000000ff
        /*0d58*/ 	.word	0x000001a0
        /*0d5c*/ 	.short	0x010a
        /*0d5e*/ 	.byte	0x06
	.zero		1


	//   ....[145]....
        /*0d60*/ 	.word	0x00011110
        /*0d64*/ 	.word	0x000000ff
        /*0d68*/ 	.word	0x000001a0
        /*0d6c*/ 	.short	0x010a
        /*0d6e*/ 	.byte	0x06
	.zero		1


	//   ....[146]....
        /*0d70*/ 	.word	0x000111b0
        /*0d74*/ 	.word	0x000000ff
        /*0d78*/ 	.word	0x000001a0
        /*0d7c*/ 	.short	0x010a
        /*0d7e*/ 	.byte	0x07
	.zero		1


	//   ....[147]....
        /*0d80*/ 	.word	0x00011430
        /*0d84*/ 	.word	0x00000000
        /*0d88*/ 	.word	0x00000058
        /*0d8c*/ 	.short	0x010a
        /*0d8e*/ 	.byte	0xff
	.zero		1


	//   ....[148]....
        /*0d90*/ 	.word	0x00011490
        /*0d94*/ 	.word	0x00000000
        /*0d98*/ 	.word	0x00000058
        /*0d9c*/ 	.short	0x010a
        /*0d9e*/ 	.byte	0xff
	.zero		1


	//   ....[149]....
        /*0da0*/ 	.word	0x000114f0
        /*0da4*/ 	.word	0x00000000
        /*0da8*/ 	.word	0x000001e0
        /*0dac*/ 	.short	0x010a
        /*0dae*/ 	.byte	0xff
	.zero		1


	//   ....[150]....
        /*0db0*/ 	.word	0x00011550
        /*0db4*/ 	.word	0x00000000
        /*0db8*/ 	.word	0x00000000
        /*0dbc*/ 	.short	0x010a
        /*0dbe*/ 	.byte	0xff
	.zero		1


	//   ....[151]....
        /*0dc0*/ 	.word	0x000115b0
        /*0dc4*/ 	.word	0x00000000
        /*0dc8*/ 	.word	0x00000000
        /*0dcc*/ 	.short	0x010a
        /*0dce*/ 	.byte	0xff
	.zero		1


	//   ....[152]....
        /*0dd0*/ 	.word	0x00011610
        /*0dd4*/ 	.word	0x00000000
        /*0dd8*/ 	.word	0x00000000
        /*0ddc*/ 	.short	0x010a
        /*0dde*/ 	.byte	0xff
	.zero		1


	//   ....[153]....
        /*0de0*/ 	.word	0x00011670
        /*0de4*/ 	.word	0x00000000
        /*0de8*/ 	.word	0x00000000
        /*0dec*/ 	.short	0x010a
        /*0dee*/ 	.byte	0xff
	.zero		1


	//   ....[154]....
        /*0df0*/ 	.word	0x000116d0
        /*0df4*/ 	.word	0x00000000
        /*0df8*/ 	.word	0x00000000
        /*0dfc*/ 	.short	0x010a
        /*0dfe*/ 	.byte	0xff
	.zero		1


	//   ....[155]....
        /*0e00*/ 	.word	0x00011730
        /*0e04*/ 	.word	0x00000000
        /*0e08*/ 	.word	0x00000000
        /*0e0c*/ 	.short	0x010a
        /*0e0e*/ 	.byte	0xff
	.zero		1


	//   ....[156]....
        /*0e10*/ 	.word	0x00011790
        /*0e14*/ 	.word	0x00000000
        /*0e18*/ 	.word	0x00000000
        /*0e1c*/ 	.short	0x010a
        /*0e1e*/ 	.byte	0xff
	.zero		1


	//   ....[157]....
        /*0e20*/ 	.word	0x000117f0
        /*0e24*/ 	.word	0x00000000
        /*0e28*/ 	.word	0x00000000
        /*0e2c*/ 	.short	0x010a
        /*0e2e*/ 	.byte	0xff
	.zero		1


	//   ....[158]....
        /*0e30*/ 	.word	0x00011850
        /*0e34*/ 	.word	0x00000000
        /*0e38*/ 	.word	0x00000000
        /*0e3c*/ 	.short	0x010a
        /*0e3e*/ 	.byte	0xff
	.zero		1


	//   ....[159]....
        /*0e40*/ 	.word	0x000118b0
        /*0e44*/ 	.word	0x00000000
        /*0e48*/ 	.word	0x00000000
        /*0e4c*/ 	.short	0x010a
        /*0e4e*/ 	.byte	0xff
	.zero		1


	//   ....[160]....
        /*0e50*/ 	.word	0x00011910
        /*0e54*/ 	.word	0x00000011
        /*0e58*/ 	.word	0x00000140
        /*0e5c*/ 	.short	0x010a
        /*0e5e*/ 	.byte	0xff
	.zero		1


	//   ....[161]....
        /*0e60*/ 	.word	0x00011970
        /*0e64*/ 	.word	0x00000017
        /*0e68*/ 	.word	0x00000140
        /*0e6c*/ 	.short	0x010a
        /*0e6e*/ 	.byte	0xff
	.zero		1


	//   ....[162]....
        /*0e70*/ 	.word	0x000119c0
        /*0e74*/ 	.word	0x00000013
        /*0e78*/ 	.word	0x000000f8
        /*0e7c*/ 	.short	0x010a
        /*0e7e*/ 	.byte	0xff
	.zero		1


	//   ....[163]....
        /*0e80*/ 	.word	0x00011a20
        /*0e84*/ 	.word	0x00000000
        /*0e88*/ 	.word	0x000000d0
        /*0e8c*/ 	.short	0x010a
        /*0e8e*/ 	.byte	0xff
	.zero		1


	//   ....[164]....
        /*0e90*/ 	.word	0x00011a80
        /*0e94*/ 	.word	0x00000000
        /*0e98*/ 	.word	0x000000d8
        /*0e9c*/ 	.short	0x010a
        /*0e9e*/ 	.byte	0xff
	.zero		1


	//   ....[165]....
        /*0ea0*/ 	.word	0x00011ae0
        /*0ea4*/ 	.word	0x00000000
        /*0ea8*/ 	.word	0x000000e0
        /*0eac*/ 	.short	0x010a
        /*0eae*/ 	.byte	0xff
	.zero		1


	//   ....[166]....
        /*0eb0*/ 	.word	0x00011b40
        /*0eb4*/ 	.word	0x00000000
        /*0eb8*/ 	.word	0x000000e8
        /*0ebc*/ 	.short	0x010a
        /*0ebe*/ 	.byte	0xff
	.zero		1


	//   ....[167]....
        /*0ec0*/ 	.word	0x00011ba0
        /*0ec4*/ 	.word	0x00000000
        /*0ec8*/ 	.word	0x000001e0
        /*0ecc*/ 	.short	0x010a
        /*0ece*/ 	.byte	0xff
	.zero		1


	//   ....[168]....
        /*0ed0*/ 	.word	0x00011c00
        /*0ed4*/ 	.word	0x00000000
        /*0ed8*/ 	.word	0x000000d0
        /*0edc*/ 	.short	0x010a
        /*0ede*/ 	.byte	0xff
	.zero		1


	//   ....[169]....
        /*0ee0*/ 	.word	0x00011c60
        /*0ee4*/ 	.word	0x00000000
        /*0ee8*/ 	.word	0x000000d8
        /*0eec*/ 	.short	0x010a
        /*0eee*/ 	.byte	0xff
	.zero		1


	//   ....[170]....
        /*0ef0*/ 	.word	0x00011cc0
        /*0ef4*/ 	.word	0x00000000
        /*0ef8*/ 	.word	0x000000e0
        /*0efc*/ 	.short	0x010a
        /*0efe*/ 	.byte	0xff
	.zero		1


	//   ....[171]....
        /*0f00*/ 	.word	0x00011d20
        /*0f04*/ 	.word	0x00000000
        /*0f08*/ 	.word	0x000001e0
        /*0f0c*/ 	.short	0x010a
        /*0f0e*/ 	.byte	0xff
	.zero		1


	//   ....[172]....
        /*0f10*/ 	.word	0x00011de0
        /*0f14*/ 	.word	0x00000003
        /*0f18*/ 	.word	0x000000b0
        /*0f1c*/ 	.short	0x010a
        /*0f1e*/ 	.byte	0xff
	.zero		1


	//   ....[173]....
        /*0f20*/ 	.word	0x00011e30
        /*0f24*/ 	.word	0x00000061
        /*0f28*/ 	.word	0x00000180
        /*0f2c*/ 	.short	0x010a
        /*0f2e*/ 	.byte	0xff
	.zero		1


	//   ....[174]....
        /*0f30*/ 	.word	0x00011e90
        /*0f34*/ 	.word	0x00000003
        /*0f38*/ 	.word	0x000000b8
        /*0f3c*/ 	.short	0x010a
        /*0f3e*/ 	.byte	0xff
	.zero		1


	//   ....[175]....
        /*0f40*/ 	.word	0x00011ef0
        /*0f44*/ 	.word	0x00000000
        /*0f48*/ 	.word	0x000000c0
        /*0f4c*/ 	.short	0x010a
        /*0f4e*/ 	.byte	0xff
	.zero		1


	//   ....[176]....
        /*0f50*/ 	.word	0x00011f50
        /*0f54*/ 	.word	0x00000000
        /*0f58*/ 	.word	0x000000c8
        /*0f5c*/ 	.short	0x010a
        /*0f5e*/ 	.byte	0xff
	.zero		1


	//   ....[177]....
        /*0f60*/ 	.word	0x00011fb0
        /*0f64*/ 	.word	0x00000004
        /*0f68*/ 	.word	0x00000100
        /*0f6c*/ 	.short	0x010a
        /*0f6e*/ 	.byte	0xff
	.zero		1


	//   ....[178]....
        /*0f70*/ 	.word	0x00012010
        /*0f74*/ 	.word	0x00000004
        /*0f78*/ 	.word	0x00000220
        /*0f7c*/ 	.short	0x010a
        /*0f7e*/ 	.byte	0xff
	.zero		1


	//   ....[179]....
        /*0f80*/ 	.word	0x00012070
        /*0f84*/ 	.word	0x00000004
        /*0f88*/ 	.word	0x000001a0
        /*0f8c*/ 	.short	0x010a
        /*0f8e*/ 	.byte	0xff
	.zero		1


	//   ....[180]....
        /*0f90*/ 	.word	0x000120d0
        /*0f94*/ 	.word	0x00000004
        /*0f98*/ 	.word	0x00000000
        /*0f9c*/ 	.short	0x010a
        /*0f9e*/ 	.byte	0xff
	.zero		1


	//   ....[181]....
        /*0fa0*/ 	.word	0x00012130
        /*0fa4*/ 	.word	0x00000004
        /*0fa8*/ 	.word	0x000001e0
        /*0fac*/ 	.short	0x010a
        /*0fae*/ 	.byte	0xff
	.zero		1


	//   ....[182]....
        /*0fb0*/ 	.word	0x00012190
        /*0fb4*/ 	.word	0x00000000
        /*0fb8*/ 	.word	0x000001a0
        /*0fbc*/ 	.short	0x010a
        /*0fbe*/ 	.byte	0xff
	.zero		1


	//   ....[183]....
        /*0fc0*/ 	.word	0x000121f0
        /*0fc4*/ 	.word	0x00000000
        /*0fc8*/ 	.word	0x000001a0
        /*0fcc*/ 	.short	0x010a
        /*0fce*/ 	.byte	0xff
	.zero		1


	//   ....[184]....
        /*0fd0*/ 	.word	0x00012250
        /*0fd4*/ 	.word	0x00000000
        /*0fd8*/ 	.word	0x000001a0
        /*0fdc*/ 	.short	0x010a
        /*0fde*/ 	.byte	0xff
	.zero		1


	//   ....[185]....
        /*0fe0*/ 	.word	0x000122b0
        /*0fe4*/ 	.word	0x00000000
        /*0fe8*/ 	.word	0x000001a0
        /*0fec*/ 	.short	0x010a
        /*0fee*/ 	.byte	0xff
	.zero		1


	//----- nvinfo : EIATTR_NUM_MBARRIERS
	.align		4
.L_49:
        /*0ff0*/ 	.byte	0x03, 0x38
        /*0ff2*/ 	.short	0x0048


	//----- nvinfo : EIATTR_EXIT_INSTR_OFFSETS
	.align		4
        /*0ff4*/ 	.byte	0x04, 0x1c
        /*0ff6*/ 	.short	(.L_51 - .L_50)


	//   ....[0]....
.L_50:
        /*0ff8*/ 	.word	0x00003540


	//   ....[1]....
        /*0ffc*/ 	.word	0x00004e00


	//   ....[2]....
        /*1000*/ 	.word	0x000086e0


	//   ....[3]....
        /*1004*/ 	.word	0x00009a30


	//   ....[4]....
        /*1008*/ 	.word	0x0000e7c0


	//   ....[5]....
        /*100c*/ 	.word	0x0000e7f0


	//   ....[6]....
        /*1010*/ 	.word	0x000104a0


	//   ....[7]....
        /*1014*/ 	.word	0x00011410


	//----- nvinfo : EIATTR_INDIRECT_BRANCH_TARGETS
	.align		4
.L_51:
        /*1018*/ 	.byte	0x04, 0x34
        /*101a*/ 	.short	(.L_53 - .L_52)


	//   ....[0]....
.L_52:
        /*101c*/ 	.word	.L_x_300@srel
        /*1020*/ 	.short	0x0
        /*1022*/ 	.short	0x0
        /*1024*/ 	.word	0xa
        /*1028*/ 	.word	.L_x_301@srel
        /* <DEDUP_REMOVED lines=9> */


	//----- nvinfo : EIATTR_MAX_THREADS
	.align		4
.L_53:
        /*1050*/ 	.byte	0x04, 0x05
        /*1052*/ 	.short	(.L_55 - .L_54)
.L_54:
        /*1054*/ 	.word	0x00000180
        /*1058*/ 	.word	0x00000001
        /*105c*/ 	.word	0x00000001


	//----- nvinfo : EIATTR_CRS_STACK_SIZE
	.align		4
.L_55:
        /*1060*/ 	.byte	0x04, 0x1e
        /*1062*/ 	.short	(.L_57 - .L_56)
.L_56:
        /*1064*/ 	.word	0x00000000


	//----- nvinfo : EIATTR_CBANK_PARAM_SIZE
	.align		4
.L_57:
        /*1068*/ 	.byte	0x03, 0x19
        /*106a*/ 	.short	0x0900


	//----- nvinfo : EIATTR_PARAM_CBANK
	.align		4
        /*106c*/ 	.byte	0x04, 0x0a
        /*106e*/ 	.short	(.L_59 - .L_58)
	.align		4
.L_58:
        /*1070*/ 	.word	index@(.nv.constant0._ZN7cutlass13device_kernelINS_4gemm6kernel13GemmUniversalINS1_17GroupProblemShapeIN4cute5tupleIJiiiEEEEENS1_10collective13CollectiveMmaINS1_40MainloopSm100ArrayTmaUmmaWarpSpecializedILi11ELi8ELi4ENS6_IJNS5_1CILi1EEESD_SD_EEEEENS6_IJNSC_ILi128EEESG_NSC_ILi64EEEEEENS_12float_e4m3_tEPNS6_IJlSD_NSC_ILi0EEEEEESJ_SM_NS5_8TiledMMAINS5_8MMA_AtomIJNS5_10MMA_TraitsINS5_19SM100_MMA_F8F6F4_SSEJSJ_SJ_fSG_SG_NS5_17integral_constantINS5_4UMMA5MajorELST_0EEESU_NSR_INSS_7ScaleInELSV_0EEESW_EEEEEENS5_6LayoutISE_NS6_IJSK_SK_SK_EEEEENS6_IJNS5_10UnderscoreES12_S12_EEEEENS5_13SM90_TMA_LOADENS5_14ComposedLayoutINS5_7SwizzleILi2ELi4ELi3EEENS5_18smem_ptr_flag_bitsILi8EEENSZ_INS6_IJNSC_ILi8EEESH_EEENS6_IJSH_SD_EEEEEEEvNS5_8identityES15_S1F_vS1G_EENS_8epilogue10collective18CollectiveEpilogueINS1I_31Sm100PtrArrayTmaWarpSpecializedILi4ELi2ELi32ELb1ELb0EEEJSI_NS6_IJNSZ_ISG_SD_EENSZ_INSC_ILi32EEESD_EEEEENS_6half_tEPNS6_IJSD_lSK_EEES1R_S1T_NS1I_6fusion15FusionCallbacksIS1M_NS1U_17LinearCombinationIS1R_fS1R_fLNS_15FloatRoundStyleE2EEESI_S1Q_JEEENS5_5SM1004TMEM4LOAD26SM100_TMEM_LOAD_16dp256b4xES15_NS16_INS17_ILi3ELi4ELi3EEENS19_ILi16EEENSZ_INS6_IJSH_S1B_EEENS6_IJSD_SH_EEEEEEENS5_17SM75_U16x8_LDSM_TENS5_14SM90_TMA_STOREES29_NS5_17SM90_U16x8_STSM_TENS5_39AutoVectorizingCopyWithAssumedAlignmentILi128EEEEEEvvEEEEvNT_6ParamsE)
        /*1074*/ 	.short	0x0380
        /*1076*/ 	.short	0x0900


	//----- nvinfo : EIATTR_SW_WAR
	.align		4
.L_59:
        /*1078*/ 	.byte	0x04, 0x36
        /*107a*/ 	.short	(.L_61 - .L_60)
.L_60:
        /*107c*/ 	.word	0x00000008
.L_61:


//--------------------- .nv.callgraph             --------------------------
	.section	.nv.callgraph,"",@"SHT_CUDA_CALLGRAPH"
	.align	4
	.sectionentsize	8
	.align		4
        /*0000*/ 	.word	0x00000000
	.align		4
        /*0004*/ 	.word	0xffffffff
	.align		4
        /*0008*/ 	.word	index@(_ZN7cutlass13device_kernelINS_4gemm6kernel13GemmUniversalINS1_17GroupProblemShapeIN4cute5tupleIJiiiEEEEENS1_10collective13CollectiveMmaINS1_40MainloopSm100ArrayTmaUmmaWarpSpecializedILi11ELi8ELi4ENS6_IJNS5_1CILi1EEESD_SD_EEEEENS6_IJNSC_ILi128EEESG_NSC_ILi64EEEEEENS_12float_e4m3_tEPNS6_IJlSD_NSC_ILi0EEEEEESJ_SM_NS5_8TiledMMAINS5_8MMA_AtomIJNS5_10MMA_TraitsINS5_19SM100_MMA_F8F6F4_SSEJSJ_SJ_fSG_SG_NS5_17integral_constantINS5_4UMMA5MajorELST_0EEESU_NSR_INSS_7ScaleInELSV_0EEESW_EEEEEENS5_6LayoutISE_NS6_IJSK_SK_SK_EEEEENS6_IJNS5_10UnderscoreES12_S12_EEEEENS5_13SM90_TMA_LOADENS5_14ComposedLayoutINS5_7SwizzleILi2ELi4ELi3EEENS5_18smem_ptr_flag_bitsILi8EEENSZ_INS6_IJNSC_ILi8EEESH_EEENS6_IJSH_SD_EEEEEEEvNS5_8identityES15_S1F_vS1G_EENS_8epilogue10collective18CollectiveEpilogueINS1I_31Sm100PtrArrayTmaWarpSpecializedILi4ELi2ELi32ELb1ELb0EEEJSI_NS6_IJNSZ_ISG_SD_EENSZ_INSC_ILi32EEESD_EEEEENS_6half_tEPNS6_IJSD_lSK_EEES1R_S1T_NS1I_6fusion15FusionCallbacksIS1M_NS1U_17LinearCombinationIS1R_fS1R_fLNS_15FloatRoundStyleE2EEESI_S1Q_JEEENS5_5SM1004TMEM4LOAD26SM100_TMEM_LOAD_16dp256b4xES15_NS16_INS17_ILi3ELi4ELi3EEENS19_ILi16EEENSZ_INS6_IJSH_S1B_EEENS6_IJSD_SH_EEEEEEENS5_17SM75_U16x8_LDSM_TENS5_14SM90_TMA_STOREES29_NS5_17SM90_U16x8_STSM_TENS5_39AutoVectorizingCopyWithAssumedAlignmentILi128EEEEEEvvEEEEvNT_6ParamsE)
	.align		4
        /*000c*/ 	.word	index@(__assertfail)
	.align		4
        /*0010*/ 	.word	0x00000000
	.align		4
        /*0014*/ 	.word	0xfffffffe
	.align		4
        /*0018*/ 	.word	0x00000000
	.align		4
        /*001c*/ 	.word	0xfffffffd
	.align		4
        /*0020*/ 	.word	0x00000000
	.align		4
        /*0024*/ 	.word	0xfffffffc


//--------------------- .nv.constant4             --------------------------
	.section	.nv.constant4,"a",@progbits
	.align	8
	.align		8
.nv.constant4:
        /*0000*/ 	.dword	__assertfail
	.align		8
        /*0008*/ 	.dword	__unnamed_1
	.align		8
        /*0010*/ 	.dword	__unnamed_2
	.align		8
        /*0018*/ 	.dword	_ZN39_INTERNAL_f0e799be_4_k_cu_b4000423_25994cuda3std3__45__cpo5beginE
	.align		8
        /*0020*/ 	.dword	_ZN39_INTERNAL_f0e799be_4_k_cu_b4000423_25994cuda3std3__45__cpo3endE
	.align		8
        /*0028*/ 	.dword	_ZN39_INTERNAL_f0e799be_4_k_cu_b4000423_25994cuda3std3__45__cpo6cbeginE
	.align		8
        /*0030*/ 	.dword	_ZN39_INTERNAL_f0e799be_4_k_cu_b4000423_25994cuda3std3__45__cpo4cendE
	.align		8
        /*0038*/ 	.dword	_ZN39_INTERNAL_f0e799be_4_k_cu_b4000423_25994cuda3std3__441_GLOBAL__N__f0e799be_4_k_cu_b4000423_25996ignoreE
	.align		8
        /*0040*/ 	.dword	_ZN39_INTERNAL_f0e799be_4_k_cu_b4000423_25994cuda3std3__419piecewise_constructE
	.align		8
        /*0048*/ 	.dword	_ZN39_INTERNAL_f0e799be_4_k_cu_b4000423_25994cuda3std3__48in_placeE
	.align		8
        /*0050*/ 	.dword	_ZN39_INTERNAL_f0e799be_4_k_cu_b4000423_25994cuda3std6ranges3__45__cpo4swapE
	.align		8
        /*0058*/ 	.dword	_ZN39_INTERNAL_f0e799be_4_k_cu_b4000423_25994cuda3std6ranges3__45__cpo9iter_moveE
	.align		8
        /*0060*/ 	.dword	_ZN39_INTERNAL_f0e799be_4_k_cu_b4000423_25994cute7productE
	.align		8
        /*0068*/ 	.dword	_ZN39_INTERNAL_f0e799be_4_k_cu_b4000423_25994cute1_E
	.align		8
        /*0070*/ 	.dword	$str$24
	.align		8
        /*0078*/ 	.dword	$str$25
	.align		8
        /*0080*/ 	.dword	$str$26
	.align		8
        /*0088*/ 	.dword	$str$27


//--------------------- .nv.constant2._ZN7cutlass13device_kernelINS_4gemm6kernel13GemmUniversalINS1_17GroupProblemShapeIN4cute5tupleIJiiiEEEEENS1_10collective13CollectiveMmaINS1_40MainloopSm100ArrayTmaUmmaWarpSpecializedILi11ELi8ELi4ENS6_IJNS5_1CILi1EEESD_SD_EEEEENS6_IJNSC_ILi128EEESG_NSC_ILi64EEEEEENS_12float_e4m3_tEPNS6_IJlSD_NSC_ILi0EEEEEESJ_SM_NS5_8TiledMMAINS5_8MMA_AtomIJNS5_10MMA_TraitsINS5_19SM100_MMA_F8F6F4_SSEJSJ_SJ_fSG_SG_NS5_17integral_constantINS5_4UMMA5MajorELST_0EEESU_NSR_INSS_7ScaleInELSV_0EEESW_EEEEEENS5_6LayoutISE_NS6_IJSK_SK_SK_EEEEENS6_IJNS5_10UnderscoreES12_S12_EEEEENS5_13SM90_TMA_LOADENS5_14ComposedLayoutINS5_7SwizzleILi2ELi4ELi3EEENS5_18smem_ptr_flag_bitsILi8EEENSZ_INS6_IJNSC_ILi8EEESH_EEENS6_IJSH_SD_EEEEEEEvNS5_8identityES15_S1F_vS1G_EENS_8epilogue10collective18CollectiveEpilogueINS1I_31Sm100PtrArrayTmaWarpSpecializedILi4ELi2ELi32ELb1ELb0EEEJSI_NS6_IJNSZ_ISG_SD_EENSZ_INSC_ILi32EEESD_EEEEENS_6half_tEPNS6_IJSD_lSK_EEES1R_S1T_NS1I_6fusion15FusionCallbacksIS1M_NS1U_17LinearCombinationIS1R_fS1R_fLNS_15FloatRoundStyleE2EEESI_S1Q_JEEENS5_5SM1004TMEM4LOAD26SM100_TMEM_LOAD_16dp256b4xES15_NS16_INS17_ILi3ELi4ELi3EEENS19_ILi16EEENSZ_INS6_IJSH_S1B_EEENS6_IJSD_SH_EEEEEEENS5_17SM75_U16x8_LDSM_TENS5_14SM90_TMA_STOREES29_NS5_17SM90_U16x8_STSM_TENS5_39AutoVectorizingCopyWithAssumedAlignmentILi128EEEEEEvvEEEEvNT_6ParamsE --------------------------
	.section	.nv.constant2._ZN7cutlass13device_kernelINS_4gemm6kernel13GemmUniversalINS1_17GroupProblemShapeIN4cute5tupleIJiiiEEEEENS1_10collective13CollectiveMmaINS1_40MainloopSm100ArrayTmaUmmaWarpSpecializedILi11ELi8ELi4ENS6_IJNS5_1CILi1EEESD_SD_EEEEENS6_IJNSC_ILi128EEESG_NSC_ILi64EEEEEENS_12float_e4m3_tEPNS6_IJlSD_NSC_ILi0EEEEEESJ_SM_NS5_8TiledMMAINS5_8MMA_AtomIJNS5_10MMA_TraitsINS5_19SM100_MMA_F8F6F4_SSEJSJ_SJ_fSG_SG_NS5_17integral_constantINS5_4UMMA5MajorELST_0EEESU_NSR_INSS_7ScaleInELSV_0EEESW_EEEEEENS5_6LayoutISE_NS6_IJSK_SK_SK_EEEEENS6_IJNS5_10UnderscoreES12_S12_EEEEENS5_13SM90_TMA_LOADENS5_14ComposedLayoutINS5_7SwizzleILi2ELi4ELi3EEENS5_18smem_ptr_flag_bitsILi8EEENSZ_INS6_IJNSC_ILi8EEESH_EEENS6_IJSH_SD_EEEEEEEvNS5_8identityES15_S1F_vS1G_EENS_8epilogue10collective18CollectiveEpilogueINS1I_31Sm100PtrArrayTmaWarpSpecializedILi4ELi2ELi32ELb1ELb0EEEJSI_NS6_IJNSZ_ISG_SD_EENSZ_INSC_ILi32EEESD_EEEEENS_6half_tEPNS6_IJSD_lSK_EEES1R_S1T_NS1I_6fusion15FusionCallbacksIS1M_NS1U_17LinearCombinationIS1R_fS1R_fLNS_15FloatRoundStyleE2EEESI_S1Q_JEEENS5_5SM1004TMEM4LOAD26SM100_TMEM_LOAD_16dp256b4xES15_NS16_INS17_ILi3ELi4ELi3EEENS19_ILi16EEENSZ_INS6_IJSH_S1B_EEENS6_IJSD_SH_EEEEEEENS5_17SM75_U16x8_LDSM_TENS5_14SM90_TMA_STOREES29_NS5_17SM90_U16x8_STSM_TENS5_39AutoVectorizingCopyWithAssumedAlignmentILi128EEEEEEvvEEEEvNT_6ParamsE,"a",@progbits
	.sectionflags	@""
	.align	4
.nv.constant2._ZN7cutlass13device_kernelINS_4gemm6kernel13GemmUniversalINS1_17GroupProblemShapeIN4cute5tupleIJiiiEEEEENS1_10collective13CollectiveMmaINS1_40MainloopSm100ArrayTmaUmmaWarpSpecializedILi11ELi8ELi4ENS6_IJNS5_1CILi1EEESD_SD_EEEEENS6_IJNSC_ILi128EEESG_NSC_ILi64EEEEEENS_12float_e4m3_tEPNS6_IJlSD_NSC_ILi0EEEEEESJ_SM_NS5_8TiledMMAINS5_8MMA_AtomIJNS5_10MMA_TraitsINS5_19SM100_MMA_F8F6F4_SSEJSJ_SJ_fSG_SG_NS5_17integral_constantINS5_4UMMA5MajorELST_0EEESU_NSR_INSS_7ScaleInELSV_0EEESW_EEEEEENS5_6LayoutISE_NS6_IJSK_SK_SK_EEEEENS6_IJNS5_10UnderscoreES12_S12_EEEEENS5_13SM90_TMA_LOADENS5_14ComposedLayoutINS5_7SwizzleILi2ELi4ELi3EEENS5_18smem_ptr_flag_bitsILi8EEENSZ_INS6_IJNSC_ILi8EEESH_EEENS6_IJSH_SD_EEEEEEEvNS5_8identityES15_S1F_vS1G_EENS_8epilogue10collective18CollectiveEpilogueINS1I_31Sm100PtrArrayTmaWarpSpecializedILi4ELi2ELi32ELb1ELb0EEEJSI_NS6_IJNSZ_ISG_SD_EENSZ_INSC_ILi32EEESD_EEEEENS_6half_tEPNS6_IJSD_lSK_EEES1R_S1T_NS1I_6fusion15FusionCallbacksIS1M_NS1U_17LinearCombinationIS1R_fS1R_fLNS_15FloatRoundStyleE2EEESI_S1Q_JEEENS5_5SM1004TMEM4LOAD26SM100_TMEM_LOAD_16dp256b4xES15_NS16_INS17_ILi3ELi4ELi3EEENS19_ILi16EEENSZ_INS6_IJSH_S1B_EEENS6_IJSD_SH_EEEEEEENS5_17SM75_U16x8_LDSM_TENS5_14SM90_TMA_STOREES29_NS5_17SM90_U16x8_STSM_TENS5_39AutoVectorizingCopyWithAssumedAlignmentILi128EEEEEEvvEEEEvNT_6ParamsE:
        /*0000*/ 	.byte	0xc0, 0x04, 0x01, 0x00, 0x80, 0x4e, 0x00, 0x00, 0x80, 0x4e, 0x00, 0x00, 0x80, 0x4e, 0x00, 0x00
        /*0010*/ 	.byte	0x80, 0x4e, 0x00, 0x00, 0x80, 0x4e, 0x00, 0x00, 0x80, 0x4e, 0x00, 0x00, 0x80, 0x4e, 0x00, 0x00
        /*0020*/ 	.byte	0x00, 0xe8, 0x00, 0x00, 0x80, 0x4e, 0x00, 0x00


//--------------------- .text._ZN7cutlass13device_kernelINS_4gemm6kernel13GemmUniversalINS1_17GroupProblemShapeIN4cute5tupleIJiiiEEEEENS1_10collective13CollectiveMmaINS1_40MainloopSm100ArrayTmaUmmaWarpSpecializedILi11ELi8ELi4ENS6_IJNS5_1CILi1EEESD_SD_EEEEENS6_IJNSC_ILi128EEESG_NSC_ILi64EEEEEENS_12float_e4m3_tEPNS6_IJlSD_NSC_ILi0EEEEEESJ_SM_NS5_8TiledMMAINS5_8MMA_AtomIJNS5_10MMA_TraitsINS5_19SM100_MMA_F8F6F4_SSEJSJ_SJ_fSG_SG_NS5_17integral_constantINS5_4UMMA5MajorELST_0EEESU_NSR_INSS_7ScaleInELSV_0EEESW_EEEEEENS5_6LayoutISE_NS6_IJSK_SK_SK_EEEEENS6_IJNS5_10UnderscoreES12_S12_EEEEENS5_13SM90_TMA_LOADENS5_14ComposedLayoutINS5_7SwizzleILi2ELi4ELi3EEENS5_18smem_ptr_flag_bitsILi8EEENSZ_INS6_IJNSC_ILi8EEESH_EEENS6_IJSH_SD_EEEEEEEvNS5_8identityES15_S1F_vS1G_EENS_8epilogue10collective18CollectiveEpilogueINS1I_31Sm100PtrArrayTmaWarpSpecializedILi4ELi2ELi32ELb1ELb0EEEJSI_NS6_IJNSZ_ISG_SD_EENSZ_INSC_ILi32EEESD_EEEEENS_6half_tEPNS6_IJSD_lSK_EEES1R_S1T_NS1I_6fusion15FusionCallbacksIS1M_NS1U_17LinearCombinationIS1R_fS1R_fLNS_15FloatRoundStyleE2EEESI_S1Q_JEEENS5_5SM1004TMEM4LOAD26SM100_TMEM_LOAD_16dp256b4xES15_NS16_INS17_ILi3ELi4ELi3EEENS19_ILi16EEENSZ_INS6_IJSH_S1B_EEENS6_IJSD_SH_EEEEEEENS5_17SM75_U16x8_LDSM_TENS5_14SM90_TMA_STOREES29_NS5_17SM90_U16x8_STSM_TENS5_39AutoVectorizingCopyWithAssumedAlignmentILi128EEEEEEvvEEEEvNT_6ParamsE --------------------------
	.section	.text._ZN7cutlass13device_kernelINS_4gemm6kernel13GemmUniversalINS1_17GroupProblemShapeIN4cute5tupleIJiiiEEEEENS1_10collective13CollectiveMmaINS1_40MainloopSm100ArrayTmaUmmaWarpSpecializedILi11ELi8ELi4ENS6_IJNS5_1CILi1EEESD_SD_EEEEENS6_IJNSC_ILi128EEESG_NSC_ILi64EEEEEENS_12float_e4m3_tEPNS6_IJlSD_NSC_ILi0EEEEEESJ_SM_NS5_8TiledMMAINS5_8MMA_AtomIJNS5_10MMA_TraitsINS5_19SM100_MMA_F8F6F4_SSEJSJ_SJ_fSG_SG_NS5_17integral_constantINS5_4UMMA5MajorELST_0EEESU_NSR_INSS_7ScaleInELSV_0EEESW_EEEEEENS5_6LayoutISE_NS6_IJSK_SK_SK_EEEEENS6_IJNS5_10UnderscoreES12_S12_EEEEENS5_13SM90_TMA_LOADENS5_14ComposedLayoutINS5_7SwizzleILi2ELi4ELi3EEENS5_18smem_ptr_flag_bitsILi8EEENSZ_INS6_IJNSC_ILi8EEESH_EEENS6_IJSH_SD_EEEEEEEvNS5_8identityES15_S1F_vS1G_EENS_8epilogue10collective18CollectiveEpilogueINS1I_31Sm100PtrArrayTmaWarpSpecializedILi4ELi2ELi32ELb1ELb0EEEJSI_NS6_IJNSZ_ISG_SD_EENSZ_INSC_ILi32EEESD_EEEEENS_6half_tEPNS6_IJSD_lSK_EEES1R_S1T_NS1I_6fusion15FusionCallbacksIS1M_NS1U_17LinearCombinationIS1R_fS1R_fLNS_15FloatRoundStyleE2EEESI_S1Q_JEEENS5_5SM1004TMEM4LOAD26SM100_TMEM_LOAD_16dp256b4xES15_NS16_INS17_ILi3ELi4ELi3EEENS19_ILi16EEENSZ_INS6_IJSH_S1B_EEENS6_IJSD_SH_EEEEEEENS5_17SM75_U16x8_LDSM_TENS5_14SM90_TMA_STOREES29_NS5_17SM90_U16x8_STSM_TENS5_39AutoVectorizingCopyWithAssumedAlignmentILi128EEEEEEvvEEEEvNT_6ParamsE,"ax",@progbits
	.align	128
.text._ZN7cutlass13device_kernelINS_4gemm6kernel13GemmUniversalINS1_17GroupProblemShapeIN4cute5tupleIJiiiEEEEENS1_10collective13CollectiveMmaINS1_40MainloopSm100ArrayTmaUmmaWarpSpecializedILi11ELi8ELi4ENS6_IJNS5_1CILi1EEESD_SD_EEEEENS6_IJNSC_ILi128EEESG_NSC_ILi64EEEEEENS_12float_e4m3_tEPNS6_IJlSD_NSC_ILi0EEEEEESJ_SM_NS5_8TiledMMAINS5_8MMA_AtomIJNS5_10MMA_TraitsINS5_19SM100_MMA_F8F6F4_SSEJSJ_SJ_fSG_SG_NS5_17integral_constantINS5_4UMMA5MajorELST_0EEESU_NSR_INSS_7ScaleInELSV_0EEESW_EEEEEENS5_6LayoutISE_NS6_IJSK_SK_SK_EEEEENS6_IJNS5_10UnderscoreES12_S12_EEEEENS5_13SM90_TMA_LOADENS5_14ComposedLayoutINS5_7SwizzleILi2ELi4ELi3EEENS5_18smem_ptr_flag_bitsILi8EEENSZ_INS6_IJNSC_ILi8EEESH_EEENS6_IJSH_SD_EEEEEEEvNS5_8identityES15_S1F_vS1G_EENS_8epilogue10collective18CollectiveEpilogueINS1I_31Sm100PtrArrayTmaWarpSpecializedILi4ELi2ELi32ELb1ELb0EEEJSI_NS6_IJNSZ_ISG_SD_EENSZ_INSC_ILi32EEESD_EEEEENS_6half_tEPNS6_IJSD_lSK_EEES1R_S1T_NS1I_6fusion15FusionCallbacksIS1M_NS1U_17LinearCombinationIS1R_fS1R_fLNS_15FloatRoundStyleE2EEESI_S1Q_JEEENS5_5SM1004TMEM4LOAD26SM100_TMEM_LOAD_16dp256b4xES15_NS16_INS17_ILi3ELi4ELi3EEENS19_ILi16EEENSZ_INS6_IJSH_S1B_EEENS6_IJSD_SH_EEEEEEENS5_17SM75_U16x8_LDSM_TENS5_14SM90_TMA_STOREES29_NS5_17SM90_U16x8_STSM_TENS5_39AutoVectorizingCopyWithAssumedAlignmentILi128EEEEEEvvEEEEvNT_6ParamsE:
        .type           _ZN7cutlass13device_kernelINS_4gemm6kernel13GemmUniversalINS1_17GroupProblemShapeIN4cute5tupleIJiiiEEEEENS1_10collective13CollectiveMmaINS1_40MainloopSm100ArrayTmaUmmaWarpSpecializedILi11ELi8ELi4ENS6_IJNS5_1CILi1EEESD_SD_EEEEENS6_IJNSC_ILi128EEESG_NSC_ILi64EEEEEENS_12float_e4m3_tEPNS6_IJlSD_NSC_ILi0EEEEEESJ_SM_NS5_8TiledMMAINS5_8MMA_AtomIJNS5_10MMA_TraitsINS5_19SM100_MMA_F8F6F4_SSEJSJ_SJ_fSG_SG_NS5_17integral_constantINS5_4UMMA5MajorELST_0EEESU_NSR_INSS_7ScaleInELSV_0EEESW_EEEEEENS5_6LayoutISE_NS6_IJSK_SK_SK_EEEEENS6_IJNS5_10UnderscoreES12_S12_EEEEENS5_13SM90_TMA_LOADENS5_14ComposedLayoutINS5_7SwizzleILi2ELi4ELi3EEENS5_18smem_ptr_flag_bitsILi8EEENSZ_INS6_IJNSC_ILi8EEESH_EEENS6_IJSH_SD_EEEEEEEvNS5_8identityES15_S1F_vS1G_EENS_8epilogue10collective18CollectiveEpilogueINS1I_31Sm100PtrArrayTmaWarpSpecializedILi4ELi2ELi32ELb1ELb0EEEJSI_NS6_IJNSZ_ISG_SD_EENSZ_INSC_ILi32EEESD_EEEEENS_6half_tEPNS6_IJSD_lSK_EEES1R_S1T_NS1I_6fusion15FusionCallbacksIS1M_NS1U_17LinearCombinationIS1R_fS1R_fLNS_15FloatRoundStyleE2EEESI_S1Q_JEEENS5_5SM1004TMEM4LOAD26SM100_TMEM_LOAD_16dp256b4xES15_NS16_INS17_ILi3ELi4ELi3EEENS19_ILi16EEENSZ_INS6_IJSH_S1B_EEENS6_IJSD_SH_EEEEEEENS5_17SM75_U16x8_LDSM_TENS5_14SM90_TMA_STOREES29_NS5_17SM90_U16x8_STSM_TENS5_39AutoVectorizingCopyWithAssumedAlignmentILi128EEEEEEvvEEEEvNT_6ParamsE,@function
        .size           _ZN7cutlass13device_kernelINS_4gemm6kernel13GemmUniversalINS1_17GroupProblemShapeIN4cute5tupleIJiiiEEEEENS1_10collective13CollectiveMmaINS1_40MainloopSm100ArrayTmaUmmaWarpSpecializedILi11ELi8ELi4ENS6_IJNS5_1CILi1EEESD_SD_EEEEENS6_IJNSC_ILi128EEESG_NSC_ILi64EEEEEENS_12float_e4m3_tEPNS6_IJlSD_NSC_ILi0EEEEEESJ_SM_NS5_8TiledMMAINS5_8MMA_AtomIJNS5_10MMA_TraitsINS5_19SM100_MMA_F8F6F4_SSEJSJ_SJ_fSG_SG_NS5_17integral_constantINS5_4UMMA5MajorELST_0EEESU_NSR_INSS_7ScaleInELSV_0EEESW_EEEEEENS5_6LayoutISE_NS6_IJSK_SK_SK_EEEEENS6_IJNS5_10UnderscoreES12_S12_EEEEENS5_13SM90_TMA_LOADENS5_14ComposedLayoutINS5_7SwizzleILi2ELi4ELi3EEENS5_18smem_ptr_flag_bitsILi8EEENSZ_INS6_IJNSC_ILi8EEESH_EEENS6_IJSH_SD_EEEEEEEvNS5_8identityES15_S1F_vS1G_EENS_8epilogue10collective18CollectiveEpilogueINS1I_31Sm100PtrArrayTmaWarpSpecializedILi4ELi2ELi32ELb1ELb0EEEJSI_NS6_IJNSZ_ISG_SD_EENSZ_INSC_ILi32EEESD_EEEEENS_6half_tEPNS6_IJSD_lSK_EEES1R_S1T_NS1I_6fusion15FusionCallbacksIS1M_NS1U_17LinearCombinationIS1R_fS1R_fLNS_15FloatRoundStyleE2EEESI_S1Q_JEEENS5_5SM1004TMEM4LOAD26SM100_TMEM_LOAD_16dp256b4xES15_NS16_INS17_ILi3ELi4ELi3EEENS19_ILi16EEENSZ_INS6_IJSH_S1B_EEENS6_IJSD_SH_EEEEEEENS5_17SM75_U16x8_LDSM_TENS5_14SM90_TMA_STOREES29_NS5_17SM90_U16x8_STSM_TENS5_39AutoVectorizingCopyWithAssumedAlignmentILi128EEEEEEvvEEEEvNT_6ParamsE,(.L_x_311 - _ZN7cutlass13device_kernelINS_4gemm6kernel13GemmUniversalINS1_17GroupProblemShapeIN4cute5tupleIJiiiEEEEENS1_10collective13CollectiveMmaINS1_40MainloopSm100ArrayTmaUmmaWarpSpecializedILi11ELi8ELi4ENS6_IJNS5_1CILi1EEESD_SD_EEEEENS6_IJNSC_ILi128EEESG_NSC_ILi64EEEEEENS_12float_e4m3_tEPNS6_IJlSD_NSC_ILi0EEEEEESJ_SM_NS5_8TiledMMAINS5_8MMA_AtomIJNS5_10MMA_TraitsINS5_19SM100_MMA_F8F6F4_SSEJSJ_SJ_fSG_SG_NS5_17integral_constantINS5_4UMMA5MajorELST_0EEESU_NSR_INSS_7ScaleInELSV_0EEESW_EEEEEENS5_6LayoutISE_NS6_IJSK_SK_SK_EEEEENS6_IJNS5_10UnderscoreES12_S12_EEEEENS5_13SM90_TMA_LOADENS5_14ComposedLayoutINS5_7SwizzleILi2ELi4ELi3EEENS5_18smem_ptr_flag_bitsILi8EEENSZ_INS6_IJNSC_ILi8EEESH_EEENS6_IJSH_SD_EEEEEEEvNS5_8identityES15_S1F_vS1G_EENS_8epilogue10collective18CollectiveEpilogueINS1I_31Sm100PtrArrayTmaWarpSpecializedILi4ELi2ELi32ELb1ELb0EEEJSI_NS6_IJNSZ_ISG_SD_EENSZ_INSC_ILi32EEESD_EEEEENS_6half_tEPNS6_IJSD_lSK_EEES1R_S1T_NS1I_6fusion15FusionCallbacksIS1M_NS1U_17LinearCombinationIS1R_fS1R_fLNS_15FloatRoundStyleE2EEESI_S1Q_JEEENS5_5SM1004TMEM4LOAD26SM100_TMEM_LOAD_16dp256b4xES15_NS16_INS17_ILi3ELi4ELi3EEENS19_ILi16EEENSZ_INS6_IJSH_S1B_EEENS6_IJSD_SH_EEEEEEENS5_17SM75_U16x8_LDSM_TENS5_14SM90_TMA_STOREES29_NS5_17SM90_U16x8_STSM_TENS5_39AutoVectorizingCopyWithAssumedAlignmentILi128EEEEEEvvEEEEvNT_6ParamsE)
        .other          _ZN7cutlass13device_kernelINS_4gemm6kernel13GemmUniversalINS1_17GroupProblemShapeIN4cute5tupleIJiiiEEEEENS1_10collective13CollectiveMmaINS1_40MainloopSm100ArrayTmaUmmaWarpSpecializedILi11ELi8ELi4ENS6_IJNS5_1CILi1EEESD_SD_EEEEENS6_IJNSC_ILi128EEESG_NSC_ILi64EEEEEENS_12float_e4m3_tEPNS6_IJlSD_NSC_ILi0EEEEEESJ_SM_NS5_8TiledMMAINS5_8MMA_AtomIJNS5_10MMA_TraitsINS5_19SM100_MMA_F8F6F4_SSEJSJ_SJ_fSG_SG_NS5_17integral_constantINS5_4UMMA5MajorELST_0EEESU_NSR_INSS_7ScaleInELSV_0EEESW_EEEEEENS5_6LayoutISE_NS6_IJSK_SK_SK_EEEEENS6_IJNS5_10UnderscoreES12_S12_EEEEENS5_13SM90_TMA_LOADENS5_14ComposedLayoutINS5_7SwizzleILi2ELi4ELi3EEENS5_18smem_ptr_flag_bitsILi8EEENSZ_INS6_IJNSC_ILi8EEESH_EEENS6_IJSH_SD_EEEEEEEvNS5_8identityES15_S1F_vS1G_EENS_8epilogue10collective18CollectiveEpilogueINS1I_31Sm100PtrArrayTmaWarpSpecializedILi4ELi2ELi32ELb1ELb0EEEJSI_NS6_IJNSZ_ISG_SD_EENSZ_INSC_ILi32EEESD_EEEEENS_6half_tEPNS6_IJSD_lSK_EEES1R_S1T_NS1I_6fusion15FusionCallbacksIS1M_NS1U_17LinearCombinationIS1R_fS1R_fLNS_15FloatRoundStyleE2EEESI_S1Q_JEEENS5_5SM1004TMEM4LOAD26SM100_TMEM_LOAD_16dp256b4xES15_NS16_INS17_ILi3ELi4ELi3EEENS19_ILi16EEENSZ_INS6_IJSH_S1B_EEENS6_IJSD_SH_EEEEEEENS5_17SM75_U16x8_LDSM_TENS5_14SM90_TMA_STOREES29_NS5_17SM90_U16x8_STSM_TENS5_39AutoVectorizingCopyWithAssumedAlignmentILi128EEEEEEvvEEEEvNT_6ParamsE,@"STO_CUDA_ENTRY STV_DEFAULT"
_ZN7cutlass13device_kernelINS_4gemm6kernel13GemmUniversalINS1_17GroupProblemShapeIN4cute5tupleIJiiiEEEEENS1_10collective13CollectiveMmaINS1_40MainloopSm100ArrayTmaUmmaWarpSpecializedILi11ELi8ELi4ENS6_IJNS5_1CILi1EEESD_SD_EEEEENS6_IJNSC_ILi128EEESG_NSC_ILi64EEEEEENS_12float_e4m3_tEPNS6_IJlSD_NSC_ILi0EEEEEESJ_SM_NS5_8TiledMMAINS5_8MMA_AtomIJNS5_10MMA_TraitsINS5_19SM100_MMA_F8F6F4_SSEJSJ_SJ_fSG_SG_NS5_17integral_constantINS5_4UMMA5MajorELST_0EEESU_NSR_INSS_7ScaleInELSV_0EEESW_EEEEEENS5_6LayoutISE_NS6_IJSK_SK_SK_EEEEENS6_IJNS5_10UnderscoreES12_S12_EEEEENS5_13SM90_TMA_LOADENS5_14ComposedLayoutINS5_7SwizzleILi2ELi4ELi3EEENS5_18smem_ptr_flag_bitsILi8EEENSZ_INS6_IJNSC_ILi8EEESH_EEENS6_IJSH_SD_EEEEEEEvNS5_8identityES15_S1F_vS1G_EENS_8epilogue10collective18CollectiveEpilogueINS1I_31Sm100PtrArrayTmaWarpSpecializedILi4ELi2ELi32ELb1ELb0EEEJSI_NS6_IJNSZ_ISG_SD_EENSZ_INSC_ILi32EEESD_EEEEENS_6half_tEPNS6_IJSD_lSK_EEES1R_S1T_NS1I_6fusion15FusionCallbacksIS1M_NS1U_17LinearCombinationIS1R_fS1R_fLNS_15FloatRoundStyleE2EEESI_S1Q_JEEENS5_5SM1004TMEM4LOAD26SM100_TMEM_LOAD_16dp256b4xES15_NS16_INS17_ILi3ELi4ELi3EEENS19_ILi16EEENSZ_INS6_IJSH_S1B_EEENS6_IJSD_SH_EEEEEEENS5_17SM75_U16x8_LDSM_TENS5_14SM90_TMA_STOREES29_NS5_17SM90_U16x8_STSM_TENS5_39AutoVectorizingCopyWithAssumedAlignmentILi128EEEEEEvvEEEEvNT_6ParamsE:
[----:B------:R-:W1:Y:S01]  /*0000*/  LDC R1, c[0x0][0x37c] ;  /* 0x0000df00ff017b82 */ /* 0x000e620000000800 */
[----:B------:R-:W2:Y:S07]  /*0010*/  S2R R0, SR_TID.X ;  /* 0x0000000000007919 */ /* 0x000eae0000002100 */
[----:B------:R-:W-:Y:S01]  /*0020*/  S2UR UR31, SR_CTAID.X ;  /* 0x00000000001f79c3 */ /* 0x000fe20000002500 */
[----:B------:R-:W-:Y:S01]  /*0030*/  UMOV UR4, 0x4 ;  /* 0x0000000400047882 */ /* 0x000fe20000000000 */
[----:B------:R-:W3:Y:S01]  /*0040*/  LDCU UR28, c[0x0][0x370] ;  /* 0x00006e00ff1c77ac */ /* 0x000ee20008000800 */
[----:B------:R-:W-:-:S05]  /*0050*/  ELECT P2, URZ, PT ;  /* 0x0000000000ff782f */ /* 0x000fca0003840000 */
[----:B------:R-:W3:Y:S01]  /*0060*/  S2UR UR17, SR_CTAID.Y ;  /* 0x00000000001179c3 */ /* 0x000ee20000002600 */
[----:B--2---:R-:W-:Y:S01]  /*0070*/  SHF.R.U32.HI R80, RZ, 0x5, R0 ;  /* 0x00000005ff507819 */ /* 0x004fe20000011600 */
[----:B---3--:R-:W-:-:S04]  /*0080*/  UIMAD UR26, UR17, UR28, UR31 ;  /* 0x0000001c111a72a4 */ /* 0x008fc8000f8e021f */
[----:B------:R-:W2:Y:S02]  /*0090*/  SHFL.IDX PT, R2, R80, RZ, 0x1f ;  /* 0x00001fff50027589 */ /* 0x000ea400000e0000 */
[----:B--2---:R-:W-:-:S13]  /*00a0*/  R2UR UR20, R2 ;  /* 0x00000000021472ca */ /* 0x004fda00000e0000 */
[----:B------:R-:W-:Y:S02]  /*00b0*/  UISETP.GE.AND UP0, UPT, UR20, 0x8, UPT ;  /* 0x000000081400788c */ /* 0x000fe4000bf06270 */
[----:B------:R-:W-:Y:S02]  /*00c0*/  UISETP.GT.AND UP1, UPT, UR20, 0x3, UPT ;  /* 0x000000031400788c */ /* 0x000fe4000bf24270 */
[----:B------:R-:W-:-:S04]  /*00d0*/  USEL UR4, UR4, 0x8, !UP0 ;  /* 0x0000000804047887 */ /* 0x000fc8000c000000 */
[----:B------:R-:W-:Y:S02]  /*00e0*/  USEL UR37, UR4, UR20, UP1 ;  /* 0x0000001404257287 */ /* 0x000fe40008800000 */
[----:B------:R-:W-:Y:S02]  /*00f0*/  ULOP3.LUT UR20, UR20, 0xfffffffc, URZ, 0xc0, !UPT ;  /* 0xfffffffc14147892 */ /* 0x000fe4000f8ec0ff */
[----:B------:R-:W-:-:S09]  /*0100*/  UISETP.NE.AND UP0, UPT, UR37, 0x2, UPT ;  /* 0x000000022500788c */ /* 0x000fd2000bf05270 */
[----:B-1----:R-:W-:Y:S05]  /*0110*/  BRA.U UP0, `(.L_x_0) ;  /* 0x0000000100fc7547 */ /* 0x002fea000b800000 */
[----:B------:R-:W1:Y:S01]  /*0120*/  LDCU UR32, c[0x0][0xc1c] ;  /* 0x00018380ff2077ac */ /* 0x000e620008000800 */
[----:B------:R-:W-:Y:S01]  /*0130*/  BSSY.RECONVERGENT B0, `(.L_x_1) ;  /* 0x000003c000007945 */ /* 0x000fe20003800200 */
[----:B------:R-:W2:Y:S01]  /*0140*/  LDCU.64 UR4, c[0x0][0x820] ;  /* 0x00010400ff0477ac */ /* 0x000ea20008000a00 */
[----:B------:R-:W-:Y:S01]  /*0150*/  ELECT P0, URZ, PT ;  /* 0x0000000000ff782f */ /* 0x000fe20003800000 */
[----:B------:R-:W-:Y:S02]  /*0160*/  UIMAD UR34, UR26, 0x15, URZ ;  /* 0x000000151a2278a4 */ /* 0x000fe4000f8e02ff */
[----:B-1----:R-:W-:-:S04]  /*0170*/  UIADD3 UR32, UPT, UPT, UR26, UR32, URZ ;  /* 0x000000201a207290 */ /* 0x002fc8000fffe0ff */
[----:B------:R-:W-:Y:S02]  /*0180*/  UIMAD UR32, UR32, 0x15, URZ ;  /* 0x00000015202078a4 */ /* 0x000fe4000f8e02ff */
[----:B--2---:R-:W-:Y:S02]  /*0190*/  UIMAD.WIDE.U32 UR34, UR34, 0x80, UR4 ;  /* 0x00000080222278a5 */ /* 0x004fe4000f8e0004 */
[----:B------:R-:W-:Y:S02]  /*01a0*/  UIMAD.WIDE.U32 UR32, UR32, 0x80, UR4 ;  /* 0x00000080202078a5 */ /* 0x000fe4000f8e0004 */
[----:B------:R-:W-:Y:S10]  /*01b0*/  @!P0 BRA `(.L_x_2) ;  /* 0x0000000000cc8947 */ /* 0x000ff40003800000 */
[----:B------:R-:W1:Y:S01]  /*01c0*/  S2UR UR4, SR_CgaCtaId ;  /* 0x00000000000479c3 */ /* 0x000e620000008800 */
[----:B------:R-:W-:-:S07]  /*01d0*/  UMOV UR5, 0x400 ;  /* 0x0000040000057882 */ /* 0x000fce0000000000 */
[----:B------:R-:W2:Y:S08]  /*01e0*/  LDC.64 R64, c[0x0][0x400] ;  /* 0x00010000ff407b82 */ /* 0x000eb00000000a00 */
[----:B------:R-:W2:Y:S08]  /*01f0*/  LDC.64 R66, c[0x0][0x408] ;  /* 0x00010200ff427b82 */ /* 0x000eb00000000a00 */
[----:B------:R-:W3:Y:S01]  /*0200*/  LDC.64 R60, c[0x0][0x410] ;  /* 0x00010400ff3c7b82 */ /* 0x000ee20000000a00 */
[----:B-1----:R-:W-:-:S07]  /*0210*/  ULEA UR4, UR4, UR5, 0x18 ;  /* 0x0000000504047291 */ /* 0x002fce000f8ec0ff */
[----:B------:R-:W3:Y:S08]  /*0220*/  LDC.64 R62, c[0x0][0x418] ;  /* 0x00010600ff3e7b82 */ /* 0x000ef00000000a00 */
[----:B------:R-:W1:Y:S01]  /*0230*/  LDC.64 R56, c[0x0][0x420] ;  /* 0x00010800ff387b82 */ /* 0x000e620000000a00 */
[----:B--2---:R2:W-:Y:S07]  /*0240*/  STS.128 [UR4+0x500], R64 ;  /* 0x00050040ff007988 */ /* 0x0045ee0008000c04 */
[----:B------:R-:W1:Y:S08]  /*0250*/  LDC.64 R58, c[0x0][0x428] ;  /* 0x00010a00ff3a7b82 */ /* 0x000e700000000a00 */
[----:B------:R-:W4:Y:S01]  /*0260*/  LDC.64 R52, c[0x0][0x430] ;  /* 0x00010c00ff347b82 */ /* 0x000f220000000a00 */
[----:B---3--:R2:W-:Y:S07]  /*0270*/  STS.128 [UR4+0x510], R60 ;  /* 0x0005103cff007988 */ /* 0x0085ee0008000c04 */
[----:B------:R-:W4:Y:S08]  /*0280*/  LDC.64 R54, c[0x0][0x438] ;  /* 0x00010e00ff367b82 */ /* 0x000f300000000a00 */
[----:B------:R-:W3:Y:S01]  /*0290*/  LDC.64 R48, c[0x0][0x440] ;  /* 0x00011000ff307b82 */ /* 0x000ee20000000a00 */
[----:B-1----:R2:W-:Y:S07]  /*02a0*/  STS.128 [UR4+0x520], R56 ;  /* 0x00052038ff007988 */ /* 0x0025ee0008000c04 */
[----:B------:R-:W3:Y:S08]  /*02b0*/  LDC.64 R50, c[0x0][0x448] ;  /* 0x00011200ff327b82 */ /* 0x000ef00000000a00 */
[----:B------:R-:W1:Y:S01]  /*02c0*/  LDC.64 R44, c[0x0][0x450] ;  /* 0x00011400ff2c7b82 */ /* 0x000e620000000a00 */
[----:B----4-:R2:W-:Y:S07]  /*02d0*/  STS.128 [UR4+0x530], R52 ;  /* 0x00053034ff007988 */ /* 0x0105ee0008000c04 */
        /* <DEDUP_REMOVED lines=30> */
[----:B------:R-:W4:Y:S01]  /*04c0*/  LDC.64 R6, c[0x0][0x578] ;  /* 0x00015e00ff067b82 */ /* 0x000f220000000a00 */
[----:B-1----:R2:W-:Y:S04]  /*04d0*/  STS.128 [UR4+0x5e0], R8 ;  /* 0x0005e008ff007988 */ /* 0x0025e80008000c04 */
[----:B----4-:R2:W-:Y:S02]  /*04e0*/  STS.128 [UR4+0x5f0], R4 ;  /* 0x0005f004ff007988 */ /* 0x0105e40008000c04 */
.L_x_2:
[----:B------:R-:W-:Y:S05]  /*04f0*/  BSYNC.RECONVERGENT B0 ;  /* 0x0000000000007941 */ /* 0x000fea0003800200 */
.L_x_1:
[----:B------:R-:W-:Y:S01]  /*0500*/  NOP ;  /* 0x0000000000007918 */ /* 0x000fe20000000000 */
.L_x_0:
[----:B------:R-:W-:-:S09]  /*0510*/  UISETP.NE.AND UP0, UPT, UR37, 0x3, UPT ;  /* 0x000000032500788c */ /* 0x000fd2000bf05270 */
[----:B------:R-:W-:Y:S05]  /*0520*/  BRA.U UP0, `(.L_x_3) ;  /* 0x0000000100807547 */ /* 0x000fea000b800000 */
[----:B------:R-:W1:Y:S01]  /*0530*/  S2UR UR4, SR_CgaCtaId ;  /* 0x00000000000479c3 */ /* 0x000e620000008800 */
[----:B------:R-:W3:Y:S01]  /*0540*/  LDCU.64 UR6, c[0x0][0xb00] ;  /* 0x00016000ff0677ac */ /* 0x000ee20008000a00 */
[----:B------:R-:W-:Y:S01]  /*0550*/  ELECT P0, URZ, PT ;  /* 0x0000000000ff782f */ /* 0x000fe20003800000 */
[----:B------:R-:W-:-:S05]  /*0560*/  UMOV UR5, 0x400 ;  /* 0x0000040000057882 */ /* 0x000fca0000000000 */
[----:B--2---:R-:W2:Y:S01]  /*0570*/  LDC.64 R32, c[0x0][0x900] ;  /* 0x00024000ff207b82 */ /* 0x004ea20000000a00 */
[----:B------:R-:W-:-:S07]  /*0580*/  UIMAD UR22, UR26, 0xe, URZ ;  /* 0x0000000e1a1678a4 */ /* 0x000fce000f8e02ff */
[----:B------:R-:W2:Y:S01]  /*0590*/  LDC.64 R34, c[0x0][0x908] ;  /* 0x00024200ff227b82 */ /* 0x000ea20000000a00 */
[----:B---3--:R-:W-:-:S07]  /*05a0*/  UIMAD.WIDE.U32 UR22, UR22, 0x80, UR6 ;  /* 0x00000080161678a5 */ /* 0x008fce000f8e0006 */
[----:B------:R-:W3:Y:S01]  /*05b0*/  LDC.64 R28, c[0x0][0x910] ;  /* 0x00024400ff1c7b82 */ /* 0x000ee20000000a00 */
[----:B-1----:R-:W-:-:S07]  /*05c0*/  ULEA UR4, UR4, UR5, 0x18 ;  /* 0x0000000504047291 */ /* 0x002fce000f8ec0ff */
[----:B------:R-:W3:Y:S08]  /*05d0*/  LDC.64 R30, c[0x0][0x918] ;  /* 0x00024600ff1e7b82 */ /* 0x000ef00000000a00 */
[----:B------:R-:W1:Y:S01]  /*05e0*/  LDC.64 R24, c[0x0][0x920] ;  /* 0x00024800ff187b82 */ /* 0x000e620000000a00 */
[----:B--2---:R4:W-:Y:S07]  /*05f0*/  @P0 STS.128 [UR4+0x400], R32 ;  /* 0x00040020ff000988 */ /* 0x0049ee0008000c04 */
[----:B------:R-:W1:Y:S08]  /*0600*/  LDC.64 R26, c[0x0][0x928] ;  /* 0x00024a00ff1a7b82 */ /* 0x000e700000000a00 */
[----:B------:R-:W2:Y:S01]  /*0610*/  LDC.64 R20, c[0x0][0x930] ;  /* 0x00024c00ff147b82 */ /* 0x000ea20000000a00 */
[----:B---3--:R4:W-:Y:S07]  /*0620*/  @P0 STS.128 [UR4+0x410], R28 ;  /* 0x0004101cff000988 */ /* 0x0089ee0008000c04 */
[----:B------:R-:W2:Y:S08]  /*0630*/  LDC.64 R22, c[0x0][0x938] ;  /* 0x00024e00ff167b82 */ /* 0x000eb00000000a00 */
[----:B------:R-:W3:Y:S01]  /*0640*/  LDC.64 R16, c[0x0][0x940] ;  /* 0x00025000ff107b82 */ /* 0x000ee20000000a00 */
[----:B-1----:R4:W-:Y:S07]  /*0650*/  @P0 STS.128 [UR4+0x420], R24 ;  /* 0x00042018ff000988 */ /* 0x0029ee0008000c04 */
        /* <DEDUP_REMOVED lines=9> */
[----:B------:R-:W3:Y:S01]  /*06f0*/  LDC.64 R6, c[0x0][0x978] ;  /* 0x00025e00ff067b82 */ /* 0x000ee20000000a00 */
[----:B--2---:R4:W-:Y:S04]  /*0700*/  @P0 STS.128 [UR4+0x460], R8 ;  /* 0x00046008ff000988 */ /* 0x0049e80008000c04 */
[----:B---3--:R4:W-:Y:S01]  /*0710*/  @P0 STS.128 [UR4+0x470], R4 ;  /* 0x00047004ff000988 */ /* 0x0089e20008000c04 */
[----:B------:R-:W-:Y:S01]  /*0720*/  NOP ;  /* 0x0000000000007918 */ /* 0x000fe20000000000 */
.L_x_3:
[----:B------:R-:W1:Y:S01]  /*0730*/  SHFL.IDX PT, R2, R80, RZ, 0x1f ;  /* 0x00001fff50027589 */ /* 0x000e6200000e0000 */
[----:B------:R-:W-:Y:S02]  /*0740*/  UISETP.NE.AND UP4, UPT, UR37, 0x2, UPT ;  /* 0x000000022500788c */ /* 0x000fe4000bf85270 */
[----:B------:R-:W-:Y:S02]  /*0750*/  UISETP.NE.AND UP0, UPT, UR37, URZ, UPT ;  /* 0x000000ff2500728c */ /* 0x000fe4000bf05270 */
[----:B------:R-:W-:-:S04]  /*0760*/  USEL UR25, URZ, 0x1, UP4 ;  /* 0x00000001ff197887 */ /* 0x000fc8000a000000 */
[----:B------:R-:W-:Y:S01]  /*0770*/  USEL UR25, UR25, 0x2, UP0 ;  /* 0x0000000219197887 */ /* 0x000fe20008000000 */
[----:B-1----:R-:W-:-:S13]  /*0780*/  ISETP.NE.AND P0, PT, R2, RZ, PT ;  /* 0x000000ff0200720c */ /* 0x002fda0003f05270 */
[----:B------:R-:W-:Y:S05]  /*0790*/  @P0 BRA `(.L_x_4) ;  /* 0x00000000008c0947 */ /* 0x000fea0003800000 */
[----:B------:R-:W-:Y:S01]  /*07a0*/  ELECT P0, URZ, PT ;  /* 0x0000000000ff782f */ /* 0x000fe20003800000 */
[----:B------:R-:W-:-:S12]  /*07b0*/  BSSY.RECONVERGENT B0, `(.L_x_4) ;  /* 0x0000021000007945 */ /* 0x000fd80003800200 */
[----:B------:R-:W-:Y:S05]  /*07c0*/  @!P0 BRA `(.L_x_5) ;  /* 0x00000000007c8947 */ /* 0x000fea0003800000 */
[----:B------:R-:W1:Y:S01]  /*07d0*/  S2UR UR5, SR_CgaCtaId ;  /* 0x00000000000579c3 */ /* 0x000e620000008800 */
[----:B------:R-:W-:Y:S01]  /*07e0*/  UMOV UR6, 0x400 ;  /* 0x0000040000067882 */ /* 0x000fe20000000000 */
[----:B------:R-:W-:Y:S01]  /*07f0*/  UMOV UR4, 0x1 ;  /* 0x0000000100047882 */ /* 0x000fe20000000000 */
[----:B-1----:R-:W-:Y:S02]  /*0800*/  ULEA UR5, UR5, UR6, 0x18 ;  /* 0x0000000605057291 */ /* 0x002fe4000f8ec0ff */
[----:B------:R-:W-:-:S04]  /*0810*/  UIADD3 UR6, UPT, UPT, -UR4, 0x100000, URZ ;  /* 0x0010000004067890 */ /* 0x000fc8000fffe1ff */
[----:B------:R-:W-:Y:S02]  /*0820*/  USHF.L.U32 UR7, UR6, 0xb, URZ ;  /* 0x0000000b06077899 */ /* 0x000fe400080006ff */
[----:B------:R-:W-:Y:S01]  /*0830*/  USHF.L.U32 UR6, UR6, 0x1, URZ ;  /* 0x0000000106067899 */ /* 0x000fe200080006ff */
[----:B------:R-:W1:Y:S11]  /*0840*/  FENCE.VIEW.ASYNC.S ;  /* 0x00000000000073c6 */ /* 0x000e760000000000 */
[----:B-1----:R1:W3:Y:S01]  /*0850*/  SYNCS.EXCH.64 URZ, [UR5], UR6 ;  /* 0x0000000605ff75b2 */ /* 0x0022e20008000100 */
[----:B------:R1:W1:Y:S01]  /*0860*/  SYNCS.EXCH.64 URZ, [UR5+0x58], UR6 ;  /* 0x0000580605ff75b2 */ /* 0x0002620008000100 */
        /* <DEDUP_REMOVED lines=20> */
[----:B------:R-:W-:Y:S01]  /*09b0*/  NOP ;  /* 0x0000000000007918 */ /* 0x000fe20000000000 */
.L_x_5:
[----:B-1----:R-:W-:Y:S05]  /*09c0*/  BSYNC.RECONVERGENT B0 ;  /* 0x0000000000007941 */ /* 0x002fea0003800200 */
.L_x_4:
[----:B------:R-:W1:Y:S01]  /*09d0*/  SHFL.IDX PT, R2, R80, RZ, 0x1f ;  /* 0x00001fff50027589 */ /* 0x000e6200000e0000 */
[----:B------:R-:W-:Y:S01]  /*09e0*/  NOP ;  /* 0x0000000000007918 */ /* 0x000fe20000000000 */
[----:B-1----:R-:W-:-:S13]  /*09f0*/  ISETP.NE.AND P0, PT, R2, 0x1, PT ;  /* 0x000000010200780c */ /* 0x002fda0003f05270 */
[----:B------:R-:W-:Y:S05]  /*0a00*/  @P0 BRA `(.L_x_6) ;  /* 0x0000000000580947 */ /* 0x000fea0003800000 */
[----:B------:R-:W1:Y:S01]  /*0a10*/  S2UR UR6, SR_CgaCtaId ;  /* 0x00000000000679c3 */ /* 0x000e620000008800 */
[----:B------:R-:W-:Y:S01]  /*0a20*/  UMOV UR7, 0x400 ;  /* 0x0000040000077882 */ /* 0x000fe20000000000 */
[----:B------:R-:W-:Y:S01]  /*0a30*/  UMOV UR5, 0x20 ;  /* 0x0000002000057882 */ /* 0x000fe20000000000 */
[----:B------:R-:W-:Y:S01]  /*0a40*/  UMOV UR4, 0x80 ;  /* 0x0000008000047882 */ /* 0x000fe20000000000 */
[----:B------:R-:W-:-:S04]  /*0a50*/  UIADD3 UR8, UPT, UPT, -UR5, 0x100000, URZ ;  /* 0x0010000005087890 */ /* 0x000fc8000fffe1ff */
[----:B------:R-:W-:Y:S02]  /*0a60*/  USHF.L.U32 UR9, UR8, 0xb, URZ ;  /* 0x0000000b08097899 */ /* 0x000fe400080006ff */
[----:B------:R-:W-:Y:S02]  /*0a70*/  USHF.L.U32 UR8, UR8, 0x1, URZ ;  /* 0x0000000108087899 */ /* 0x000fe400080006ff */
[----:B------:R-:W-:-:S04]  /*0a80*/  UIADD3 UR4, UPT, UPT, -UR4, 0x100000, URZ ;  /* 0x0010000004047890 */ /* 0x000fc8000fffe1ff */
[----:B------:R-:W-:Y:S02]  /*0a90*/  USHF.L.U32 UR5, UR4, 0xb, URZ ;  /* 0x0000000b04057899 */ /* 0x000fe400080006ff */
[----:B------:R-:W-:Y:S01]  /*0aa0*/  USHF.L.U32 UR4, UR4, 0x1, URZ ;  /* 0x0000000104047899 */ /* 0x000fe200080006ff */
[----:B------:R-:W-:Y:S01]  /*0ab0*/  ELECT P0, URZ, PT ;  /* 0x0000000000ff782f */ /* 0x000fe20003800000 */
[----:B-1----:R-:W-:Y:S01]  /*0ac0*/  ULEA UR6, UR6, UR7, 0x18 ;  /* 0x0000000706067291 */ /* 0x002fe2000f8ec0ff */
[----:B------:R-:W1:Y:S11]  /*0ad0*/  FENCE.VIEW.ASYNC.S ;  /* 0x00000000000073c6 */ /* 0x000e760000000000 */
[----:B-1----:R1:W1:Y:S01]  /*0ae0*/  SYNCS.EXCH.64 URZ, [UR6+0xb0], UR8 ;  /* 0x0000b00806ff75b2 */ /* 0x0022620008000100 */
        /* <DEDUP_REMOVED lines=8> */
.L_x_6:
[----:B------:R-:W5:Y:S01]  /*0b70*/  SHFL.IDX PT, R2, R80, RZ, 0x1f ;  /* 0x00001fff50027589 */ /* 0x000f6200000e0000 */
[----:B------:R-:W-:Y:S01]  /*0b80*/  NOP ;  /* 0x0000000000007918 */ /* 0x000fe20000000000 */
[----:B-----5:R-:W-:-:S13]  /*0b90*/  ISETP.NE.AND P0, PT, R2, 0x3, PT ;  /* 0x000000030200780c */ /* 0x020fda0003f05270 */
[----:B------:R-:W-:Y:S05]  /*0ba0*/  @P0 BRA `(.L_x_7) ;  /* 0x0000000000300947 */ /* 0x000fea0003800000 */
[----:B-1----:R-:W1:Y:S01]  /*0bb0*/  S2UR UR5, SR_CgaCtaId ;  /* 0x00000000000579c3 */ /* 0x002e620000008800 */
[----:B------:R-:W-:Y:S01]  /*0bc0*/  UMOV UR6, 0x400 ;  /* 0x0000040000067882 */ /* 0x000fe20000000000 */
[----:B------:R-:W-:Y:S01]  /*0bd0*/  UMOV UR4, 0x20 ;  /* 0x0000002000047882 */ /* 0x000fe20000000000 */
[----:B------:R-:W-:Y:S01]  /*0be0*/  ELECT P0, URZ, PT ;  /* 0x0000000000ff782f */ /* 0x000fe20003800000 */
[----:B-1----:R-:W-:Y:S02]  /*0bf0*/  ULEA UR5, UR5, UR6, 0x18 ;  /* 0x0000000605057291 */ /* 0x002fe4000f8ec0ff */
[----:B------:R-:W-:-:S04]  /*0c00*/  UIADD3 UR6, UPT, UPT, -UR4, 0x100000, URZ ;  /* 0x0010000004067890 */ /* 0x000fc8000fffe1ff */
[----:B------:R-:W-:Y:S02]  /*0c10*/  USHF.L.U32 UR7, UR6, 0xb, URZ ;  /* 0x0000000b06077899 */ /* 0x000fe400080006ff */
[----:B------:R-:W-:Y:S01]  /*0c20*/  USHF.L.U32 UR6, UR6, 0x1, URZ ;  /* 0x0000000106067899 */ /* 0x000fe200080006ff */
[----:B------:R-:W1:Y:S11]  /*0c30*/  FENCE.VIEW.ASYNC.S ;  /* 0x00000000000073c6 */ /* 0x000e760000000000 */
[----:B-1----:R1:W1:Y:S01]  /*0c40*/  SYNCS.EXCH.64 URZ, [UR5+0xf0], UR6 ;  /* 0x0000f00605ff75b2 */ /* 0x0022620008000100 */
[----:B------:R1:W1:Y:S01]  /*0c50*/  SYNCS.EXCH.64 URZ, [UR5+0xf8], UR6 ;  /* 0x0000f80605ff75b2 */ /* 0x0002620008000100 */
[----:B------:R-:W-:Y:S01]  /*0c60*/  NOP ;  /* 0x0000000000007918 */ /* 0x000fe20000000000 */
.L_x_7:
[----:B------:R-:W5:Y:S01]  /*0c70*/  SHFL.IDX PT, R2, R80, RZ, 0x1f ;  /* 0x00001fff50027589 */ /* 0x000f6200000e0000 */
[----:B------:R-:W-:Y:S01]  /*0c80*/  NOP ;  /* 0x0000000000007918 */ /* 0x000fe20000000000 */
[----:B-----5:R-:W-:-:S13]  /*0c90*/  ISETP.NE.AND P0, PT, R2, 0x4, PT ;  /* 0x000000040200780c */ /* 0x020fda0003f05270 */
[----:B------:R-:W-:Y:S05]  /*0ca0*/  @P0 BRA `(.L_x_8) ;  /* 0x0000000000840947 */ /* 0x000fea0003800000 */
[----:B------:R-:W-:Y:S01]  /*0cb0*/  ELECT P0, URZ, PT ;  /* 0x0000000000ff782f */ /* 0x000fe20003800000 */
[----:B------:R-:W-:-:S12]  /*0cc0*/  BSSY.RECONVERGENT B0, `(.L_x_8) ;  /* 0x000001f000007945 */ /* 0x000fd80003800200 */
[----:B------:R-:W-:Y:S05]  /*0cd0*/  @!P0 BRA `(.L_x_9) ;  /* 0x0000000000748947 */ /* 0x000fea0003800000 */
[----:B-1----:R-:W1:Y:S01]  /*0ce0*/  S2UR UR6, SR_CgaCtaId ;  /* 0x00000000000679c3 */ /* 0x002e620000008800 */
        /* <DEDUP_REMOVED lines=8> */
[----:B------:R-:W-:Y:S02]  /*0d70*/  USHF.L.U32 UR4, UR4, 0x1, URZ ;  /* 0x0000000104047899 */ /* 0x000fe400080006ff */
        /* <DEDUP_REMOVED lines=19> */
.L_x_9:
[----:B-1----:R-:W-:Y:S05]  /*0eb0*/  BSYNC.RECONVERGENT B0 ;  /* 0x0000000000007941 */ /* 0x002fea0003800200 */
.L_x_8:
        /* <DEDUP_REMOVED lines=36> */
.L_x_11:
[----:B-1----:R-:W-:Y:S05]  /*1100*/  BSYNC.RECONVERGENT B0 ;  /* 0x0000000000007941 */ /* 0x002fea0003800200 */
.L_x_10:
[----:B------:R-:W5:Y:S01]  /*1110*/  SHFL.IDX PT, R2, R80, RZ, 0x1f ;  /* 0x00001fff50027589 */ /* 0x000f6200000e0000 */
[----:B--2-4-:R-:W2:Y:S01]  /*1120*/  LDC.64 R4, c[0x0][0xbf0] ;  /* 0x0002fc00ff047b82 */ /* 0x014ea20000000a00 */
[----:B------:R-:W4:Y:S01]  /*1130*/  LDCU.64 UR50, c[0x0][0x358] ;  /* 0x00006b00ff3277ac */ /* 0x000f220008000a00 */
[----:B------:R-:W-:Y:S01]  /*1140*/  NOP ;  /* 0x0000000000007918 */ /* 0x000fe20000000000 */
[----:B-----5:R-:W-:-:S13]  /*1150*/  ISETP.NE.AND P0, PT, R2, 0x5, PT ;  /* 0x000000050200780c */ /* 0x020fda0003f05270 */
[----:B----4-:R-:W-:Y:S05]  /*1160*/  @P0 BRA `(.L_x_12) ;  /* 0x0000000000580947 */ /* 0x010fea0003800000 */
        /* <DEDUP_REMOVED lines=20> */
[----:B------:R4:W1:Y:S02]  /*12b0*/  SYNCS.EXCH.64 URZ, [UR6+0x1b8], UR4 ;  /* 0x0001b80406ff75b2 */ /* 0x0008640008000100 */
[----:B----4-:R-:W-:Y:S01]  /*12c0*/  NOP ;  /* 0x0000000000007918 */ /* 0x010fe20000000000 */
.L_x_12:
[----:B------:R-:W-:Y:S01]  /*12d0*/  NOP ;  /* 0x0000000000007918 */ /* 0x000fe20000000000 */
[----:B-1-3--:R-:W-:Y:S06]  /*12e0*/  BAR.SYNC.DEFER_BLOCKING 0x0 ;  /* 0x0000000000007b1d */ /* 0x00afec0000010000 */
[----:B------:R-:W1:Y:S01]  /*12f0*/  LDCU UR24, c[0x0][0xc0c] ;  /* 0x00018180ff1877ac */ /* 0x000e620008000800 */
[----:B------:R-:W1:Y:S01]  /*1300*/  LDCU UR4, c[0x0][0xbdc] ;  /* 0x00017b80ff0477ac */ /* 0x000e620008000800 */
[----:B------:R-:W3:Y:S01]  /*1310*/  LDCU UR27, c[0x0][0xbe8] ;  /* 0x00017d00ff1b77ac */ /* 0x000ee20008000800 */
[----:B------:R-:W4:Y:S01]  /*1320*/  LDCU UR21, c[0x0][0xc10] ;  /* 0x00018200ff1577ac */ /* 0x000f220008000800 */
[----:B------:R-:W-:Y:S01]  /*1330*/  LOP3.LUT R8, R0, 0x1f, RZ, 0xc0, !PT ;  /* 0x0000001f00087812 */ /* 0x000fe200078ec0ff */
[----:B------:R-:W4:Y:S01]  /*1340*/  LDCU.128 UR12, c[0x0][0xba0] ;  /* 0x00017400ff0c77ac */ /* 0x000f220008000c00 */
[----:B--2---:R-:W2:Y:S01]  /*1350*/  LDG.E R2, desc[UR50][R4.64] ;  /* 0x0000003204027981 */ /* 0x004ea2000c1e1900 */
[----:B------:R-:W2:Y:S03]  /*1360*/  LDCU.128 UR8, c[0x0][0xbb0] ;  /* 0x00017600ff0877ac */ /* 0x000ea60008000c00 */
[----:B------:R4:W2:Y:S01]  /*1370*/  LDG.E R3, desc[UR50][R4.64+0x4] ;  /* 0x0000043204037981 */ /* 0x0008a2000c1e1900 */
[----:B------:R-:W-:Y:S01]  /*1380*/  CS2R R6, SRZ ;  /* 0x0000000000067805 */ /* 0x000fe2000001ff00 */
[----:B-1----:R-:W-:Y:S01]  /*1390*/  USHF.L.U32 UR24, UR24, UR4, URZ ;  /* 0x0000000418187299 */ /* 0x002fe200080006ff */
[----:B---3--:R-:W-:Y:S01]  /*13a0*/  ISETP.GE.AND P0, PT, R8, UR27, PT ;  /* 0x0000001b08007c0c */ /* 0x008fe2000bf06270 */
[----:B----4-:R-:W-:Y:S01]  /*13b0*/  USHF.L.U32 UR21, UR21, UR4, URZ ;  /* 0x0000000415157299 */ /* 0x010fe200080006ff */
[----:B------:R-:W1:Y:S11]  /*13c0*/  LDCU.128 UR4, c[0x0][0xbc0] ;  /* 0x00017800ff0477ac */ /* 0x000e760008000c00 */
[----:B------:R-:W3:Y:S01]  /*13d0*/  @!P0 LDC.64 R10, c[0x0][0xbf0] ;  /* 0x0002fc00ff0a8b82 */ /* 0x000ee20000000a00 */
[----:B------:R-:W-:-:S05]  /*13e0*/  IMAD.U32 R5, RZ, RZ, UR24 ;  /* 0x00000018ff057e24 */ /* 0x000fca000f8e00ff */
[----:B------:R-:W-:Y:S01]  /*13f0*/  IABS R9, R5 ;  /* 0x0000000500097213 */ /* 0x000fe20000000000 */
[----:B------:R-:W-:-:S03]  /*1400*/  IMAD.U32 R4, RZ, RZ, UR21 ;  /* 0x00000015ff047e24 */ /* 0x000fc6000f8e00ff */
[----:B------:R-:W-:Y:S01]  /*1410*/  R2UR UR40, R9 ;  /* 0x00000000092872ca */ /* 0x000fe200000e0000 */
[----:B------:R-:W-:Y:S02]  /*1420*/  IMAD.U32 R12, RZ, RZ, UR14 ;  /* 0x0000000eff0c7e24 */ /* 0x000fe4000f8e00ff */
[----:B---3--:R-:W-:-:S05]  /*1430*/  @!P0 IMAD.WIDE.U32 R10, R8, 0xc, R10 ;  /* 0x0000000c080a8825 */ /* 0x008fca00078e000a */
[----:B------:R-:W5:Y:S05]  /*1440*/  @!P0 LDG.E R6, desc[UR50][R10.64] ;  /* 0x000000320a068981 */ /* 0x000f6a000c1e1900 */
[----:B------:R-:W3:Y:S01]  /*1450*/  I2F.RP R9, UR40 ;  /* 0x0000002800097d06 */ /* 0x000ee20008209400 */
[----:B------:R4:W5:Y:S01]  /*1460*/  @!P0 LDG.E R7, desc[UR50][R10.64+0x4] ;  /* 0x000004320a078981 */ /* 0x000962000c1e1900 */
[----:B------:R-:W-:Y:S01]  /*1470*/  UISETP.NE.U32.AND UP2, UPT, UR14, URZ, UPT ;  /* 0x000000ff0e00728c */ /* 0x000fe2000bf45070 */
[----:B------:R-:W-:Y:S01]  /*1480*/  IMAD.MOV.U32 R20, RZ, RZ, RZ ;  /* 0x000000ffff147224 */ /* 0x000fe200078e00ff */
[----:B-1----:R-:W-:Y:S01]  /*1490*/  UISETP.NE.U32.AND UP1, UPT, UR4, URZ, UPT ;  /* 0x000000ff0400728c */ /* 0x002fe2000bf25070 */
[----:B------:R-:W-:Y:S01]  /*14a0*/  PLOP3.LUT P1, PT, PT, PT, PT, 0x80, 0x8 ;  /* 0x000000000008781c */ /* 0x000fe20003f2f070 */
[----:B------:R-:W-:Y:S01]  /*14b0*/  UISETP.NE.AND.EX UP2, UPT, UR15, URZ, UPT, UP2 ;  /* 0x000000ff0f00728c */ /* 0x000fe2000bf45320 */
[----:B------:R-:W-:Y:S01]  /*14c0*/  LOP3.LUT R16, R16, 0xfffffffd, RZ, 0xc0, !PT ;  /* 0xfffffffd10107812 */ /* 0x000fe200078ec0ff */
[----:B------:R-:W-:Y:S01]  /*14d0*/  UISETP.NE.AND.EX UP1, UPT, UR5, URZ, UPT, UP1 ;  /* 0x000000ff0500728c */ /* 0x000fe2000bf25310 */
[----:B------:R-:W-:Y:S01]  /*14e0*/  IMAD.MOV.U32 R15, RZ, RZ, -0x1 ;  /* 0xffffffffff0f7424 */ /* 0x000fe200078e00ff */
[----:B------:R-:W-:Y:S01]  /*14f0*/  UISETP.NE.AND UP6, UPT, UR37, 0x8, UPT ;  /* 0x000000082500788c */ /* 0x000fe2000bfc5270 */
[----:B------:R-:W-:Y:S01]  /*1500*/  IMAD.MOV.U32 R14, RZ, RZ, -0x1 ;  /* 0xffffffffff0e7424 */ /* 0x000fe200078e00ff */
[----:B------:R-:W-:Y:S01]  /*1510*/  UISETP.NE.AND UP5, UPT, UR37, 0x1, UPT ;  /* 0x000000012500788c */ /* 0x000fe2000bfa5270 */
[----:B---3--:R-:W1:Y:S01]  /*1520*/  MUFU.RCP R9, R9 ;  /* 0x0000000900097308 */ /* 0x008e620000001000 */
[----:B------:R-:W-:-:S04]  /*1530*/  IMAD.MOV.U32 R17, RZ, RZ, -0x1 ;  /* 0xffffffffff117424 */ /* 0x000fc800078e00ff */
[----:B------:R-:W-:Y:S01]  /*1540*/  @P1 LOP3.LUT R16, R16, 0x2, RZ, 0xfc, !PT ;  /* 0x0000000210101812 */ /* 0x000fe200078efcff */
[----:B----4-:R-:W-:Y:S02]  /*1550*/  IMAD.U32 R10, RZ, RZ, UR15 ;  /* 0x0000000fff0a7e24 */ /* 0x010fe4000f8e00ff */
[----:B-1----:R-:W-:-:S04]  /*1560*/  VIADD R9, R9, 0xffffffe ;  /* 0x0ffffffe09097836 */ /* 0x002fc80000000000 */
[----:B------:R1:W-:Y:S02]  /*1570*/  F2I.FTZ.U32.TRUNC.NTZ R21, R9 ;  /* 0x0000000900157305 */ /* 0x0003e4000021f000 */
[----:B-1----:R-:W-:-:S05]  /*1580*/  IABS R9, R5 ;  /* 0x0000000500097213 */ /* 0x002fca0000000000 */
[----:B------:R-:W-:Y:S01]  /*1590*/  IMAD.MOV R9, RZ, RZ, -R9 ;  /* 0x000000ffff097224 */ /* 0x000fe200078e0a09 */
[----:B--2---:R-:W-:Y:S02]  /*15a0*/  R2UR UR19, R2 ;  /* 0x00000000021372ca */ /* 0x004fe400000e0000 */
[----:B------:R-:W-:Y:S02]  /*15b0*/  IABS R2, R4 ;  /* 0x0000000400027213 */ /* 0x000fe40000000000 */
[----:B------:R-:W-:Y:S02]  /*15c0*/  R2UR UR16, R3 ;  /* 0x00000000031072ca */ /* 0x000fe400000e0000 */
[----:B------:R-:W-:-:S07]  /*15d0*/  R2UR UR39, R2 ;  /* 0x00000000022772ca */ /* 0x000fce00000e0000 */
[----:B------:R-:W-:-:S04]  /*15e0*/  UIADD3 UR29, UP0, UPT, UR19, UR12, URZ ;  /* 0x0000000c131d7290 */ /* 0x000fc8000ff1e0ff */
[----:B------:R-:W-:Y:S02]  /*15f0*/  ULEA.HI.X.SX32 UR19, UR19, UR13, 0x1, UP0 ;  /* 0x0000000d13137291 */ /* 0x000fe400080f0eff */
[----:B------:R-:W-:Y:S01]  /*1600*/  UIADD3 UR29, UP0, UPT, UR29, -0x1, URZ ;  /* 0xffffffff1d1d7890 */ /* 0x000fe2000ff1e0ff */
[----:B------:R-:W1:Y:S03]  /*1610*/  I2F.RP R2, UR39 ;  /* 0x0000002700027d06 */ /* 0x000e660008209400 */
[----:B------:R-:W-:Y:S02]  /*1620*/  UIADD3.X UR19, UPT, UPT, UR19, -0x1, URZ, UP0, !UPT ;  /* 0xffffffff13137890 */ /* 0x000fe400087fe4ff */
[----:B------:R-:W-:-:S04]  /*1630*/  UIADD3 UR36, UP0, UPT, UR29, UR9, URZ ;  /* 0x000000091d247290 */ /* 0x000fc8000ff1e0ff */
[----:B------:R-:W-:Y:S02]  /*1640*/  UIADD3.X UR30, UPT, UPT, URZ, UR19, URZ, UP0, !UPT ;  /* 0x00000013ff1e7290 */ /* 0x000fe400087fe4ff */
[----:B------:R-:W-:Y:S02]  /*1650*/  UIADD3 UR18, UP0, UPT, UR16, UR10, URZ ;  /* 0x0000000a10127290 */ /* 0x000fe4000ff1e0ff */
[----:B------:R-:W-:Y:S02]  /*1660*/  UIMAD.WIDE.U32 UR52, UR36, UR14, URZ ;  /* 0x0000000e243472a5 */ /* 0x000fe4000f8e00ff */
[----:B------:R-:W-:Y:S01]  /*1670*/  IMAD.WIDE.U32 R12, R12, UR30, RZ ;  /* 0x0000001e0c0c7c25 */ /* 0x000fe2000f8e00ff */
[----:B-1----:R-:W1:Y:S01]  /*1680*/  MUFU.RCP R2, R2 ;  /* 0x0000000200027308 */ /* 0x002e620000001000 */
[----:B------:R-:W-:Y:S02]  /*1690*/  ULEA.HI.X.SX32 UR16, UR16, UR11, 0x1, UP0 ;  /* 0x0000000b10107291 */ /* 0x000fe400080f0eff */
[----:B------:R-:W-:Y:S01]  /*16a0*/  UIADD3 UR18, UP0, UPT, UR18, -0x1, URZ ;  /* 0xffffffff12127890 */ /* 0x000fe2000ff1e0ff */
[----:B------:R-:W-:Y:S01]  /*16b0*/  IMAD.WIDE.U32 R10, P0, R10, UR36, R12 ;  /* 0x000000240a0a7c25 */ /* 0x000fe2000f80000c */
[----:B------:R-:W2:Y:S02]  /*16c0*/  S2UR UR36, SR_CgaCtaId ;  /* 0x00000000002479c3 */ /* 0x000ea40000008800 */
[----:B------:R-:W-:Y:S01]  /*16d0*/  UIADD3.X UR16, UPT, UPT, UR16, -0x1, URZ, UP0, !UPT ;  /* 0xffffffff10107890 */ /* 0x000fe200087fe4ff */
[----:B------:R-:W-:Y:S01]  /*16e0*/  IMAD.X R3, RZ, RZ, RZ, P0 ;  /* 0x000000ffff037224 */ /* 0x000fe200000e06ff */
[----:B------:R-:W-:Y:S01]  /*16f0*/  R2UR UR44, R10 ;  /* 0x000000000a2c72ca */ /* 0x000fe200000e0000 */
[----:B------:R-:W-:Y:S01]  /*1700*/  UIADD3 UR41, UP0, UPT, UR18, UR7, URZ ;  /* 0x0000000712297290 */ /* 0x000fe2000ff1e0ff */
[----:B------:R-:W-:-:S02]  /*1710*/  R2UR UR45, R11 ;  /* 0x000000000b2d72ca */ /* 0x000fc400000e0000 */
[----:B------:R-:W-:Y:S02]  /*1720*/  CS2R R10, SRZ ;  /* 0x00000000000a7805 */ /* 0x000fe4000001ff00 */
[----:B------:R-:W-:Y:S01]  /*1730*/  R2UR UR43, R3 ;  /* 0x00000000032b72ca */ /* 0x000fe200000e0000 */
[----:B------:R-:W-:Y:S01]  /*1740*/  UIADD3.X UR38, UPT, UPT, URZ, UR16, URZ, UP0, !UPT ;  /* 0x00000010ff267290 */ /* 0x000fe200087fe4ff */
[----:B------:R-:W-:Y:S01]  /*1750*/  IMAD.MOV R3, RZ, RZ, -R21 ;  /* 0x000000ffff037224 */ /* 0x000fe200078e0a15 */
[----:B------:R-:W-:Y:S01]  /*1760*/  UIMAD.WIDE.U32 UR46, UR41, UR4, URZ ;  /* 0x00000004292e72a5 */ /* 0x000fe2000f8e00ff */
[----:B-1----:R-:W-:Y:S01]  /*1770*/  VIADD R2, R2, 0xffffffe ;  /* 0x0ffffffe02027836 */ /* 0x002fe20000000000 */
[----:B------:R-:W-:Y:S01]  /*1780*/  UIMAD.WIDE.U32 UR48, UR38, UR4, URZ ;  /* 0x00000004263072a5 */ /* 0x000fe2000f8e00ff */
[----:B------:R-:W-:Y:S01]  /*1790*/  IMAD R3, R3, UR40, RZ ;  /* 0x0000002803037c24 */ /* 0x000fe2000f8e02ff */
[----:B------:R-:W-:-:S03]  /*17a0*/  UIADD3 URZ, UP3, UPT, UR53, UR44, URZ ;  /* 0x0000002c35ff7290 */ /* 0x000fc6000ff7e0ff */
[----:B------:R-:W1:Y:S01]  /*17b0*/  F2I.FTZ.U32.TRUNC.NTZ R2, R2 ;  /* 0x0000000200027305 */ /* 0x000e62000021f000 */
[----:B------:R-:W-:Y:S01]  /*17c0*/  UMOV UR42, UR45 ;  /* 0x0000002d002a7c82 */ /* 0x000fe20008000000 */
[----:B------:R-:W-:Y:S01]  /*17d0*/  UIMAD.WIDE.U32 UR48, UP0, UR41, UR5, UR48 ;  /* 0x00000005293072a5 */ /* 0x000fe2000f800030 */
[----:B------:R-:W-:Y:S01]  /*17e0*/  R2UR UR46, R9 ;  /* 0x00000000092e72ca */ /* 0x000fe200000e0000 */
[----:B------:R-:W-:Y:S01]  /*17f0*/  UIMAD.WIDE.U32.X UR44, UR30, UR15, UR42, UP3 ;  /* 0x0000000f1e2c72a5 */ /* 0x000fe200098e042a */
[----:B------:R-:W-:Y:S01]  /*1800*/  IMAD.U32 R9, RZ, RZ, UR37 ;  /* 0x00000025ff097e24 */ /* 0x000fe2000f8e00ff */
[----:B------:R-:W-:Y:S02]  /*1810*/  UIADD3.X UR43, UPT, UPT, URZ, URZ, URZ, UP0, !UPT ;  /* 0x000000ffff2b7290 */ /* 0x000fe400087fe4ff */
[----:B------:R-:W-:Y:S02]  /*1820*/  USEL UR29, UR29, UR44, !UP2 ;  /* 0x0000002c1d1d7287 */ /* 0x000fe4000d000000 */
[----:B------:R-:W-:Y:S01]  /*1830*/  USEL UR19, UR19, UR45, !UP2 ;  /* 0x0000002d13137287 */ /* 0x000fe2000d000000 */
[----:B------:R-:W-:Y:S01]  /*1840*/  R2UR UR44, R20 ;  /* 0x00000000142c72ca */ /* 0x000fe200000e0000 */
[----:B------:R-:W-:Y:S01]  /*1850*/  UIADD3 URZ, UP0, UPT, UR47, UR48, URZ ;  /* 0x000000302fff7290 */ /* 0x000fe2000ff1e0ff */
[----:B------:R-:W-:Y:S01]  /*1860*/  R2UR UR45, R21 ;  /* 0x00000000152d72ca */ /* 0x000fe200000e0000 */
[----:B------:R-:W-:Y:S01]  /*1870*/  UMOV UR42, UR49 ;  /* 0x00000031002a7c82 */ /* 0x000fe20008000000 */
[----:B------:R-:W-:Y:S01]  /*1880*/  USHF.R.U64 UR19, UR29, UR8, UR19 ;  /* 0x000000081d137299 */ /* 0x000fe20008001213 */
[----:B------:R-:W-:Y:S01]  /*1890*/  ISETP.NE.OR P2, PT, R9, 0x2, !P2 ;  /* 0x000000020900780c */ /* 0x000fe20005745670 */
[----:B------:R-:W-:Y:S01]  /*18a0*/  UIMAD.WIDE.U32.X UR42, UR38, UR5, UR42, UP0 ;  /* 0x00000005262a72a5 */ /* 0x000fe200080e042a */
[----:B------:R-:W-:Y:S01]  /*18b0*/  IMAD.MOV.U32 R9, RZ, RZ, RZ ;  /* 0x000000ffff097224 */ /* 0x000fe200078e00ff */
[----:B------:R-:W-:-:S02]  /*18c0*/  UIADD3 UR47, UPT, UPT, UR24, -0x1, UR19 ;  /* 0xffffffff182f7890 */ /* 0x000fc4000fffe013 */
[----:B------:R-:W-:Y:S02]  /*18d0*/  USEL UR18, UR18, UR42, !UP1 ;  /* 0x0000002a12127287 */ /* 0x000fe4000c800000 */
[----:B------:R-:W-:Y:S01]  /*18e0*/  USEL UR16, UR16, UR43, !UP1 ;  /* 0x0000002b10107287 */ /* 0x000fe2000c800000 */
[----:B-1----:R-:W-:Y:S01]  /*18f0*/  R2UR UR43, R2 ;  /* 0x00000000022b72ca */ /* 0x002fe200000e0000 */
[----:B------:R-:W-:Y:S01]  /*1900*/  IMAD.U32 R2, RZ, RZ, UR47 ;  /* 0x0000002fff027e24 */ /* 0x000fe2000f8e00ff */
[----:B------:R-:W-:Y:S01]  /*1910*/  UMOV UR42, URZ ;  /* 0x000000ff002a7c82 */ /* 0x000fe20008000000 */
[----:B------:R-:W-:Y:S01]  /*1920*/  USHF.R.U64 UR16, UR18, UR6, UR16 ;  /* 0x0000000612107299 */ /* 0x000fe20008001210 */
[----:B------:R-:W-:Y:S01]  /*1930*/  IMAD.HI.U32 R3, R21, R3, UR44 ;  /* 0x0000002c15037e27 */ /* 0x000fe2000f8e0003 */
[----:B------:R-:W1:Y:S01]  /*1940*/  LDCU UR29, c[0x0][0xbe0] ;  /* 0x00017c00ff1d77ac */ /* 0x000e620008000800 */
[----:B------:R-:W-:Y:S01]  /*1950*/  IABS R2, R2 ;  /* 0x0000000200027213 */ /* 0x000fe20000000000 */
[----:B------:R-:W-:-:S02]  /*1960*/  UIADD3 UR45, UPT, UPT, UR21, -0x1, UR16 ;  /* 0xffffffff152d7890 */ /* 0x000fc4000fffe010 */
[----:B------:R-:W-:Y:S01]  /*1970*/  R2UR UR19, R3 ;  /* 0x00000000031372ca */ /* 0x000fe200000e0000 */
[----:B------:R-:W-:Y:S01]  /*1980*/  ULOP3.LUT UR41, URZ, UR21, URZ, 0x33, !UPT ;  /* 0x00000015ff297292 */ /* 0x000fe2000f8e33ff */
[----:B------:R-:W-:Y:S02]  /*1990*/  R2UR UR16, R2 ;  /* 0x00000000021072ca */ /* 0x000fe400000e0000 */
[----:B------:R-:W-:Y:S01]  /*19a0*/  UIADD3 UR18, UPT, UPT, URZ, -UR43, URZ ;  /* 0x8000002bff127290 */ /* 0x000fe2000fffe0ff */
[----:B------:R-:W-:Y:S01]  /*19b0*/  IABS R2, R4 ;  /* 0x0000000400027213 */ /* 0x000fe20000000000 */
[----:B------:R-:W-:Y:S02]  /*19c0*/  IMAD.U32 R3, RZ, RZ, UR45 ;  /* 0x0000002dff037e24 */ /* 0x000fe4000f8e00ff */
[----:B------:R-:W-:Y:S02]  /*19d0*/  UIMAD UR18, UR18, UR39, URZ ;  /* 0x00000027121272a4 */ /* 0x000fe4000f8e02ff */
[----:B------:R-:W-:Y:S01]  /*19e0*/  IMAD.MOV R2, RZ, RZ, -R2 ;  /* 0x000000ffff027224 */ /* 0x000fe200078e0a02 */
[----:B------:R-:W-:Y:S01]  /*19f0*/  IABS R3, R3 ;  /* 0x0000000300037213 */ /* 0x000fe20000000000 */
[----:B------:R-:W-:-:S02]  /*1a00*/  UIMAD.WIDE.U32 UR42, UR43, UR18, UR42 ;  /* 0x000000122b2a72a5 */ /* 0x000fc4000f8e002a */
[----:B------:R-:W-:Y:S01]  /*1a10*/  ULOP3.LUT UR42, URZ, UR24, URZ, 0x33, !UPT ;  /* 0x00000018ff2a7292 */ /* 0x000fe2000f8e33ff */
[----:B------:R-:W-:Y:S01]  /*1a20*/  R2UR UR44, R3 ;  /* 0x00000000032c72ca */ /* 0x000fe200000e0000 */
[----:B------:R-:W-:Y:S01]  /*1a30*/  UIMAD.WIDE.U32 UR48, UR19, UR16, URZ ;  /* 0x00000010133072a5 */ /* 0x000fe2000f8e00ff */
[----:B------:R-:W-:Y:S02]  /*1a40*/  R2UR UR38, R2 ;  /* 0x00000000022672ca */ /* 0x000fe400000e0000 */
[----:B------:R-:W3:Y:S01]  /*1a50*/  LDCU UR18, c[0x0][0x374] ;  /* 0x00006e80ff1277ac */ /* 0x000ee20008000800 */
[----:B------:R-:W4:Y:S03]  /*1a60*/  LDC.64 R2, c[0x0][0xbd0] ;  /* 0x0002f400ff027b82 */ /* 0x000f260000000a00 */
[----:B------:R-:W-:Y:S02]  /*1a70*/  UMOV UR19, UR49 ;  /* 0x0000003100137c82 */ /* 0x000fe40008000000 */
[----:B------:R-:W-:Y:S01]  /*1a80*/  UIMAD UR46, UR19, UR46, UR16 ;  /* 0x0000002e132e72a4 */ /* 0x000fe2000f8e0210 */
[----:B------:R-:W2:Y:S02]  /*1a90*/  LDCU.U8 UR16, c[0x0][0xbd8] ;  /* 0x00017b00ff1077ac */ /* 0x000ea40008000000 */
[----:B------:R-:W-:-:S02]  /*1aa0*/  UIMAD.WIDE.U32 UR48, UR43, UR44, URZ ;  /* 0x0000002c2b3072a5 */ /* 0x000fc4000f8e00ff */
[----:B------:R-:W-:-:S05]  /*1ab0*/  UISETP.GT.U32.AND UP3, UPT, UR40, UR46, UPT ;  /* 0x0000002e2800728c */ /* 0x000fca000bf64070 */
[----:B------:R-:W-:Y:S01]  /*1ac0*/  UMOV UR19, UR49 ;  /* 0x0000003100137c82 */ /* 0x000fe20008000000 */
[----:B---3--:R-:W-:Y:S02]  /*1ad0*/  UIMAD.WIDE.U32 UR48, UR28, UR18, URZ ;  /* 0x000000121c3072a5 */ /* 0x008fe4000f8e00ff */
[----:B------:R-:W-:-:S03]  /*1ae0*/  UIMAD UR44, UR19, UR38, UR44 ;  /* 0x00000026132c72a4 */ /* 0x000fc6000f8e022c */
[----:B------:R-:W-:Y:S01]  /*1af0*/  UMOV UR19, 0x400 ;  /* 0x0000040000137882 */ /* 0x000fe20000000000 */
[----:B------:R-:W-:Y:S01]  /*1b00*/  UISETP.GT.U32.AND UP0, UPT, UR39, UR44, UPT ;  /* 0x0000002c2700728c */ /* 0x000fe2000bf04070 */
[----:B--2---:R-:W-:Y:S01]  /*1b10*/  ISETP.NE.AND P1, PT, RZ, UR16, PT ;  /* 0x00000010ff007c0c */ /* 0x004fe2000bf25270 */
[----:B------:R-:W-:Y:S02]  /*1b20*/  @!UP3 UIADD3 UR46, UPT, UPT, UR46, -UR40, URZ ;  /* 0x800000282e2eb290 */ /* 0x000fe4000fffe0ff */
[----:B------:R-:W-:Y:S02]  /*1b30*/  ULEA UR36, UR36, UR19, 0x18 ;  /* 0x0000001324247291 */ /* 0x000fe4000f8ec0ff */
[----:B-1----:R-:W-:Y:S02]  /*1b40*/  UISETP.NE.AND UP3, UPT, UR29, 0x1, UPT ;  /* 0x000000011d00788c */ /* 0x002fe4000bf65270 */
[----:B------:R-:W-:Y:S02]  /*1b50*/  UIADD3 UR29, UPT, UPT, UR36, 0x300, URZ ;  /* 0x00000300241d7890 */ /* 0x000fe4000fffe0ff */
[----:B------:R-:W-:-:S02]  /*1b60*/  UIADD3 UR36, UPT, UPT, UR36, 0x260, URZ ;  /* 0x0000026024247890 */ /* 0x000fc4000fffe0ff */
[----:B------:R-:W-:Y:S02]  /*1b70*/  @!UP0 UIADD3 UR44, UPT, UPT, UR44, -UR39, URZ ;  /* 0x800000272c2c8290 */ /* 0x000fe4000fffe0ff */
[----:B------:R-:W-:Y:S02]  /*1b80*/  UISETP.GT.U32.AND UP0, UPT, UR40, UR46, UPT ;  /* 0x0000002e2800728c */ /* 0x000fe4000bf04070 */
[----:B------:R-:W-:Y:S02]  /*1b90*/  @UP6 USEL UR36, UR36, UR29, !UP5 ;  /* 0x0000001d24246287 */ /* 0x000fe4000e800000 */
[----:B------:R-:W-:Y:S02]  /*1ba0*/  UISETP.GT.U32.AND UP5, UPT, UR39, UR44, UPT ;  /* 0x0000002c2700728c */ /* 0x000fe4000bfa4070 */
[----:B------:R-:W-:Y:S02]  /*1bb0*/  UISETP.GE.AND UP6, UPT, UR47, URZ, UPT ;  /* 0x000000ff2f00728c */ /* 0x000fe4000bfc6270 */
[----:B------:R-:W-:-:S02]  /*1bc0*/  USEL UR30, UR31, UR17, !UP3 ;  /* 0x000000111f1e7287 */ /* 0x000fc4000d800000 */
[----:B------:R-:W-:Y:S02]  /*1bd0*/  USEL UR17, UR17, UR31, !UP3 ;  /* 0x0000001f11117287 */ /* 0x000fe4000d800000 */
[----:B------:R-:W-:Y:S02]  /*1be0*/  @!UP0 UIADD3 UR46, UPT, UPT, UR46, -UR40, URZ ;  /* 0x800000282e2e8290 */ /* 0x000fe4000fffe0ff */
[----:B------:R-:W-:Y:S02]  /*1bf0*/  UISETP.GE.AND UP0, UPT, UR45, URZ, UPT ;  /* 0x000000ff2d00728c */ /* 0x000fe4000bf06270 */
[----:B------:R-:W-:Y:S01]  /*1c00*/  USEL UR18, UR28, UR18, !UP3 ;  /* 0x000000121c127287 */ /* 0x000fe2000d800000 */
[----:B------:R-:W1:Y:S01]  /*1c10*/  LDCU UR19, c[0x0][0x378] ;  /* 0x00006f00ff1377ac */ /* 0x000e620008000800 */
[----:B------:R-:W-:Y:S01]  /*1c20*/  UMOV UR31, URZ ;  /* 0x000000ff001f7c82 */ /* 0x000fe20008000000 */
[----:B------:R-:W-:Y:S02]  /*1c30*/  @!UP5 UIADD3 UR44, UPT, UPT, UR44, -UR39, URZ ;  /* 0x800000272c2cd290 */ /* 0x000fe4000fffe0ff */
[----:B------:R-:W-:-:S02]  /*1c40*/  UIMAD.WIDE.U32 UR52, UR17, UR18, UR30 ;  /* 0x00000012113472a5 */ /* 0x000fc4000f8e001e */
[----:B------:R-:W-:Y:S02]  /*1c50*/  @!UP6 UIADD3 UR46, UPT, UPT, -UR46, URZ, URZ ;  /* 0x000000ff2e2ee290 */ /* 0x000fe4000fffe1ff */
[----:B------:R-:W-:Y:S02]  /*1c60*/  UISETP.NE.AND UP6, UPT, UR24, URZ, UPT ;  /* 0x000000ff1800728c */ /* 0x000fe4000bfc5270 */
[----:B------:R-:W-:Y:S02]  /*1c70*/  UISETP.NE.AND UP5, UPT, UR21, URZ, UPT ;  /* 0x000000ff1500728c */ /* 0x000fe4000bfa5270 */
[----:B------:R-:W-:Y:S01]  /*1c80*/  @!UP0 UIADD3 UR44, UPT, UPT, -UR44, URZ, URZ ;  /* 0x000000ff2c2c8290 */ /* 0x000fe2000fffe1ff */
[----:B------:R-:W-:Y:S01]  /*1c90*/  UMOV UR18, UR52 ;  /* 0x0000003400127c82 */ /* 0x000fe20008000000 */
[----:B------:R-:W-:Y:S02]  /*1ca0*/  UMOV UR17, UR53 ;  /* 0x0000003500117c82 */ /* 0x000fe40008000000 */
[----:B------:R-:W-:Y:S01]  /*1cb0*/  USEL UR44, UR41, UR44, !UP5 ;  /* 0x0000002c292c7287 */ /* 0x000fe2000e800000 */
[----:B----4-:R-:W-:Y:S01]  /*1cc0*/  ISETP.LE.U32.AND P0, PT, R2, UR18, PT ;  /* 0x0000001202007c0c */ /* 0x010fe2000bf03070 */
[----:B------:R-:W-:Y:S01]  /*1cd0*/  USEL UR46, UR42, UR46, !UP6 ;  /* 0x0000002e2a2e7287 */ /* 0x000fe2000f000000 */
[----:B------:R-:W-:Y:S01]  /*1ce0*/  IMAD.U32 R2, RZ, RZ, UR17 ;  /* 0x00000011ff027e24 */ /* 0x000fe2000f8e00ff */
[----:B------:R-:W-:-:S02]  /*1cf0*/  UIADD3 UR44, UPT, UPT, UR45, -UR44, URZ ;  /* 0x8000002c2d2c7290 */ /* 0x000fc4000fffe0ff */
[----:B------:R-:W-:Y:S02]  /*1d00*/  UIADD3 UR46, UPT, UPT, UR47, -UR46, URZ ;  /* 0x8000002e2f2e7290 */ /* 0x000fe4000fffe0ff */
[----:B-1----:R-:W-:Y:S01]  /*1d10*/  UIMAD.WIDE.U32 UR28, UR48, UR19, URZ ;  /* 0x00000013301c72a5 */ /* 0x002fe2000f8e00ff */
[----:B------:R-:W-:Y:S01]  /*1d20*/  ISETP.GE.U32.AND.EX P0, PT, R2, R3, PT, P0 ;  /* 0x000000030200720c */ /* 0x000fe20003f06100 */
[----:B------:R-:W-:Y:S02]  /*1d30*/  UIMAD UR48, UR46, UR44, URZ ;  /* 0x0000002c2e3072a4 */ /* 0x000fe4000f8e02ff */
[----:B------:R-:W-:Y:S02]  /*1d40*/  USEL UR44, UR44, UR46, !UP3 ;  /* 0x0000002e2c2c7287 */ /* 0x000fe4000d800000 */
[----:B------:R-:W-:Y:S02]  /*1d50*/  UIMAD UR19, UR49, UR19, URZ ;  /* 0x00000013311372a4 */ /* 0x000fe4000f8e02ff */
[----:B------:R-:W-:Y:S01]  /*1d60*/  USHF.R.S32.HI UR49, URZ, 0x1f, UR48 ;  /* 0x0000001fff317899 */ /* 0x000fe20008011430 */
[----:B------:R-:W-:Y:S01]  /*1d70*/  IMAD.U32 R18, RZ, RZ, UR48 ;  /* 0x00000030ff127e24 */ /* 0x000fe2000f8e00ff */
[----:B------:R-:W-:Y:S01]  /*1d80*/  USHF.R.S32.HI UR45, URZ, 0x1f, UR44 ;  /* 0x0000001fff2d7899 */ /* 0x000fe2000801142c */
[----:B------:R-:W-:Y:S01]  /*1d90*/  IMAD.U32 R12, RZ, RZ, UR44 ;  /* 0x0000002cff0c7e24 */ /* 0x000fe2000f8e00ff */
[----:B------:R-:W-:-:S02]  /*1da0*/  UIADD3 UR19, UPT, UPT, UR29, UR19, URZ ;  /* 0x000000131d137290 */ /* 0x000fc4000fffe0ff */
[----:B------:R-:W-:Y:S02]  /*1db0*/  IMAD.U32 R19, RZ, RZ, UR49 ;  /* 0x00000031ff137e24 */ /* 0x000fe4000f8e00ff */
[----:B------:R-:W-:Y:S01]  /*1dc0*/  IMAD.U32 R13, RZ, RZ, UR45 ;  /* 0x0000002dff0d7e24 */ /* 0x000fe2000f8e00ff */
[----:B------:R-:W-:Y:S07]  /*1dd0*/  @P0 BRA P1, `(.L_x_13) ;  /* 0x0000001400d00947 */ /* 0x000fee0000800000 */
[----:B------:R-:W-:Y:S01]  /*1de0*/  IMAD.U32 R3, RZ, RZ, UR17 ;  /* 0x00000011ff037e24 */ /* 0x000fe2000f8e00ff */
[----:B------:R-:W-:Y:S02]  /*1df0*/  ISETP.LE.U32.AND P0, PT, R18, UR18, PT ;  /* 0x0000001212007c0c */ /* 0x000fe4000bf03070 */
[----:B------:R-:W-:Y:S01]  /*1e00*/  CS2R R10, SRZ ;  /* 0x00000000000a7805 */ /* 0x000fe2000001ff00 */
[----:B------:R-:W-:Y:S01]  /*1e10*/  IMAD.MOV.U32 R9, RZ, RZ, RZ ;  /* 0x000000ffff097224 */ /* 0x000fe200078e00ff */
[----:B------:R-:W-:-:S13]  /*1e20*/  ISETP.GE.U32.AND.EX P0, PT, R3, R19, PT, P0 ;  /* 0x000000130300720c */ /* 0x000fda0003f06100 */
[----:B------:R-:W-:Y:S05]  /*1e30*/  @!P0 BRA `(.L_x_14) ;  /* 0x0000001000ac8947 */ /* 0x000fea0003800000 */
[----:B------:R-:W-:Y:S02]  /*1e40*/  VIADD R2, R8, 0x20 ;  /* 0x0000002008027836 */ /* 0x000fe40000000000 */
[----:B------:R-:W-:Y:S02]  /*1e50*/  IMAD.MOV.U32 R14, RZ, RZ, R8 ;  /* 0x000000ffff0e7224 */ /* 0x000fe400078e0008 */
[----:B-----5:R-:W-:Y:S01]  /*1e60*/  IMAD.MOV.U32 R9, RZ, RZ, R7 ;  /* 0x000000ffff097224 */ /* 0x020fe200078e0007 */
[----:B------:R-:W-:Y:S02]  /*1e70*/  ISETP.GE.AND P0, PT, R2, UR27, PT ;  /* 0x0000001b02007c0c */ /* 0x000fe4000bf06270 */
[----:B------:R-:W-:Y:S02]  /*1e80*/  ISETP.GE.AND P1, PT, R14, UR27, PT ;  /* 0x0000001b0e007c0c */ /* 0x000fe4000bf26270 */
[----:B------:R-:W-:Y:S01]  /*1e90*/  MOV R11, UR12 ;  /* 0x0000000c000b7c02 */ /* 0x000fe20008000f00 */
[----:B------:R-:W-:Y:S01]  /*1ea0*/  IMAD.U32 R10, RZ, RZ, UR13 ;  /* 0x0000000dff0a7e24 */ /* 0x000fe2000f8e00ff */
[----:B------:R-:W-:-:S07]  /*1eb0*/  MOV R2, R6 ;  /* 0x0000000600027202 */ /* 0x000fce0000000f00 */
[----:B------:R-:W1:Y:S01]  /*1ec0*/  @!P0 LDC.64 R22, c[0x0][0xbf0] ;  /* 0x0002fc00ff168b82 */ /* 0x000e620000000a00 */
[----:B------:R-:W-:Y:S01]  /*1ed0*/  UIADD3 UR12, UP0, UPT, UR10, -0x1, URZ ;  /* 0xffffffff0a0c7890 */ /* 0x000fe2000ff1e0ff */
[----:B------:R-:W-:Y:S03]  /*1ee0*/  BSSY.RECONVERGENT B0, `(.L_x_15) ;  /* 0x000004f000007945 */ /* 0x000fe60003800200 */
[----:B------:R-:W-:Y:S01]  /*1ef0*/  UIADD3.X UR13, UPT, UPT, UR11, -0x1, URZ, UP0, !UPT ;  /* 0xffffffff0b0d7890 */ /* 0x000fe200087fe4ff */
[----:B------:R-:W-:Y:S01]  /*1f00*/  MOV R18, 0x7fffffff ;  /* 0x7fffffff00127802 */ /* 0x000fe20000000f00 */
[----:B------:R-:W-:Y:S02]  /*1f10*/  IMAD.MOV.U32 R19, RZ, RZ, RZ ;  /* 0x000000ffff137224 */ /* 0x000fe400078e00ff */
[----:B-1----:R-:W-:-:S05]  /*1f20*/  @!P0 IMAD.WIDE.U32 R22, R14, 0xc, R22 ;  /* 0x0000000c0e168825 */ /* 0x002fca00078e0016 */
[----:B------:R1:W5:Y:S04]  /*1f30*/  @!P0 LDG.E R6, desc[UR50][R22.64+0x180] ;  /* 0x0001803216068981 */ /* 0x000368000c1e1900 */
[----:B------:R1:W5:Y:S01]  /*1f40*/  @!P0 LDG.E R7, desc[UR50][R22.64+0x184] ;  /* 0x0001843216078981 */ /* 0x000362000c1e1900 */
[----:B------:R-:W-:-:S04]  /*1f50*/  IADD3 R11, P0, PT, R11, -0x1, RZ ;  /* 0xffffffff0b0b7810 */ /* 0x000fc80007f1e0ff */
[----:B------:R-:W-:Y:S01]  /*1f60*/  IADD3.X R10, PT, PT, R10, -0x1, RZ, P0, !PT ;  /* 0xffffffff0a0a7810 */ /* 0x000fe200007fe4ff */
[----:B------:R-:W-:Y:S08]  /*1f70*/  @P1 BRA `(.L_x_16) ;  /* 0x0000000400141947 */ /* 0x000ff00003800000 */
[C---:B------:R-:W-:Y:S01]  /*1f80*/  IADD3 R3, P1, PT, R2.reuse, R11, RZ ;  /* 0x0000000b02037210 */ /* 0x040fe20007f3e0ff */
[----:B------:R-:W-:Y:S01]  /*1f90*/  IMAD.MOV.U32 R20, RZ, RZ, RZ ;  /* 0x000000ffff147224 */ /* 0x000fe200078e00ff */
[----:B------:R-:W-:Y:S02]  /*1fa0*/  IADD3 R13, P0, PT, R9, UR12, RZ ;  /* 0x0000000c090d7c10 */ /* 0x000fe4000ff1e0ff */
[----:B------:R-:W-:Y:S02]  /*1fb0*/  LEA.HI.X.SX32 R2, R2, R10, 0x1, P1 ;  /* 0x0000000a02027211 */ /* 0x000fe400008f0eff */
[----:B------:R-:W-:Y:S02]  /*1fc0*/  IADD3 R26, P1, PT, R3, UR9, RZ ;  /* 0x00000009031a7c10 */ /* 0x000fe4000ff3e0ff */
[----:B------:R-:W-:Y:S02]  /*1fd0*/  LEA.HI.X.SX32 R12, R9, UR13, 0x1, P0 ;  /* 0x0000000d090c7c11 */ /* 0x000fe400080f0eff */
[----:B------:R-:W-:Y:S01]  /*1fe0*/  IADD3 R18, P0, PT, R13, UR7, RZ ;  /* 0x000000070d127c10 */ /* 0x000fe2000ff1e0ff */
[----:B------:R-:W-:-:S04]  /*1ff0*/  IMAD.X R9, RZ, RZ, R2, P1 ;  /* 0x000000ffff097224 */ /* 0x000fc800008e0602 */
[----:B------:R-:W-:Y:S02]  /*2000*/  IMAD.X R17, RZ, RZ, R12, P0 ;  /* 0x000000ffff117224 */ /* 0x000fe400000e060c */
[----:B------:R-:W-:-:S04]  /*2010*/  IMAD.WIDE.U32 R24, R9, UR14, RZ ;  /* 0x0000000e09187c25 */ /* 0x000fc8000f8e00ff */
[----:B-1----:R-:W-:-:S04]  /*2020*/  IMAD.WIDE.U32 R22, R17, UR4, RZ ;  /* 0x0000000411167c25 */ /* 0x002fc8000f8e00ff */
[----:B------:R-:W-:-:S04]  /*2030*/  IMAD.WIDE.U32 R24, P1, R26, UR15, R24 ;  /* 0x0000000f1a187c25 */ /* 0x000fc8000f820018 */
[----:B------:R-:W-:-:S04]  /*2040*/  IMAD.WIDE.U32 R26, R26, UR14, RZ ;  /* 0x0000000e1a1a7c25 */ /* 0x000fc8000f8e00ff */
[----:B------:R-:W-:-:S04]  /*2050*/  IMAD.WIDE.U32 R22, P0, R18, UR5, R22 ;  /* 0x0000000512167c25 */ /* 0x000fc8000f800016 */
[----:B------:R-:W-:-:S04]  /*2060*/  IMAD.WIDE.U32 R18, R18, UR4, RZ ;  /* 0x0000000412127c25 */ /* 0x000fc8000f8e00ff */
[----:B------:R-:W-:Y:S01]  /*2070*/  IMAD.X R29, RZ, RZ, RZ, P1 ;  /* 0x000000ffff1d7224 */ /* 0x000fe200008e06ff */
[----:B------:R-:W-:Y:S01]  /*2080*/  IADD3 RZ, P1, PT, R27, R24, RZ ;  /* 0x000000181bff7210 */ /* 0x000fe20007f3e0ff */
[----:B------:R-:W-:Y:S01]  /*2090*/  IMAD.X R27, RZ, RZ, RZ, P0 ;  /* 0x000000ffff1b7224 */ /* 0x000fe200000e06ff */
[----:B------:R-:W-:Y:S01]  /*20a0*/  IADD3 RZ, P0, PT, R19, R22, RZ ;  /* 0x0000001613ff7210 */ /* 0x000fe20007f1e0ff */
[----:B------:R-:W-:Y:S02]  /*20b0*/  IMAD.MOV.U32 R26, RZ, RZ, R23 ;  /* 0x000000ffff1a7224 */ /* 0x000fe400078e0017 */
[----:B------:R-:W-:Y:S02]  /*20c0*/  IMAD.MOV.U32 R28, RZ, RZ, R25 ;  /* 0x000000ffff1c7224 */ /* 0x000fe400078e0019 */
[----:B------:R-:W-:Y:S01]  /*20d0*/  IMAD.WIDE.U32.X R26, R17, UR5, R26, P0 ;  /* 0x00000005111a7c25 */ /* 0x000fe200080e041a */
[----:B------:R-:W-:-:S03]  /*20e0*/  PLOP3.LUT P0, PT, PT, PT, UP1, 0x80, 0x8 ;  /* 0x000000000008781c */ /* 0x000fc60003f0f018 */
[----:B------:R-:W-:Y:S01]  /*20f0*/  IMAD.WIDE.U32.X R28, R9, UR15, R28, P1 ;  /* 0x0000000f091c7c25 */ /* 0x000fe200088e041c */
[----:B------:R-:W-:Y:S02]  /*2100*/  PLOP3.LUT P1, PT, PT, PT, UP2, 0x80, 0x8 ;  /* 0x000000000008781c */ /* 0x000fe40003f2f028 */
[----:B------:R-:W-:Y:S02]  /*2110*/  SEL R13, R13, R26, !P0 ;  /* 0x0000001a0d0d7207 */ /* 0x000fe40004000000 */
[----:B------:R-:W-:Y:S02]  /*2120*/  SEL R12, R12, R27, !P0 ;  /* 0x0000001b0c0c7207 */ /* 0x000fe40004000000 */
[----:B------:R-:W-:Y:S02]  /*2130*/  SEL R3, R3, R28, !P1 ;  /* 0x0000001c03037207 */ /* 0x000fe40004800000 */
[----:B------:R-:W-:Y:S01]  /*2140*/  SEL R28, R2, R29, !P1 ;  /* 0x0000001d021c7207 */ /* 0x000fe20004800000 */
[----:B------:R-:W-:Y:S01]  /*2150*/  IMAD.MOV R2, RZ, RZ, -R21 ;  /* 0x000000ffff027224 */ /* 0x000fe200078e0a15 */
[----:B------:R-:W-:-:S02]  /*2160*/  SHF.R.U64 R13, R13, UR6, R12 ;  /* 0x000000060d0d7c19 */ /* 0x000fc4000800120c */
[----:B------:R-:W-:Y:S02]  /*2170*/  SHF.R.U64 R28, R3, UR8, R28 ;  /* 0x00000008031c7c19 */ /* 0x000fe4000800121c */
[----:B------:R-:W-:Y:S01]  /*2180*/  IADD3 R12, PT, PT, R4, -0x1, R13 ;  /* 0xffffffff040c7810 */ /* 0x000fe20007ffe00d */
[----:B------:R-:W-:Y:S01]  /*2190*/  IMAD R13, R2, UR40, RZ ;  /* 0x00000028020d7c24 */ /* 0x000fe2000f8e02ff */
[----:B------:R-:W-:Y:S02]  /*21a0*/  IADD3 R17, PT, PT, R5, -0x1, R28 ;  /* 0xffffffff05117810 */ /* 0x000fe40007ffe01c */
[----:B------:R-:W-:Y:S01]  /*21b0*/  IABS R3, R5 ;  /* 0x0000000500037213 */ /* 0x000fe20000000000 */
[----:B------:R-:W-:Y:S01]  /*21c0*/  IMAD.HI.U32 R20, R21, R13, R20 ;  /* 0x0000000d15147227 */ /* 0x000fe200078e0014 */
[----:B------:R-:W-:Y:S02]  /*21d0*/  IABS R9, R17 ;  /* 0x0000001100097213 */ /* 0x000fe40000000000 */
[----:B------:R-:W-:Y:S01]  /*21e0*/  IABS R2, R12 ;  /* 0x0000000c00027213 */ /* 0x000fe20000000000 */
[----:B------:R-:W-:Y:S01]  /*21f0*/  IMAD.MOV R3, RZ, RZ, -R3 ;  /* 0x000000ffff037224 */ /* 0x000fe200078e0a03 */
[----:B------:R-:W-:Y:S01]  /*2200*/  ISETP.GE.AND P4, PT, R17, RZ, PT ;  /* 0x000000ff1100720c */ /* 0x000fe20003f86270 */
[----:B------:R-:W-:Y:S01]  /*2210*/  IMAD.HI.U32 R20, R20, R9, RZ ;  /* 0x0000000914147227 */ /* 0x000fe200078e00ff */
[----:B------:R-:W-:-:S03]  /*2220*/  ISETP.GE.AND P3, PT, R12, RZ, PT ;  /* 0x000000ff0c00720c */ /* 0x000fc60003f66270 */
[----:B------:R-:W-:-:S04]  /*2230*/  IMAD.HI.U32 R13, R2, UR43, RZ ;  /* 0x0000002b020d7c27 */ /* 0x000fc8000f8e00ff */
[----:B------:R-:W-:Y:S02]  /*2240*/  IMAD R18, R20, R3, R9 ;  /* 0x0000000314127224 */ /* 0x000fe400078e0209 */
[----:B------:R-:W-:Y:S02]  /*2250*/  IMAD R9, R13, UR38, R2 ;  /* 0x000000260d097c24 */ /* 0x000fe4000f8e0202 */
[----:B------:R-:W-:Y:S01]  /*2260*/  IMAD.U32 R3, RZ, RZ, UR42 ;  /* 0x0000002aff037e24 */ /* 0x000fe2000f8e00ff */
[----:B------:R-:W-:Y:S01]  /*2270*/  ISETP.LT.U32.AND P1, PT, R18, UR40, PT ;  /* 0x0000002812007c0c */ /* 0x000fe2000bf21070 */
[----:B------:R-:W-:Y:S01]  /*2280*/  IMAD.U32 R2, RZ, RZ, UR41 ;  /* 0x00000029ff027e24 */ /* 0x000fe2000f8e00ff */
[----:B------:R-:W-:-:S11]  /*2290*/  ISETP.LT.U32.AND P0, PT, R9, UR39, PT ;  /* 0x0000002709007c0c */ /* 0x000fd6000bf01070 */
[----:B------:R-:W-:Y:S02]  /*22a0*/  @!P1 VIADD R18, R18, -UR40 ;  /* 0x8000002812129c36 */ /* 0x000fe40008000000 */
[----:B------:R-:W-:-:S03]  /*22b0*/  @!P0 VIADD R9, R9, -UR39 ;  /* 0x8000002709098c36 */ /* 0x000fc60008000000 */
[----:B------:R-:W-:Y:S02]  /*22c0*/  ISETP.LT.U32.AND P1, PT, R18, UR40, PT ;  /* 0x0000002812007c0c */ /* 0x000fe4000bf21070 */
[----:B------:R-:W-:-:S11]  /*22d0*/  ISETP.LT.U32.AND P0, PT, R9, UR39, PT ;  /* 0x0000002709007c0c */ /* 0x000fd6000bf01070 */
[----:B------:R-:W-:Y:S01]  /*22e0*/  @!P1 VIADD R18, R18, -UR40 ;  /* 0x8000002812129c36 */ /* 0x000fe20008000000 */
[----:B------:R-:W-:Y:S01]  /*22f0*/  PLOP3.LUT P1, PT, PT, PT, UP6, 0x80, 0x8 ;  /* 0x000000000008781c */ /* 0x000fe20003f2f068 */
[----:B------:R-:W-:Y:S01]  /*2300*/  @!P0 VIADD R9, R9, -UR39 ;  /* 0x8000002709098c36 */ /* 0x000fe20008000000 */
[----:B------:R-:W-:Y:S01]  /*2310*/  PLOP3.LUT P0, PT, PT, PT, UP5, 0x80, 0x8 ;  /* 0x000000000008781c */ /* 0x000fe20003f0f058 */
[----:B------:R-:W-:Y:S02]  /*2320*/  @!P4 IMAD.MOV R18, RZ, RZ, -R18 ;  /* 0x000000ffff12c224 */ /* 0x000fe400078e0a12 */
[----:B------:R-:W-:-:S03]  /*2330*/  @!P3 IMAD.MOV R9, RZ, RZ, -R9 ;  /* 0x000000ffff09b224 */ /* 0x000fc600078e0a09 */
[----:B------:R-:W-:Y:S02]  /*2340*/  SEL R18, R3, R18, !P1 ;  /* 0x0000001203127207 */ /* 0x000fe40004800000 */
[----:B------:R-:W-:Y:S02]  /*2350*/  SEL R9, R2, R9, !P0 ;  /* 0x0000000902097207 */ /* 0x000fe40004000000 */
[----:B------:R-:W-:Y:S01]  /*2360*/  PLOP3.LUT P0, PT, PT, PT, UP3, 0x80, 0x8 ;  /* 0x000000000008781c */ /* 0x000fe20003f0f038 */
[----:B------:R-:W-:Y:S02]  /*2370*/  IMAD.IADD R18, R17, 0x1, -R18 ;  /* 0x0000000111127824 */ /* 0x000fe400078e0a12 */
[----:B------:R-:W-:-:S05]  /*2380*/  IMAD.IADD R9, R12, 0x1, -R9 ;  /* 0x000000010c097824 */ /* 0x000fca00078e0a09 */
[----:B------:R-:W-:Y:S01]  /*2390*/  SEL R12, R9, R18, !P0 ;  /* 0x00000012090c7207 */ /* 0x000fe20004000000 */
[----:B------:R-:W-:-:S03]  /*23a0*/  IMAD R18, R18, R9, RZ ;  /* 0x0000000912127224 */ /* 0x000fc600078e02ff */
[----:B------:R-:W-:Y:S02]  /*23b0*/  SHF.R.S32.HI R13, RZ, 0x1f, R12 ;  /* 0x0000001fff0d7819 */ /* 0x000fe4000001140c */
[----:B------:R-:W-:Y:S02]  /*23c0*/  SHF.R.S32.HI R19, RZ, 0x1f, R18 ;  /* 0x0000001fff137819 */ /* 0x000fe40000011412 */
.L_x_16:
[----:B------:R-:W-:Y:S05]  /*23d0*/  BSYNC.RECONVERGENT B0 ;  /* 0x0000000000007941 */ /* 0x000fea0003800200 */
.L_x_15:
[----:B------:R-:W2:Y:S01]  /*23e0*/  SHFL.UP PT, R3, R18, 0x1, RZ ;  /* 0x0420000012037989 */ /* 0x000ea200000e00ff */
[C---:B------:R-:W-:Y:S02]  /*23f0*/  ISETP.NE.AND P6, PT, R8.reuse, RZ, PT ;  /* 0x000000ff0800720c */ /* 0x040fe40003fc5270 */
[C---:B------:R-:W-:Y:S01]  /*2400*/  ISETP.GE.U32.AND P1, PT, R8.reuse, 0x2, PT ;  /* 0x000000020800780c */ /* 0x040fe20003f26070 */
[----:B------:R-:W3:Y:S01]  /*2410*/  SHFL.UP PT, R2, R19, 0x1, RZ ;  /* 0x0420000013027989 */ /* 0x000ee200000e00ff */
[C---:B------:R-:W-:Y:S02]  /*2420*/  ISETP.GE.U32.AND P3, PT, R8.reuse, 0x4, PT ;  /* 0x000000040800780c */ /* 0x040fe40003f66070 */
[C---:B------:R-:W-:Y:S02]  /*2430*/  ISETP.GE.U32.AND P4, PT, R8.reuse, 0x8, PT ;  /* 0x000000080800780c */ /* 0x040fe40003f86070 */
[----:B------:R-:W-:Y:S02]  /*2440*/  ISETP.GE.U32.AND P5, PT, R8, 0x10, PT ;  /* 0x000000100800780c */ /* 0x000fe40003fa6070 */
[----:B--2---:R-:W-:-:S02]  /*2450*/  SEL R3, R3, RZ, P6 ;  /* 0x000000ff03037207 */ /* 0x004fc40003000000 */
[----:B---3--:R-:W-:Y:S02]  /*2460*/  SEL R2, R2, RZ, P6 ;  /* 0x000000ff02027207 */ /* 0x008fe40003000000 */
[----:B------:R-:W-:-:S05]  /*2470*/  IADD3 R3, P0, PT, R3, R18, RZ ;  /* 0x0000001203037210 */ /* 0x000fca0007f1e0ff */
[----:B------:R-:W-:Y:S01]  /*2480*/  IMAD.X R2, R2, 0x1, R19, P0 ;  /* 0x0000000102027824 */ /* 0x000fe200000e0613 */
[----:B------:R-:W2:Y:S04]  /*2490*/  SHFL.UP PT, R20, R3, 0x2, RZ ;  /* 0x0440000003147989 */ /* 0x000ea800000e00ff */
[----:B------:R-:W3:Y:S01]  /*24a0*/  SHFL.UP PT, R9, R2, 0x2, RZ ;  /* 0x0440000002097989 */ /* 0x000ee200000e00ff */
[----:B--2---:R-:W-:-:S04]  /*24b0*/  SEL R20, R20, RZ, P1 ;  /* 0x000000ff14147207 */ /* 0x004fc80000800000 */
[----:B------:R-:W-:Y:S02]  /*24c0*/  IADD3 R20, P0, PT, R20, R3, RZ ;  /* 0x0000000314147210 */ /* 0x000fe40007f1e0ff */
[----:B---3--:R-:W-:-:S03]  /*24d0*/  SEL R9, R9, RZ, P1 ;  /* 0x000000ff09097207 */ /* 0x008fc60000800000 */
[----:B------:R-:W2:Y:S02]  /*24e0*/  SHFL.UP PT, R17, R20, 0x4, RZ ;  /* 0x0480000014117989 */ /* 0x000ea400000e00ff */
[----:B------:R-:W-:-:S05]  /*24f0*/  IMAD.X R9, R9, 0x1, R2, P0 ;  /* 0x0000000109097824 */ /* 0x000fca00000e0602 */
[----:B------:R-:W3:Y:S01]  /*2500*/  SHFL.UP PT, R21, R9, 0x4, RZ ;  /* 0x0480000009157989 */ /* 0x000ee200000e00ff */
[----:B--2---:R-:W-:-:S04]  /*2510*/  SEL R17, R17, RZ, P3 ;  /* 0x000000ff11117207 */ /* 0x004fc80001800000 */
[----:B------:R-:W-:Y:S02]  /*2520*/  IADD3 R17, P0, PT, R17, R20, RZ ;  /* 0x0000001411117210 */ /* 0x000fe40007f1e0ff */
[----:B---3--:R-:W-:-:S03]  /*2530*/  SEL R2, R21, RZ, P3 ;  /* 0x000000ff15027207 */ /* 0x008fc60001800000 */
[----:B-1----:R-:W1:Y:S02]  /*2540*/  SHFL.UP PT, R22, R17, 0x8, RZ ;  /* 0x0500000011167989 */ /* 0x002e6400000e00ff */
[----:B------:R-:W-:-:S05]  /*2550*/  IMAD.X R2, R2, 0x1, R9, P0 ;  /* 0x0000000102027824 */ /* 0x000fca00000e0609 */
[----:B------:R-:W2:Y:S01]  /*2560*/  SHFL.UP PT, R3, R2, 0x8, RZ ;  /* 0x0500000002037989 */ /* 0x000ea200000e00ff */
[----:B-1----:R-:W-:-:S04]  /*2570*/  SEL R22, R22, RZ, P4 ;  /* 0x000000ff16167207 */ /* 0x002fc80002000000 */
[----:B------:R-:W-:Y:S02]  /*2580*/  IADD3 R20, P0, PT, R22, R17, RZ ;  /* 0x0000001116147210 */ /* 0x000fe40007f1e0ff */
[----:B--2---:R-:W-:-:S05]  /*2590*/  SEL R3, R3, RZ, P4 ;  /* 0x000000ff03037207 */ /* 0x004fca0002000000 */
[----:B------:R-:W-:Y:S02]  /*25a0*/  IMAD.X R9, R3, 0x1, R2, P0 ;  /* 0x0000000103097824 */ /* 0x000fe400000e0602 */
[----:B------:R-:W1:Y:S01]  /*25b0*/  SHFL.UP PT, R3, R20, 0x10, RZ ;  /* 0x0600000014037989 */ /* 0x000e6200000e00ff */
[----:B------:R-:W-:-:S03]  /*25c0*/  IMAD.U32 R2, RZ, RZ, UR17 ;  /* 0x00000011ff027e24 */ /* 0x000fc6000f8e00ff */
[----:B------:R-:W2:Y:S01]  /*25d0*/  SHFL.UP PT, R24, R9, 0x10, RZ ;  /* 0x0600000009187989 */ /* 0x000ea200000e00ff */
[----:B-1----:R-:W-:Y:S02]  /*25e0*/  SEL R3, R3, RZ, P5 ;  /* 0x000000ff03037207 */ /* 0x002fe40002800000 */
[----:B--2---:R-:W-:Y:S02]  /*25f0*/  SEL R24, R24, RZ, P5 ;  /* 0x000000ff18187207 */ /* 0x004fe40002800000 */
[----:B------:R-:W-:-:S05]  /*2600*/  IADD3 R22, P0, PT, R3, R20, RZ ;  /* 0x0000001403167210 */ /* 0x000fca0007f1e0ff */
[----:B------:R-:W-:Y:S01]  /*2610*/  IMAD.X R21, R24, 0x1, R9, P0 ;  /* 0x0000000118157824 */ /* 0x000fe200000e0609 */
[----:B------:R-:W-:Y:S01]  /*2620*/  ISETP.LE.U32.AND P0, PT, R22, UR18, PT ;  /* 0x0000001216007c0c */ /* 0x000fe2000bf03070 */
[----:B------:R-:W-:Y:S02]  /*2630*/  IMAD.MOV.U32 R20, RZ, RZ, R22 ;  /* 0x000000ffff147224 */ /* 0x000fe400078e0016 */
[----:B------:R-:W-:Y:S01]  /*2640*/  IMAD.MOV.U32 R17, RZ, RZ, R21 ;  /* 0x000000ffff117224 */ /* 0x000fe200078e0015 */
[----:B------:R-:W-:Y:S02]  /*2650*/  ISETP.GE.U32.AND.EX P0, PT, R2, R21, PT, P0 ;  /* 0x000000150200720c */ /* 0x000fe40003f06100 */
[----:B------:R-:W-:-:S11]  /*2660*/  CS2R R2, SRZ ;  /* 0x0000000000027805 */ /* 0x000fd6000001ff00 */
[----:B------:R-:W-:-:S04]  /*2670*/  VOTE.ANY R23, PT, !P0 ;  /* 0x0000000000177806 */ /* 0x000fc800040e0100 */
[----:B------:R-:W-:-:S13]  /*2680*/  ISETP.NE.AND P0, PT, R23, RZ, PT ;  /* 0x000000ff1700720c */ /* 0x000fda0003f05270 */
[----:B------:R-:W-:Y:S05]  /*2690*/  @P0 BRA `(.L_x_17) ;  /* 0x0000000800500947 */ /* 0x000fea0003800000 */
[----:B------:R-:W1:Y:S01]  /*26a0*/  LDC R9, c[0x0][0xbe0] ;  /* 0x0002f800ff097b82 */ /* 0x000e620000000800 */
[----:B------:R-:W-:Y:S01]  /*26b0*/  LOP3.LUT R16, R16, 0xfffffffe, RZ, 0xc0, !PT ;  /* 0xfffffffe10107812 */ /* 0x000fe200078ec0ff */
[----:B------:R-:W2:Y:S01]  /*26c0*/  LDCU UR27, c[0x0][0xbe8] ;  /* 0x00017d00ff1b77ac */ /* 0x000ea20008000800 */
[----:B------:R-:W3:Y:S01]  /*26d0*/  LDCU.64 UR10, c[0x0][0xba8] ;  /* 0x00017500ff0a77ac */ /* 0x000ee20008000a00 */
[----:B------:R-:W4:Y:S01]  /*26e0*/  LDCU.64 UR8, c[0x0][0xbb0] ;  /* 0x00017600ff0877ac */ /* 0x000f220008000a00 */
[----:B------:R-:W1:Y:S02]  /*26f0*/  LDCU.128 UR4, c[0x0][0xbc0] ;  /* 0x00017800ff0477ac */ /* 0x000e640008000c00 */
[----:B-1----:R-:W-:-:S13]  /*2700*/  ISETP.NE.AND P0, PT, R9, 0x1, PT ;  /* 0x000000010900780c */ /* 0x002fda0003f05270 */
[----:B--234-:R-:W-:-:S07]  /*2710*/  @P0 LOP3.LUT R16, R16, 0x1, RZ, 0xfc, !PT ;  /* 0x0000000110100812 */ /* 0x01cfce00078efcff */
.L_x_20:
[C---:B------:R-:W-:Y:S01]  /*2720*/  VIADD R2, R14.reuse, 0x40 ;  /* 0x000000400e027836 */ /* 0x040fe20000000000 */
[----:B-----5:R-:W-:Y:S01]  /*2730*/  MOV R20, R6 ;  /* 0x0000000600147202 */ /* 0x020fe20000000f00 */
[----:B------:R-:W-:Y:S02]  /*2740*/  VIADD R14, R14, 0x20 ;  /* 0x000000200e0e7836 */ /* 0x000fe40000000000 */
[----:B------:R-:W-:Y:S01]  /*2750*/  IMAD.MOV.U32 R17, RZ, RZ, R7 ;  /* 0x000000ffff117224 */ /* 0x000fe200078e0007 */
[----:B------:R-:W-:-:S13]  /*2760*/  ISETP.GE.AND P0, PT, R2, UR27, PT ;  /* 0x0000001b02007c0c */ /* 0x000fda000bf06270 */
[----:B------:R-:W1:Y:S01]  /*2770*/  @!P0 LDC.64 R24, c[0x0][0xbf0] ;  /* 0x0002fc00ff188b82 */ /* 0x000e620000000a00 */
[----:B------:R2:W3:Y:S01]  /*2780*/  SHFL.IDX PT, R2, R21, 0x1f, 0x1f ;  /* 0x03e01f0015027f89 */ /* 0x0004e200000e0000 */
[----:B------:R-:W-:Y:S01]  /*2790*/  BSSY.RECONVERGENT B0, `(.L_x_18) ;  /* 0x000005e000007945 */ /* 0x000fe20003800200 */
[----:B------:R-:W-:Y:S02]  /*27a0*/  HFMA2 R19, -RZ, RZ, 0, 0 ;  /* 0x00000000ff137431 */ /* 0x000fe400000001ff */
[----:B------:R2:W4:Y:S01]  /*27b0*/  SHFL.IDX PT, R3, R22, 0x1f, 0x1f ;  /* 0x03e01f0016037f89 */ /* 0x00052200000e0000 */
[----:B-1----:R-:W-:-:S05]  /*27c0*/  @!P0 IMAD.WIDE.U32 R24, R14, 0xc, R24 ;  /* 0x0000000c0e188825 */ /* 0x002fca00078e0018 */
[----:B------:R2:W5:Y:S04]  /*27d0*/  @!P0 LDG.E R6, desc[UR50][R24.64+0x180] ;  /* 0x0001803218068981 */ /* 0x000568000c1e1900 */
[----:B------:R2:W5:Y:S01]  /*27e0*/  @!P0 LDG.E R7, desc[UR50][R24.64+0x184] ;  /* 0x0001843218078981 */ /* 0x000562000c1e1900 */
[----:B------:R-:W-:Y:S02]  /*27f0*/  ISETP.GE.AND P0, PT, R14, UR27, PT ;  /* 0x0000001b0e007c0c */ /* 0x000fe4000bf06270 */
[----:B------:R-:W-:-:S11]  /*2800*/  MOV R18, 0x7fffffff ;  /* 0x7fffffff00127802 */ /* 0x000fd60000000f00 */
[----:B---34-:R-:W-:Y:S05]  /*2810*/  @P0 BRA `(.L_x_19) ;  /* 0x0000000400540947 */ /* 0x018fea0003800000 */
[----:B------:R-:W-:-:S04]  /*2820*/  IADD3 R13, P0, PT, R20, R11, RZ ;  /* 0x0000000b140d7210 */ /* 0x000fc80007f1e0ff */
[----:B------:R-:W-:Y:S02]  /*2830*/  LEA.HI.X.SX32 R12, R20, R10, 0x1, P0 ;  /* 0x0000000a140c7211 */ /* 0x000fe400000f0eff */
[----:B------:R-:W-:-:S04]  /*2840*/  IADD3 R20, P0, PT, R17, UR12, RZ ;  /* 0x0000000c11147c10 */ /* 0x000fc8000ff1e0ff */
[----:B------:R-:W-:Y:S02]  /*2850*/  LEA.HI.X.SX32 R19, R17, UR13, 0x1, P0 ;  /* 0x0000000d11137c11 */ /* 0x000fe400080f0eff */
[----:B------:R-:W-:-:S05]  /*2860*/  IADD3 R18, P0, PT, R13, UR9, RZ ;  /* 0x000000090d127c10 */ /* 0x000fca000ff1e0ff */
[----:B------:R-:W-:Y:S01]  /*2870*/  IMAD.X R17, RZ, RZ, R12, P0 ;  /* 0x000000ffff117224 */ /* 0x000fe200000e060c */
[----:B--2---:R-:W-:Y:S01]  /*2880*/  IADD3 R22, P0, PT, R20, UR7, RZ ;  /* 0x0000000714167c10 */ /* 0x004fe2000ff1e0ff */
[----:B------:R-:W-:-:S04]  /*2890*/  IMAD.WIDE.U32 R30, R18, UR10, RZ ;  /* 0x0000000a121e7c25 */ /* 0x000fc8000f8e00ff */
[----:B------:R-:W-:-:S04]  /*28a0*/  IMAD.WIDE.U32 R28, R17, UR10, RZ ;  /* 0x0000000a111c7c25 */ /* 0x000fc8000f8e00ff */
[----:B------:R-:W-:Y:S02]  /*28b0*/  IMAD.X R21, RZ, RZ, R19, P0 ;  /* 0x000000ffff157224 */ /* 0x000fe400000e0613 */
[----:B------:R-:W-:-:S04]  /*28c0*/  IMAD.WIDE.U32 R28, P0, R18, UR11, R28 ;  /* 0x0000000b121c7c25 */ /* 0x000fc8000f80001c */
[----:B------:R-:W-:-:S04]  /*28d0*/  IMAD.WIDE.U32 R24, R21, UR4, RZ ;  /* 0x0000000415187c25 */ /* 0x000fc8000f8e00ff */
[----:B------:R-:W-:Y:S02]  /*28e0*/  IMAD.X R27, RZ, RZ, RZ, P0 ;  /* 0x000000ffff1b7224 */ /* 0x000fe400000e06ff */
[----:B------:R-:W-:-:S04]  /*28f0*/  IMAD.WIDE.U32 R24, P0, R22, UR5, R24 ;  /* 0x0000000516187c25 */ /* 0x000fc8000f800018 */
[----:B------:R-:W-:Y:S01]  /*2900*/  IMAD.X R23, RZ, RZ, RZ, P0 ;  /* 0x000000ffff177224 */ /* 0x000fe200000e06ff */
[----:B------:R-:W-:Y:S01]  /*2910*/  IADD3 RZ, P0, PT, R31, R28, RZ ;  /* 0x0000001c1fff7210 */ /* 0x000fe20007f1e0ff */
[----:B------:R-:W-:Y:S02]  /*2920*/  IMAD.MOV.U32 R26, RZ, RZ, R29 ;  /* 0x000000ffff1a7224 */ /* 0x000fe400078e001d */
[----:B------:R-:W-:-:S04]  /*2930*/  IMAD.WIDE.U32 R28, R22, UR4, RZ ;  /* 0x00000004161c7c25 */ /* 0x000fc8000f8e00ff */
[----:B------:R-:W-:Y:S01]  /*2940*/  IMAD.WIDE.U32.X R26, R17, UR11, R26, P0 ;  /* 0x0000000b111a7c25 */ /* 0x000fe200080e041a */
[----:B------:R-:W-:-:S03]  /*2950*/  IADD3 RZ, P0, PT, R29, R24, RZ ;  /* 0x000000181dff7210 */ /* 0x000fc60007f1e0ff */
[----:B------:R-:W-:-:S04]  /*2960*/  IMAD.MOV.U32 R22, RZ, RZ, R25 ;  /* 0x000000ffff167224 */ /* 0x000fc800078e0019 */
[----:B------:R-:W-:Y:S01]  /*2970*/  IMAD.WIDE.U32.X R22, R21, UR5, R22, P0 ;  /* 0x0000000515167c25 */ /* 0x000fe200080e0416 */
[----:B------:R-:W-:-:S04]  /*2980*/  ISETP.NE.U32.AND P0, PT, RZ, UR10, PT ;  /* 0x0000000aff007c0c */ /* 0x000fc8000bf05070 */
[----:B------:R-:W-:-:S04]  /*2990*/  ISETP.NE.AND.EX P0, PT, RZ, UR11, PT, P0 ;  /* 0x0000000bff007c0c */ /* 0x000fc8000bf05300 */
[----:B------:R-:W-:Y:S02]  /*29a0*/  SEL R17, R13, R26, !P0 ;  /* 0x0000001a0d117207 */ /* 0x000fe40004000000 */
[----:B------:R-:W-:Y:S02]  /*29b0*/  SEL R12, R12, R27, !P0 ;  /* 0x0000001b0c0c7207 */ /* 0x000fe40004000000 */
[----:B------:R-:W-:Y:S02]  /*29c0*/  ISETP.NE.U32.AND P0, PT, RZ, UR4, PT ;  /* 0x00000004ff007c0c */ /* 0x000fe4000bf05070 */
[----:B------:R-:W-:Y:S02]  /*29d0*/  SHF.R.U64 R12, R17, UR8, R12 ;  /* 0x00000008110c7c19 */ /* 0x000fe4000800120c */
[----:B------:R-:W-:Y:S02]  /*29e0*/  ISETP.NE.AND.EX P0, PT, RZ, UR5, PT, P0 ;  /* 0x00000005ff007c0c */ /* 0x000fe4000bf05300 */
[----:B------:R-:W-:-:S02]  /*29f0*/  IADD3 R21, PT, PT, R5, -0x1, R12 ;  /* 0xffffffff05157810 */ /* 0x000fc40007ffe00c */
[----:B------:R-:W-:Y:S02]  /*2a00*/  SEL R13, R19, R23, !P0 ;  /* 0x00000017130d7207 */ /* 0x000fe40004000000 */
[----:B------:R-:W-:Y:S02]  /*2a10*/  IABS R19, R5 ;  /* 0x0000000500137213 */ /* 0x000fe40000000000 */
[----:B------:R-:W-:Y:S02]  /*2a20*/  SEL R20, R20, R22, !P0 ;  /* 0x0000001614147207 */ /* 0x000fe40004000000 */
[----:B------:R-:W1:Y:S01]  /*2a30*/  I2F.RP R24, R19 ;  /* 0x0000001300187306 */ /* 0x000e620000209400 */
[----:B------:R-:W-:Y:S02]  /*2a40*/  IABS R17, R21 ;  /* 0x0000001500117213 */ /* 0x000fe40000000000 */
[----:B------:R-:W-:Y:S02]  /*2a50*/  IABS R12, R5 ;  /* 0x00000005000c7213 */ /* 0x000fe40000000000 */
[----:B------:R-:W-:-:S03]  /*2a60*/  SHF.R.U64 R13, R20, UR6, R13 ;  /* 0x00000006140d7c19 */ /* 0x000fc6000800120d */
[----:B------:R-:W-:Y:S01]  /*2a70*/  IMAD.MOV R12, RZ, RZ, -R12 ;  /* 0x000000ffff0c7224 */ /* 0x000fe200078e0a0c */
[----:B------:R-:W-:-:S04]  /*2a80*/  IADD3 R20, PT, PT, R4, -0x1, R13 ;  /* 0xffffffff04147810 */ /* 0x000fc80007ffe00d */
[----:B------:R-:W-:Y:S01]  /*2a90*/  IABS R13, R20 ;  /* 0x00000014000d7213 */ /* 0x000fe20000000000 */
[----:B-1----:R-:W1:Y:S02]  /*2aa0*/  MUFU.RCP R22, R24 ;  /* 0x0000001800167308 */ /* 0x002e640000001000 */
[----:B-1----:R-:W-:-:S06]  /*2ab0*/  VIADD R22, R22, 0xffffffe ;  /* 0x0ffffffe16167836 */ /* 0x002fcc0000000000 */
[----:B------:R-:W1:Y:S02]  /*2ac0*/  F2I.FTZ.U32.TRUNC.NTZ R23, R22 ;  /* 0x0000001600177305 */ /* 0x000e64000021f000 */
[----:B-1----:R-:W-:Y:S02]  /*2ad0*/  IMAD.MOV R18, RZ, RZ, -R23 ;  /* 0x000000ffff127224 */ /* 0x002fe400078e0a17 */
[----:B------:R-:W-:Y:S02]  /*2ae0*/  IMAD.MOV.U32 R22, RZ, RZ, RZ ;  /* 0x000000ffff167224 */ /* 0x000fe400078e00ff */
[----:B------:R-:W-:Y:S01]  /*2af0*/  IMAD R25, R18, R19, RZ ;  /* 0x0000001312197224 */ /* 0x000fe200078e02ff */
[----:B------:R-:W-:-:S03]  /*2b00*/  IABS R18, R4 ;  /* 0x0000000400127213 */ /* 0x000fc60000000000 */
[----:B------:R-:W-:Y:S02]  /*2b10*/  IMAD.HI.U32 R25, R23, R25, R22 ;  /* 0x0000001917197227 */ /* 0x000fe400078e0016 */
[----:B------:R-:W1:Y:S04]  /*2b20*/  I2F.RP R23, R18 ;  /* 0x0000001200177306 */ /* 0x000e680000209400 */
[----:B------:R-:W-:-:S04]  /*2b30*/  IMAD.HI.U32 R25, R25, R17, RZ ;  /* 0x0000001119197227 */ /* 0x000fc800078e00ff */
[----:B------:R-:W-:-:S05]  /*2b40*/  IMAD R22, R25, R12, R17 ;  /* 0x0000000c19167224 */ /* 0x000fca00078e0211 */
[----:B------:R-:W-:Y:S01]  /*2b50*/  ISETP.GT.U32.AND P0, PT, R19, R22, PT ;  /* 0x000000161300720c */ /* 0x000fe20003f04070 */
[----:B-1----:R-:W1:-:S12]  /*2b60*/  MUFU.RCP R24, R23 ;  /* 0x0000001700187308 */ /* 0x002e580000001000 */
[----:B------:R-:W-:Y:S02]  /*2b70*/  @!P0 IMAD.IADD R22, R22, 0x1, -R19 ;  /* 0x0000000116168824 */ /* 0x000fe400078e0a13 */
[----:B-1----:R-:W-:-:S04]  /*2b80*/  VIADD R24, R24, 0xffffffe ;  /* 0x0ffffffe18187836 */ /* 0x002fc80000000000 */
[----:B------:R-:W1:Y:S02]  /*2b90*/  F2I.FTZ.U32.TRUNC.NTZ R25, R24 ;  /* 0x0000001800197305 */ /* 0x000e64000021f000 */
[----:B-1----:R-:W-:Y:S02]  /*2ba0*/  IMAD.MOV R12, RZ, RZ, -R25 ;  /* 0x000000ffff0c7224 */ /* 0x002fe400078e0a19 */
[----:B------:R-:W-:Y:S02]  /*2bb0*/  IMAD.MOV.U32 R24, RZ, RZ, RZ ;  /* 0x000000ffff187224 */ /* 0x000fe400078e00ff */
[----:B------:R-:W-:Y:S01]  /*2bc0*/  IMAD R17, R12, R18, RZ ;  /* 0x000000120c117224 */ /* 0x000fe200078e02ff */
[----:B------:R-:W-:-:S03]  /*2bd0*/  IABS R12, R4 ;  /* 0x00000004000c7213 */ /* 0x000fc60000000000 */
[----:B------:R-:W-:-:S04]  /*2be0*/  IMAD.HI.U32 R17, R25, R17, R24 ;  /* 0x0000001119117227 */ /* 0x000fc800078e0018 */
[----:B------:R-:W-:Y:S02]  /*2bf0*/  IMAD.MOV R12, RZ, RZ, -R12 ;  /* 0x000000ffff0c7224 */ /* 0x000fe400078e0a0c */
[----:B------:R-:W-:-:S04]  /*2c00*/  IMAD.HI.U32 R17, R17, R13, RZ ;  /* 0x0000000d11117227 */ /* 0x000fc800078e00ff */
[----:B------:R-:W-:-:S05]  /*2c10*/  IMAD R13, R17, R12, R13 ;  /* 0x0000000c110d7224 */ /* 0x000fca00078e020d */
[----:B------:R-:W-:-:S13]  /*2c20*/  ISETP.GT.U32.AND P0, PT, R18, R13, PT ;  /* 0x0000000d1200720c */ /* 0x000fda0003f04070 */
[----:B------:R-:W-:Y:S01]  /*2c30*/  @!P0 IMAD.IADD R13, R13, 0x1, -R18 ;  /* 0x000000010d0d8824 */ /* 0x000fe200078e0a12 */
[----:B------:R-:W-:-:S13]  /*2c40*/  ISETP.GT.U32.AND P0, PT, R19, R22, PT ;  /* 0x000000161300720c */ /* 0x000fda0003f04070 */
[----:B------:R-:W-:Y:S01]  /*2c50*/  @!P0 IMAD.IADD R22, R22, 0x1, -R19 ;  /* 0x0000000116168824 */ /* 0x000fe200078e0a13 */
[----:B------:R-:W-:-:S13]  /*2c60*/  ISETP.GT.U32.AND P0, PT, R18, R13, PT ;  /* 0x0000000d1200720c */ /* 0x000fda0003f04070 */
[----:B------:R-:W-:Y:S01]  /*2c70*/  @!P0 IMAD.IADD R13, R13, 0x1, -R18 ;  /* 0x000000010d0d8824 */ /* 0x000fe200078e0a12 */
[----:B------:R-:W-:-:S13]  /*2c80*/  ISETP.GE.AND P0, PT, R21, RZ, PT ;  /* 0x000000ff1500720c */ /* 0x000fda0003f06270 */
[----:B------:R-:W-:Y:S01]  /*2c90*/  @!P0 IMAD.MOV R22, RZ, RZ, -R22 ;  /* 0x000000ffff168224 */ /* 0x000fe200078e0a16 */
[----:B------:R-:W-:-:S13]  /*2ca0*/  ISETP.GE.AND P0, PT, R20, RZ, PT ;  /* 0x000000ff1400720c */ /* 0x000fda0003f06270 */
[----:B------:R-:W-:Y:S01]  /*2cb0*/  @!P0 IMAD.MOV R13, RZ, RZ, -R13 ;  /* 0x000000ffff0d8224 */ /* 0x000fe200078e0a0d */
[----:B------:R-:W-:-:S13]  /*2cc0*/  ISETP.NE.AND P0, PT, RZ, UR24, PT ;  /* 0x00000018ff007c0c */ /* 0x000fda000bf05270 */
[----:B------:R-:W-:Y:S02]  /*2cd0*/  @!P0 LOP3.LUT R22, RZ, UR24, RZ, 0x33, !PT ;  /* 0x00000018ff168c12 */ /* 0x000fe4000f8e33ff */
[----:B------:R-:W-:-:S03]  /*2ce0*/  ISETP.NE.AND P0, PT, RZ, UR21, PT ;  /* 0x00000015ff007c0c */ /* 0x000fc6000bf05270 */
[----:B------:R-:W-:-:S10]  /*2cf0*/  IMAD.IADD R18, R21, 0x1, -R22 ;  /* 0x0000000115127824 */ /* 0x000fd400078e0a16 */
[----:B------:R-:W-:Y:S02]  /*2d00*/  @!P0 LOP3.LUT R13, RZ, UR21, RZ, 0x33, !PT ;  /* 0x00000015ff0d8c12 */ /* 0x000fe4000f8e33ff */
[----:B------:R-:W-:-:S03]  /*2d10*/  ISETP.NE.AND P0, PT, R9, 0x1, PT ;  /* 0x000000010900780c */ /* 0x000fc60003f05270 */
[----:B------:R-:W-:-:S05]  /*2d20*/  IMAD.IADD R13, R20, 0x1, -R13 ;  /* 0x00000001140d7824 */ /* 0x000fca00078e0a0d */
[CC--:B------:R-:W-:Y:S01]  /*2d30*/  SEL R12, R13.reuse, R18.reuse, !P0 ;  /* 0x000000120d0c7207 */ /* 0x0c0fe20004000000 */
[----:B------:R-:W-:-:S03]  /*2d40*/  IMAD R18, R13, R18, RZ ;  /* 0x000000120d127224 */ /* 0x000fc600078e02ff */
[----:B------:R-:W-:Y:S02]  /*2d50*/  SHF.R.S32.HI R13, RZ, 0x1f, R12 ;  /* 0x0000001fff0d7819 */ /* 0x000fe4000001140c */
[----:B------:R-:W-:Y:S02]  /*2d60*/  SHF.R.S32.HI R19, RZ, 0x1f, R18 ;  /* 0x0000001fff137819 */ /* 0x000fe40000011412 */
.L_x_19:
[----:B------:R-:W-:Y:S05]  /*2d70*/  BSYNC.RECONVERGENT B0 ;  /* 0x0000000000007941 */ /* 0x000fea0003800200 */
.L_x_18:
[----:B------:R-:W1:Y:S04]  /*2d80*/  SHFL.UP PT, R17, R18, 0x1, RZ ;  /* 0x0420000012117989 */ /* 0x000e6800000e00ff */
[----:B--2---:R-:W2:Y:S01]  /*2d90*/  SHFL.UP PT, R22, R19, 0x1, RZ ;  /* 0x0420000013167989 */ /* 0x004ea200000e00ff */
[----:B-1----:R-:W-:Y:S02]  /*2da0*/  SEL R17, R17, RZ, P6 ;  /* 0x000000ff11117207 */ /* 0x002fe40003000000 */
[----:B--2---:R-:W-:Y:S02]  /*2db0*/  SEL R22, R22, RZ, P6 ;  /* 0x000000ff16167207 */ /* 0x004fe40003000000 */
[----:B------:R-:W-:-:S05]  /*2dc0*/  IADD3 R20, P0, PT, R17, R18, RZ ;  /* 0x0000001211147210 */ /* 0x000fca0007f1e0ff */
[----:B------:R-:W-:Y:S01]  /*2dd0*/  IMAD.X R17, R22, 0x1, R19, P0 ;  /* 0x0000000116117824 */ /* 0x000fe200000e0613 */
[----:B------:R-:W1:Y:S04]  /*2de0*/  SHFL.UP PT, R21, R20, 0x2, RZ ;  /* 0x0440000014157989 */ /* 0x000e6800000e00ff */
[----:B------:R-:W2:Y:S01]  /*2df0*/  SHFL.UP PT, R22, R17, 0x2, RZ ;  /* 0x0440000011167989 */ /* 0x000ea200000e00ff */
        /* <DEDUP_REMOVED lines=14> */
[----:B------:R-:W-:Y:S01]  /*2ee0*/  IADD3 R25, P0, PT, R17, R24, RZ ;  /* 0x0000001811197210 */ /* 0x000fe20007f1e0ff */
[----:B------:R-:W-:-:S04]  /*2ef0*/  IMAD.U32 R24, RZ, RZ, UR17 ;  /* 0x00000011ff187e24 */ /* 0x000fc8000f8e00ff */
[----:B------:R-:W-:Y:S02]  /*2f00*/  IMAD.X R26, R20, 0x1, R23, P0 ;  /* 0x00000001141a7824 */ /* 0x000fe400000e0617 */
[----:B------:R-:W1:Y:S04]  /*2f10*/  SHFL.UP PT, R20, R25, 0x10, RZ ;  /* 0x0600000019147989 */ /* 0x000e6800000e00ff */
[----:B------:R-:W2:Y:S01]  /*2f20*/  SHFL.UP PT, R17, R26, 0x10, RZ ;  /* 0x060000001a117989 */ /* 0x000ea200000e00ff */
[----:B-1----:R-:W-:Y:S02]  /*2f30*/  SEL R20, R20, RZ, P5 ;  /* 0x000000ff14147207 */ /* 0x002fe40002800000 */
[----:B--2---:R-:W-:Y:S02]  /*2f40*/  SEL R17, R17, RZ, P5 ;  /* 0x000000ff11117207 */ /* 0x004fe40002800000 */
[----:B------:R-:W-:-:S05]  /*2f50*/  IADD3 R20, P0, PT, R20, R25, RZ ;  /* 0x0000001914147210 */ /* 0x000fca0007f1e0ff */
[----:B------:R-:W-:Y:S01]  /*2f60*/  IMAD.X R17, R17, 0x1, R26, P0 ;  /* 0x0000000111117824 */ /* 0x000fe200000e061a */
[----:B------:R-:W-:-:S05]  /*2f70*/  IADD3 R22, P0, PT, R20, R3, RZ ;  /* 0x0000000314167210 */ /* 0x000fca0007f1e0ff */
[----:B------:R-:W-:Y:S01]  /*2f80*/  IMAD.X R21, R17, 0x1, R2, P0 ;  /* 0x0000000111157824 */ /* 0x000fe200000e0602 */
[----:B------:R-:W-:-:S04]  /*2f90*/  ISETP.LE.U32.AND P0, PT, R22, UR18, PT ;  /* 0x0000001216007c0c */ /* 0x000fc8000bf03070 */
[----:B------:R-:W-:-:S13]  /*2fa0*/  ISETP.GE.U32.AND.EX P0, PT, R24, R21, PT, P0 ;  /* 0x000000151800720c */ /* 0x000fda0003f06100 */
[----:B------:R-:W-:-:S04]  /*2fb0*/  VOTE.ANY R23, PT, !P0 ;  /* 0x0000000000177806 */ /* 0x000fc800040e0100 */
[----:B------:R-:W-:-:S13]  /*2fc0*/  ISETP.NE.AND P0, PT, R23, RZ, PT ;  /* 0x000000ff1700720c */ /* 0x000fda0003f05270 */
[----:B------:R-:W-:Y:S05]  /*2fd0*/  @!P0 BRA `(.L_x_20) ;  /* 0xfffffff400d08947 */ /* 0x000fea000383ffff */
.L_x_17:
[----:B------:R-:W1:Y:S08]  /*2fe0*/  BREV R21, R23 ;  /* 0x0000001700157301 */ /* 0x000e700000000000 */
[----:B-1----:R-:W1:Y:S02]  /*2ff0*/  FLO.U32.SH R21, R21 ;  /* 0x0000001500157300 */ /* 0x002e6400000e0400 */
[----:B-1----:R-:W1:Y:S02]  /*3000*/  SHFL.IDX PT, R11, R14, R21, 0x1f ;  /* 0x00001f150e0b7589 */ /* 0x002e6400000e0000 */
[----:B-1----:R-:W-:-:S05]  /*3010*/  IMAD.IADD R9, R8, 0x1, R11 ;  /* 0x0000000108097824 */ /* 0x002fca00078e020b */
[----:B------:R-:W-:-:S13]  /*3020*/  ISETP.GE.AND P0, PT, R9, UR27, PT ;  /* 0x0000001b09007c0c */ /* 0x000fda000bf06270 */
[----:B------:R-:W1:Y:S01]  /*3030*/  @!P0 LDC.64 R24, c[0x0][0xbf0] ;  /* 0x0002fc00ff188b82 */ /* 0x000e620000000a00 */
[----:B------:R2:W3:Y:S04]  /*3040*/  SHFL.IDX PT, R13, R13, R21, 0x1f ;  /* 0x00001f150d0d7589 */ /* 0x0004e800000e0000 */
[----:B------:R2:W4:Y:S01]  /*3050*/  SHFL.IDX PT, R12, R12, R21, 0x1f ;  /* 0x00001f150c0c7589 */ /* 0x00052200000e0000 */
[----:B-1----:R-:W-:-:S05]  /*3060*/  @!P0 IMAD.WIDE R24, R9, 0xc, R24 ;  /* 0x0000000c09188825 */ /* 0x002fca00078e0218 */
[----:B-----5:R2:W5:Y:S04]  /*3070*/  @!P0 LDG.E R6, desc[UR50][R24.64] ;  /* 0x0000003218068981 */ /* 0x020568000c1e1900 */
[----:B------:R2:W5:Y:S01]  /*3080*/  @!P0 LDG.E R7, desc[UR50][R24.64+0x4] ;  /* 0x0000043218078981 */ /* 0x000562000c1e1900 */
[----:B------:R-:W-:-:S03]  /*3090*/  IADD3 R10, P1, P0, R3, R20, -R18 ;  /* 0x00000014030a7210 */ /* 0x000fc6000783e812 */
[----:B------:R2:W1:Y:S01]  /*30a0*/  SHFL.IDX PT, R18, R18, R21, 0x1f ;  /* 0x00001f1512127589 */ /* 0x00046200000e0000 */
[----:B------:R-:W-:-:S03]  /*30b0*/  IADD3.X R2, PT, PT, R2, R17, ~R19, P1, P0 ;  /* 0x0000001102027210 */ /* 0x000fc60000fe0c13 */
[----:B------:R2:W1:Y:S04]  /*30c0*/  SHFL.IDX PT, R19, R19, R21, 0x1f ;  /* 0x00001f1513137589 */ /* 0x00046800000e0000 */
[----:B------:R2:W1:Y:S04]  /*30d0*/  SHFL.IDX PT, R9, R2, R21, 0x1f ;  /* 0x00001f1502097589 */ /* 0x00046800000e0000 */
[----:B---34-:R2:W1:Y:S02]  /*30e0*/  SHFL.IDX PT, R10, R10, R21, 0x1f ;  /* 0x00001f150a0a7589 */ /* 0x01846400000e0000 */
.L_x_14:
[----:B------:R-:W-:Y:S01]  /*30f0*/  ISETP.GE.AND P0, PT, R11, UR27, PT ;  /* 0x0000001b0b007c0c */ /* 0x000fe2000bf06270 */
[----:B------:R-:W-:Y:S01]  /*3100*/  IMAD.MOV.U32 R14, RZ, RZ, -0x1 ;  /* 0xffffffffff0e7424 */ /* 0x000fe200078e00ff */
[----:B------:R-:W-:-:S11]  /*3110*/  MOV R17, 0xffffffff ;  /* 0xffffffff00117802 */ /* 0x000fd60000000f00 */
[----:B------:R-:W-:Y:S05]  /*3120*/  @P0 BRA `(.L_x_13) ;  /* 0x0000000000fc0947 */ /* 0x000fea0003800000 */
[----:B------:R-:W3:Y:S01]  /*3130*/  LDC R20, c[0x0][0xb98] ;  /* 0x0002e600ff147b82 */ /* 0x000ee20000000800 */
[----:B-12---:R-:W-:-:S04]  /*3140*/  IADD3 R24, P0, PT, -R10, UR18, RZ ;  /* 0x000000120a187c10 */ /* 0x006fc8000ff1e1ff */
[----:B------:R-:W-:-:S03]  /*3150*/  IADD3.X R23, PT, PT, ~R9, UR17, RZ, P0, !PT ;  /* 0x0000001109177c10 */ /* 0x000fc600087fe5ff */
[----:B------:R-:W1:Y:S08]  /*3160*/  LDC R21, c[0x0][0xb88] ;  /* 0x0002e200ff157b82 */ /* 0x000e700000000800 */
[----:B------:R-:W2:Y:S01]  /*3170*/  LDC R2, c[0x0][0xbdc] ;  /* 0x0002f700ff027b82 */ /* 0x000ea20000000800 */
[-CC-:B---3--:R-:W-:Y:S02]  /*3180*/  SHF.R.U32.HI R14, RZ, R20.reuse, R23.reuse ;  /* 0x00000014ff0e7219 */ /* 0x188fe40000011617 */
[----:B------:R-:W-:-:S02]  /*3190*/  SHF.R.U64 R20, R24, R20, R23 ;  /* 0x0000001418147219 */ /* 0x000fc40000001217 */
[-C--:B-1----:R-:W-:Y:S02]  /*31a0*/  SHF.R.U32.HI R15, RZ, R21.reuse, R14 ;  /* 0x00000015ff0f7219 */ /* 0x082fe4000001160e */
[----:B------:R-:W-:Y:S02]  /*31b0*/  SHF.R.U32.HI R3, RZ, R21, R13 ;  /* 0x00000015ff037219 */ /* 0x000fe4000001160d */
[----:B--2---:R-:W-:-:S04]  /*31c0*/  SHF.R.U32.HI R22, RZ, R2, R15 ;  /* 0x00000002ff167219 */ /* 0x004fc8000001160f */
[----:B------:R-:W-:-:S04]  /*31d0*/  LOP3.LUT R17, R22, R3, RZ, 0xfc, !PT ;  /* 0x0000000316117212 */ /* 0x000fc800078efcff */
[----:B------:R-:W-:Y:S02]  /*31e0*/  ISETP.NE.U32.AND P0, PT, R17, RZ, PT ;  /* 0x000000ff1100720c */ /* 0x000fe40003f05070 */
[-C--:B------:R-:W-:Y:S02]  /*31f0*/  SHF.R.U64 R17, R20, R21.reuse, R14 ;  /* 0x0000001514117219 */ /* 0x080fe4000000120e */
[----:B------:R-:W-:Y:S02]  /*3200*/  SHF.R.U64 R14, R12, R21, R13 ;  /* 0x000000150c0e7219 */ /* 0x000fe4000000120d */
[----:B------:R-:W-:-:S07]  /*3210*/  SHF.R.U64 R15, R17, R2, R15 ;  /* 0x00000002110f7219 */ /* 0x000fce000000120f */
[----:B------:R-:W-:Y:S05]  /*3220*/  @P0 BRA `(.L_x_21) ;  /* 0x0000000000540947 */ /* 0x000fea0003800000 */
[----:B------:R-:W1:Y:S01]  /*3230*/  I2F.U32.RP R21, R14 ;  /* 0x0000000e00157306 */ /* 0x000e620000209000 */
[----:B------:R-:W-:-:S07]  /*3240*/  ISETP.NE.U32.AND P1, PT, R14, RZ, PT ;  /* 0x000000ff0e00720c */ /* 0x000fce0003f25070 */
[----:B-1----:R-:W1:Y:S02]  /*3250*/  MUFU.RCP R22, R21 ;  /* 0x0000001500167308 */ /* 0x002e640000001000 */
[----:B-1----:R-:W-:-:S06]  /*3260*/  IADD3 R22, PT, PT, R22, 0xffffffe, RZ ;  /* 0x0ffffffe16167810 */ /* 0x002fcc0007ffe0ff */
[----:B------:R1:W2:Y:S02]  /*3270*/  F2I.FTZ.U32.TRUNC.NTZ R23, R22 ;  /* 0x0000001600177305 */ /* 0x0002a4000021f000 */
[----:B-1----:R-:W-:Y:S02]  /*3280*/  HFMA2 R22, -RZ, RZ, 0, 0 ;  /* 0x00000000ff167431 */ /* 0x002fe400000001ff */
[----:B--2---:R-:W-:-:S04]  /*3290*/  IMAD.MOV R2, RZ, RZ, -R23 ;  /* 0x000000ffff027224 */ /* 0x004fc800078e0a17 */
[----:B------:R-:W-:-:S04]  /*32a0*/  IMAD R2, R2, R14, RZ ;  /* 0x0000000e02027224 */ /* 0x000fc800078e02ff */
[----:B------:R-:W-:-:S06]  /*32b0*/  IMAD.HI.U32 R2, R23, R2, R22 ;  /* 0x0000000217027227 */ /* 0x000fcc00078e0016 */
[----:B------:R-:W-:-:S04]  /*32c0*/  IMAD.HI.U32 R2, R2, R15, RZ ;  /* 0x0000000f02027227 */ /* 0x000fc800078e00ff */
[----:B------:R-:W-:-:S04]  /*32d0*/  IMAD.MOV R3, RZ, RZ, -R2 ;  /* 0x000000ffff037224 */ /* 0x000fc800078e0a02 */
[----:B------:R-:W-:-:S05]  /*32e0*/  IMAD R3, R14, R3, R15 ;  /* 0x000000030e037224 */ /* 0x000fca00078e020f */
[----:B------:R-:W-:-:S13]  /*32f0*/  ISETP.GE.U32.AND P0, PT, R3, R14, PT ;  /* 0x0000000e0300720c */ /* 0x000fda0003f06070 */
[----:B------:R-:W-:Y:S01]  /*3300*/  @P0 IADD3 R3, PT, PT, R3, -R14, RZ ;  /* 0x8000000e03030210 */ /* 0x000fe20007ffe0ff */
[----:B------:R-:W-:-:S03]  /*3310*/  @P0 VIADD R2, R2, 0x1 ;  /* 0x0000000102020836 */ /* 0x000fc60000000000 */
[----:B------:R-:W-:-:S13]  /*3320*/  ISETP.GE.U32.AND P3, PT, R3, R14, PT ;  /* 0x0000000e0300720c */ /* 0x000fda0003f66070 */
[----:B------:R-:W-:Y:S02]  /*3330*/  @P3 IADD3 R2, PT, PT, R2, 0x1, RZ ;  /* 0x0000000102023810 */ /* 0x000fe40007ffe0ff */
[----:B------:R-:W-:-:S04]  /*3340*/  @!P1 LOP3.LUT R2, RZ, R14, RZ, 0x33, !PT ;  /* 0x0000000eff029212 */ /* 0x000fc800078e33ff */
[----:B------:R-:W-:-:S05]  /*3350*/  IADD3 R22, PT, PT, -R2, RZ, RZ ;  /* 0x000000ff02167210 */ /* 0x000fca0007ffe1ff */
[----:B------:R-:W-:Y:S01]  /*3360*/  IMAD R22, R14, R22, R15 ;  /* 0x000000160e167224 */ /* 0x000fe200078e020f */
[----:B------:R-:W-:Y:S06]  /*3370*/  BRA `(.L_x_22) ;  /* 0x0000000000147947 */ /* 0x000fec0003800000 */
.L_x_21:
[----:B------:R-:W-:Y:S02]  /*3380*/  MOV R2, 0x33a0 ;  /* 0x000033a000027802 */ /* 0x000fe40000000f00 */
[----:B-----5:R-:W-:Y:S05]  /*3390*/  CALL.REL.NOINC `($__internal_3_$__cuda_sm20_div_u64) ;  /* 0x000000ec00fc7944 */ /* 0x020fea0003c00000 */
[----:B------:R-:W-:Y:S02]  /*33a0*/  IADD3 R22, PT, PT, -R3, RZ, RZ ;  /* 0x000000ff03167210 */ /* 0x000fe40007ffe1ff */
[----:B------:R-:W-:-:S03]  /*33b0*/  MOV R2, R3 ;  /* 0x0000000300027202 */ /* 0x000fc60000000f00 */
[----:B------:R-:W-:-:S07]  /*33c0*/  IMAD R22, R14, R22, R15 ;  /* 0x000000160e167224 */ /* 0x000fce00078e020f */
.L_x_22:
[----:B------:R-:W1:Y:S01]  /*33d0*/  LDC R3, c[0x0][0xbdc] ;  /* 0x0002f700ff037b82 */ /* 0x000e620000000800 */
[----:B------:R-:W-:Y:S01]  /*33e0*/  IMAD.MOV.U32 R24, RZ, RZ, -0x1 ;  /* 0xffffffffff187424 */ /* 0x000fe200078e00ff */
[----:B------:R-:W-:Y:S02]  /*33f0*/  PLOP3.LUT P1, PT, PT, PT, PT, 0x8, 0x80 ;  /* 0x000000000080781c */ /* 0x000fe40003f2e170 */
[----:B------:R-:W-:-:S04]  /*3400*/  LOP3.LUT R16, R16, 0xfffffffd, RZ, 0xc0, !PT ;  /* 0xfffffffd10107812 */ /* 0x000fc800078ec0ff */
[----:B------:R-:W2:Y:S07]  /*3410*/  LDC R15, c[0x0][0xb80] ;  /* 0x0002e000ff0f7b82 */ /* 0x000eae0000000800 */
[----:B------:R-:W-:Y:S01]  /*3420*/  @P1 LOP3.LUT R16, R16, 0x2, RZ, 0xfc, !PT ;  /* 0x0000000210101812 */ /* 0x000fe200078efcff */
[----:B------:R-:W3:Y:S08]  /*3430*/  LDC R21, c[0x0][0xb90] ;  /* 0x0002e400ff157b82 */ /* 0x000ef00000000800 */
[----:B------:R-:W4:Y:S01]  /*3440*/  LDC R14, c[0x0][0xbe0] ;  /* 0x0002f800ff0e7b82 */ /* 0x000f220000000800 */
[----:B-1----:R-:W-:-:S02]  /*3450*/  SHF.L.U32 R24, R24, R3, RZ ;  /* 0x0000000318187219 */ /* 0x002fc400000006ff */
[----:B------:R-:W-:Y:S02]  /*3460*/  SHF.L.U32 R2, R2, R3, RZ ;  /* 0x0000000302027219 */ /* 0x000fe400000006ff */
[----:B------:R-:W-:Y:S01]  /*3470*/  LOP3.LUT R24, RZ, R24, RZ, 0x33, !PT ;  /* 0x00000018ff187212 */ /* 0x000fe200078e33ff */
[----:B--2---:R-:W-:-:S03]  /*3480*/  VIADD R23, R15, 0xffffffff ;  /* 0xffffffff0f177836 */ /* 0x004fc60000000000 */
[----:B------:R-:W-:Y:S02]  /*3490*/  LOP3.LUT R17, R17, R24, RZ, 0xc0, !PT ;  /* 0x0000001811117212 */ /* 0x000fe400078ec0ff */
[----:B------:R-:W-:-:S03]  /*34a0*/  LOP3.LUT R23, R23, R20, RZ, 0xc0, !PT ;  /* 0x0000001417177212 */ /* 0x000fc600078ec0ff */
[----:B------:R-:W-:Y:S02]  /*34b0*/  IMAD.IADD R2, R17, 0x1, R2 ;  /* 0x0000000111027824 */ /* 0x000fe400078e0202 */
[----:B------:R-:W-:Y:S02]  /*34c0*/  IMAD.MOV.U32 R17, RZ, RZ, R11 ;  /* 0x000000ffff117224 */ /* 0x000fe400078e000b */
[----:B------:R-:W-:Y:S02]  /*34d0*/  IMAD R22, R22, R15, R23 ;  /* 0x0000000f16167224 */ /* 0x000fe400078e0217 */
[----:B---3--:R-:W-:Y:S01]  /*34e0*/  IMAD R21, R2, R21, UR30 ;  /* 0x0000001e02157e24 */ /* 0x008fe2000f8e0215 */
[----:B----4-:R-:W-:-:S04]  /*34f0*/  ISETP.NE.AND P0, PT, R14, 0x1, PT ;  /* 0x000000010e00780c */ /* 0x010fc80003f05270 */
[----:B------:R-:W-:Y:S02]  /*3500*/  SEL R15, R21, R22, !P0 ;  /* 0x00000016150f7207 */ /* 0x000fe40004000000 */
[----:B------:R-:W-:-:S07]  /*3510*/  SEL R14, R22, R21, !P0 ;  /* 0x00000015160e7207 */ /* 0x000fce0004000000 */
.L_x_13:
[----:B------:R-:W-:Y:S01]  /*3520*/  BAR.SYNC.DEFER_BLOCKING 0x0 ;  /* 0x0000000000007b1d */ /* 0x000fe20000010000 */
[----:B------:R-:W-:-:S13]  /*3530*/  LOP3.LUT P0, RZ, R16, 0x2, RZ, 0xc0, !PT ;  /* 0x0000000210ff7812 */ /* 0x000fda000780c0ff */
[----:B------:R-:W-:Y:S05]  /*3540*/  @P0 EXIT ;  /* 0x000000000000094d */ /* 0x000fea0003800000 */
[----:B------:R-:W3:Y:S01]  /*3550*/  S2UR UR5, SR_CgaCtaId ;  /* 0x00000000000579c3 */ /* 0x000ee20000008800 */
[----:B------:R-:W-:-:S09]  /*3560*/  UISETP.NE.AND UP0, UPT, UR37, 0x2, UPT ;  /* 0x000000022500788c */ /* 0x000fd2000bf05270 */
[----:B------:R-:W-:Y:S05]  /*3570*/  BRA.U UP0, `(.L_x_23) ;  /* 0x0000001900287547 */ /* 0x000fea000b800000 */
[----:B------:R-:W-:-:S08]  /*3580*/  NOP ;  /* 0x0000000000007918 */ /* 0x000fd00000000000 */
[----:B-12--5:R-:W1:-:S00]  /*3590*/  USETMAXREG.DEALLOC.CTAPOOL 0x88 ;  /* 0x00000088000079c8 */ /* 0x026e4000080e0500 */
[----:B-1----:R-:W-:Y:S01]  /*35a0*/  ISETP.EQ.OR P1, PT, R8, RZ, P2 ;  /* 0x000000ff0800720c */ /* 0x002fe20001722670 */
[----:B------:R-:W-:Y:S01]  /*35b0*/  IMAD.MOV.U32 R22, RZ, RZ, 0x1 ;  /* 0x00000001ff167424 */ /* 0x000fe200078e00ff */
[----:B------:R-:W-:Y:S01]  /*35c0*/  PLOP3.LUT P4, PT, PT, PT, PT, 0x8, 0x80 ;  /* 0x000000000080781c */ /* 0x000fe20003f8e170 */
[----:B------:R-:W-:Y:S01]  /*35d0*/  IMAD.MOV.U32 R20, RZ, RZ, RZ ;  /* 0x000000ffff147224 */ /* 0x000fe200078e00ff */
[----:B------:R-:W-:Y:S01]  /*35e0*/  PRMT R21, RZ, 0x7610, R21 ;  /* 0x00007610ff157816 */ /* 0x000fe20000000015 */
[----:B------:R-:W-:Y:S01]  /*35f0*/  UMOV UR15, URZ ;  /* 0x000000ff000f7c82 */ /* 0x000fe20008000000 */
[----:B------:R-:W-:-:S09]  /*3600*/  UMOV UR14, URZ ;  /* 0x000000ff000e7c82 */ /* 0x000fd20008000000 */
.L_x_47:
[----:B------:R-:W1:Y:S02]  /*3610*/  LDC.64 R10, c[0x0][0x390] ;  /* 0x0000e400ff0a7b82 */ /* 0x000e640000000a00 */
[----:B-1-3--:R-:W-:-:S05]  /*3620*/  IMAD.WIDE R10, R17, 0xc, R10 ;  /* 0x0000000c110a7825 */ /* 0x00afca00078e020a */
[----:B------:R-:W2:Y:S02]  /*3630*/  LDG.E R0, desc[UR50][R10.64+0x8] ;  /* 0x000008320a007981 */ /* 0x000ea4000c1e1900 */
[----:B--2---:R-:W-:Y:S01]  /*3640*/  R2UR UR4, R0 ;  /* 0x00000000000472ca */ /* 0x004fe200000e0000 */
[----:B----4-:R-:W-:-:S14]  /*3650*/  @P4 BRA `(.L_x_24) ;  /* 0x0000000400d04947 */ /* 0x010fdc0003800000 */
[----:B------:R-:W1:Y:S01]  /*3660*/  S2R R16, SR_LANEID ;  /* 0x0000000000107919 */ /* 0x000e620000000000 */
[----:B------:R-:W-:Y:S02]  /*3670*/  LOP3.LUT R19, R21, 0xffff, RZ, 0xc0, !PT ;  /* 0x0000ffff15137812 */ /* 0x000fe400078ec0ff */
[----:B------:R-:W-:Y:S02]  /*3680*/  ELECT P0, URZ, PT ;  /* 0x0000000000ff782f */ /* 0x000fe40003800000 */
[----:B------:R-:W-:Y:S01]  /*3690*/  MOV R2, 0x400 ;  /* 0x0000040000027802 */ /* 0x000fe20000000f00 */
[----:B------:R-:W2:Y:S01]  /*36a0*/  S2R R3, SR_CgaCtaId ;  /* 0x0000000000037919 */ /* 0x000ea20000008800 */
[----:B------:R-:W-:Y:S01]  /*36b0*/  BSSY.RECONVERGENT B0, `(.L_x_25) ;  /* 0x0000052000007945 */ /* 0x000fe20003800200 */
[----:B------:R-:W-:-:S05]  /*36c0*/  IMAD R19, R19, 0x8619, RZ ;  /* 0x0000861913137824 */ /* 0x000fca00078e02ff */
[----:B------:R-:W-:-:S05]  /*36d0*/  SHF.R.U32.HI R19, RZ, 0x10, R19 ;  /* 0x00000010ff137819 */ /* 0x000fca0000011613 */
[----:B------:R-:W-:-:S05]  /*36e0*/  IMAD.MOV R0, RZ, RZ, -R19 ;  /* 0x000000ffff007224 */ /* 0x000fca00078e0a13 */
[----:B------:R-:W-:-:S05]  /*36f0*/  PRMT R18, R0, 0x7710, RZ ;  /* 0x0000771000127816 */ /* 0x000fca00000000ff */
[----:B------:R-:W-:Y:S02]  /*3700*/  IMAD.IADD R18, R18, 0x1, R21 ;  /* 0x0000000112127824 */ /* 0x000fe400078e0215 */
[----:B-1----:R-:W-:Y:S01]  /*3710*/  IMAD.SHL.U32 R16, R16, 0x4, RZ ;  /* 0x0000000410107824 */ /* 0x002fe200078e00ff */
[----:B--2---:R-:W-:-:S04]  /*3720*/  LEA R3, R3, R2, 0x18 ;  /* 0x0000000203037211 */ /* 0x004fc800078ec0ff */
[----:B------:R-:W-:Y:S01]  /*3730*/  IADD3 R0, PT, PT, R16, 0x500, R3 ;  /* 0x0000050010007810 */ /* 0x000fe20007ffe003 */
[----:B------:R-:W-:Y:S06]  /*3740*/  @!P0 BRA `(.L_x_26) ;  /* 0x0000000400208947 */ /* 0x000fec0003800000 */
[----:B------:R-:W1:Y:S01]  /*3750*/  LDC.64 R26, c[0x0][0x830] ;  /* 0x00020c00ff1a7b82 */ /* 0x000e620000000a00 */
[----:B------:R-:W2:Y:S04]  /*3760*/  LDG.E R9, desc[UR50][R10.64] ;  /* 0x000000320a097981 */ /* 0x000ea8000c1e1900 */
[----:B------:R4:W5:Y:S03]  /*3770*/  LDG.E R5, desc[UR50][R10.64+0x4] ;  /* 0x000004320a057981 */ /* 0x000966000c1e1900 */
[----:B------:R-:W3:Y:S08]  /*3780*/  LDC.64 R24, c[0x0][0x840] ;  /* 0x00021000ff187b82 */ /* 0x000ef00000000a00 */
[----:B------:R-:W4:Y:S01]  /*3790*/  LDC.64 R6, c[0x0][0x828] ;  /* 0x00020a00ff067b82 */ /* 0x000f220000000a00 */
[----:B-1----:R-:W-:-:S07]  /*37a0*/  IMAD.WIDE R26, R17, 0x8, R26 ;  /* 0x00000008111a7825 */ /* 0x002fce00078e021a */
[----:B------:R-:W1:Y:S01]  /*37b0*/  LDC.64 R2, c[0x0][0x838] ;  /* 0x00020e00ff027b82 */ /* 0x000e620000000a00 */
[----:B------:R-:W2:Y:S01]  /*37c0*/  LDG.E.64 R26, desc[UR50][R26.64] ;  /* 0x000000321a1a7981 */ /* 0x000ea2000c1e1b00 */
[----:B---3--:R-:W-:-:S06]  /*37d0*/  IMAD.WIDE R24, R17, 0x8, R24 ;  /* 0x0000000811187825 */ /* 0x008fcc00078e0218 */
[----:B------:R-:W3:Y:S01]  /*37e0*/  LDG.E.64 R24, desc[UR50][R24.64] ;  /* 0x0000003218187981 */ /* 0x000ee2000c1e1b00 */
[----:B----4-:R-:W-:-:S06]  /*37f0*/  IMAD.WIDE R30, R17, 0x8, R6 ;  /* 0x00000008111e7825 */ /* 0x010fcc00078e0206 */
[----:B------:R-:W4:Y:S01]  /*3800*/  LDG.E.64 R30, desc[UR50][R30.64] ;  /* 0x000000321e1e7981 */ /* 0x000f22000c1e1b00 */
[----:B-1----:R-:W-:-:S06]  /*3810*/  IMAD.WIDE R28, R17, 0x8, R2 ;  /* 0x00000008111c7825 */ /* 0x002fcc00078e0202 */
[----:B------:R-:W4:Y:S01]  /*3820*/  LDG.E.64 R28, desc[UR50][R28.64] ;  /* 0x000000321c1c7981 */ /* 0x000f22000c1e1b00 */
[----:B------:R-:W1:Y:S01]  /*3830*/  S2UR UR5, SR_CgaCtaId ;  /* 0x00000000000579c3 */ /* 0x000e620000008800 */
[----:B------:R-:W-:Y:S02]  /*3840*/  UMOV UR6, 0x400 ;  /* 0x0000040000067882 */ /* 0x000fe40000000000 */
[----:B-1----:R-:W-:-:S09]  /*3850*/  ULEA UR5, UR5, UR6, 0x18 ;  /* 0x0000000605057291 */ /* 0x002fd2000f8ec0ff */
[----:B------:R-:W1:Y:S04]  /*3860*/  LDS R7, [UR5+0x51c] ;  /* 0x00051c05ff077984 */ /* 0x000e680008000800 */
[----:B------:R-:W1:Y:S01]  /*3870*/  LDS R4, [UR5+0x59c] ;  /* 0x00059c05ff047984 */ /* 0x000e620008000800 */
[----:B------:R-:W-:Y:S02]  /*3880*/  UIADD3 UR7, UPT, UPT, UR5, 0x500, URZ ;  /* 0x0000050005077890 */ /* 0x000fe4000fffe0ff */
[----:B------:R-:W-:-:S04]  /*3890*/  UIADD3 UR6, UPT, UPT, UR5, 0x580, URZ ;  /* 0x0000058005067890 */ /* 0x000fc8000fffe0ff */
[----:B------:R-:W-:-:S05]  /*38a0*/  IMAD.U32 R12, RZ, RZ, UR7 ;  /* 0x00000007ff0c7e24 */ /* 0x000fca000f8e00ff */
[----:B------:R-:W-:Y:S02]  /*38b0*/  SHF.R.U64 R12, R12, 0x4, RZ ;  /* 0x000000040c0c7819 */ /* 0x000fe400000012ff */
[----:B------:R-:W-:Y:S01]  /*38c0*/  CS2R R10, SRZ ;  /* 0x00000000000a7805 */ /* 0x000fe2000001ff00 */
[----:B------:R-:W-:Y:S04]  /*38d0*/  STS [UR5+0x530], RZ ;  /* 0x000530ffff007988 */ /* 0x000fe80008000805 */
[----:B------:R-:W-:Y:S04]  /*38e0*/  STS [UR5+0x510], R12 ;  /* 0x0005100cff007988 */ /* 0x000fe80008000805 */
[----:B------:R-:W-:Y:S04]  /*38f0*/  STS [UR5+0x514], R12 ;  /* 0x0005140cff007988 */ /* 0x000fe80008000805 */
[----:B------:R-:W-:Y:S01]  /*3900*/  STS [UR5+0x5b0], RZ ;  /* 0x0005b0ffff007988 */ /* 0x000fe20008000805 */
[----:B--2---:R-:W-:-:S04]  /*3910*/  LOP3.LUT R17, R27, 0x1fffffff, RZ, 0xc0, !PT ;  /* 0x1fffffff1b117812 */ /* 0x004fc800078ec0ff */
[----:B------:R-:W-:Y:S02]  /*3920*/  SHF.R.U32.HI R2, RZ, 0x4, R17 ;  /* 0x00000004ff027819 */ /* 0x000fe40000011611 */
[----:B---3--:R-:W-:-:S04]  /*3930*/  LOP3.LUT R23, R25, 0x1fffffff, RZ, 0xc0, !PT ;  /* 0x1fffffff19177812 */ /* 0x008fc800078ec0ff */
[----:B------:R-:W-:Y:S02]  /*3940*/  SHF.R.U32.HI R3, RZ, 0x4, R23 ;  /* 0x00000004ff037819 */ /* 0x000fe40000011617 */
[----:B-1----:R-:W-:Y:S02]  /*3950*/  LOP3.LUT R2, R7, 0xf, R2, 0xb8, !PT ;  /* 0x0000000f07027812 */ /* 0x002fe400078eb802 */
[----:B------:R-:W-:-:S03]  /*3960*/  LOP3.LUT R7, R4, 0xf, R3, 0xb8, !PT ;  /* 0x0000000f04077812 */ /* 0x000fc600078eb803 */
[----:B------:R-:W-:Y:S04]  /*3970*/  STS [UR5+0x51c], R2 ;  /* 0x00051c02ff007988 */ /* 0x000fe80008000805 */
[----:B------:R-:W-:Y:S04]  /*3980*/  STS [UR5+0x59c], R7 ;  /* 0x00059c07ff007988 */ /* 0x000fe80008000805 */
[----:B------:R-:W1:Y:S04]  /*3990*/  LDS R4, [UR5+0x51c] ;  /* 0x00051c05ff047984 */ /* 0x000e680008000800 */
[----:B------:R-:W2:Y:S01]  /*39a0*/  LDS R3, [UR5+0x59c] ;  /* 0x00059c05ff037984 */ /* 0x000ea20008000800 */
[----:B-1----:R-:W-:-:S02]  /*39b0*/  LOP3.LUT R4, R4, 0xf0, RZ, 0xb8, !PT ;  /* 0x000000f004047812 */ /* 0x002fc400078eb8ff */
[----:B--2---:R-:W-:-:S03]  /*39c0*/  LOP3.LUT R6, R3, 0xf0, RZ, 0xb8, !PT ;  /* 0x000000f003067812 */ /* 0x004fc600078eb8ff */
[----:B------:R-:W-:Y:S04]  /*39d0*/  STS [UR5+0x51c], R4 ;  /* 0x00051c04ff007988 */ /* 0x000fe80008000805 */
[----:B------:R-:W-:Y:S04]  /*39e0*/  STS [UR5+0x59c], R6 ;  /* 0x00059c06ff007988 */ /* 0x000fe80008000805 */
[----:B------:R-:W1:Y:S04]  /*39f0*/  LDS R13, [UR5+0x51c] ;  /* 0x00051c05ff0d7984 */ /* 0x000e680008000800 */
[----:B------:R-:W2:Y:S01]  /*3a00*/  LDS R3, [UR5+0x59c] ;  /* 0x00059c05ff037984 */ /* 0x000ea20008000800 */
[----:B------:R-:W-:-:S05]  /*3a10*/  IMAD.U32 R2, RZ, RZ, UR6 ;  /* 0x00000006ff027e24 */ /* 0x000fca000f8e00ff */
[----:B------:R-:W-:Y:S02]  /*3a20*/  SHF.R.U64 R2, R2, 0x4, RZ ;  /* 0x0000000402027819 */ /* 0x000fe400000012ff */
[----:B-1----:R-:W-:Y:S02]  /*3a30*/  LOP3.LUT R13, R13, 0xf00, RZ, 0xb8, !PT ;  /* 0x00000f000d0d7812 */ /* 0x002fe400078eb8ff */
[----:B--2---:R-:W-:-:S03]  /*3a40*/  LOP3.LUT R3, R3, 0xf00, RZ, 0xb8, !PT ;  /* 0x00000f0003037812 */ /* 0x004fc600078eb8ff */
[----:B------:R-:W-:Y:S04]  /*3a50*/  STS.64 [UR5+0x518], R12 ;  /* 0x0005180cff007988 */ /* 0x000fe80008000a05 */
[----:B------:R-:W-:Y:S04]  /*3a60*/  STS.64 [UR5+0x598], R2 ;  /* 0x00059802ff007988 */ /* 0x000fe80008000a05 */
[----:B------:R-:W1:Y:S04]  /*3a70*/  LDS R27, [UR5+0x51c] ;  /* 0x00051c05ff1b7984 */ /* 0x000e680008000800 */
[----:B------:R-:W2:Y:S01]  /*3a80*/  LDS R25, [UR5+0x59c] ;  /* 0x00059c05ff197984 */ /* 0x000ea20008000800 */
[----:B------:R-:W-:Y:S01]  /*3a90*/  UIADD3 UR6, UPT, UPT, UR4, -0x1, URZ ;  /* 0xffffffff04067890 */ /* 0x000fe2000fffe0ff */
[----:B------:R-:W-:Y:S01]  /*3aa0*/  CS2R R6, SRZ ;  /* 0x0000000000067805 */ /* 0x000fe2000001ff00 */
[----:B------:R-:W-:-:S04]  /*3ab0*/  VIADD R9, R9, 0xffffffff ;  /* 0xffffffff09097836 */ /* 0x000fc80000000000 */
[----:B------:R-:W-:Y:S01]  /*3ac0*/  IMAD.U32 R8, RZ, RZ, UR6 ;  /* 0x00000006ff087e24 */ /* 0x000fe2000f8e00ff */
[----:B------:R-:W-:Y:S01]  /*3ad0*/  SHF.R.U64 R17, R26, 0x4, R17 ;  /* 0x000000041a117819 */ /* 0x000fe20000001211 */
[----:B-----5:R-:W-:Y:S01]  /*3ae0*/  VIADD R5, R5, 0xffffffff ;  /* 0xffffffff05057836 */ /* 0x020fe20000000000 */
[----:B------:R-:W-:Y:S01]  /*3af0*/  SHF.R.U64 R23, R24, 0x4, R23 ;  /* 0x0000000418177819 */ /* 0x000fe20000001217 */
[----:B------:R-:W-:Y:S01]  /*3b00*/  IMAD.MOV.U32 R4, RZ, RZ, R8 ;  /* 0x000000ffff047224 */ /* 0x000fe200078e0008 */
[----:B------:R3:W-:Y:S04]  /*3b10*/  STS [UR5+0x590], R2 ;  /* 0x00059002ff007988 */ /* 0x0007e80008000805 */
[----:B------:R3:W-:Y:S04]  /*3b20*/  STS [UR5+0x594], R2 ;  /* 0x00059402ff007988 */ /* 0x0007e80008000805 */
[----:B------:R3:W-:Y:S04]  /*3b30*/  STS.128 [UR5+0x520], R8 ;  /* 0x00052008ff007988 */ /* 0x0007e80008000c05 */
[----:B------:R3:W-:Y:S04]  /*3b40*/  STS.128 [UR5+0x5a0], R4 ;  /* 0x0005a004ff007988 */ /* 0x0007e80008000c05 */
[----:B------:R3:W-:Y:S01]  /*3b50*/  STS [UR5+0x50c], R17 ;  /* 0x00050c11ff007988 */ /* 0x0007e20008000805 */
[----:B-1----:R-:W-:-:S02]  /*3b60*/  LOP3.LUT R27, R27, 0xf000, RZ, 0xb8, !PT ;  /* 0x0000f0001b1b7812 */ /* 0x002fc400078eb8ff */
[----:B--2---:R-:W-:Y:S01]  /*3b70*/  LOP3.LUT R25, R25, 0xf000, RZ, 0xb8, !PT ;  /* 0x0000f00019197812 */ /* 0x004fe200078eb8ff */
[----:B----4-:R3:W-:Y:S04]  /*3b80*/  STS.64 [UR5+0x500], R30 ;  /* 0x0005001eff007988 */ /* 0x0107e80008000a05 */
[----:B------:R3:W-:Y:S04]  /*3b90*/  STS.64 [UR5+0x580], R28 ;  /* 0x0005801cff007988 */ /* 0x0007e80008000a05 */
[----:B------:R3:W-:Y:S04]  /*3ba0*/  STS [UR5+0x58c], R23 ;  /* 0x00058c17ff007988 */ /* 0x0007e80008000805 */
[----:B------:R3:W-:Y:S04]  /*3bb0*/  STS [UR5+0x51c], R27 ;  /* 0x00051c1bff007988 */ /* 0x0007e80008000805 */
[----:B------:R3:W-:Y:S02]  /*3bc0*/  STS [UR5+0x59c], R25 ;  /* 0x00059c19ff007988 */ /* 0x0007e40008000805 */
.L_x_26:
[----:B---3--:R-:W-:Y:S05]  /*3bd0*/  BSYNC.RECONVERGENT B0 ;  /* 0x0000000000007941 */ /* 0x008fea0003800200 */
.L_x_25:
[----:B------:R-:W-:Y:S01]  /*3be0*/  NOP ;  /* 0x0000000000007918 */ /* 0x000fe20000000000 */
[----:B------:R1:W2:Y:S01]  /*3bf0*/  LDS R2, [R0] ;  /* 0x0000000000027984 */ /* 0x0002a20000000800 */
[----:B------:R-:W-:Y:S02]  /*3c00*/  LOP3.LUT R18, R18, 0xffff, RZ, 0xc0, !PT ;  /* 0x0000ffff12127812 */ /* 0x000fe400078ec0ff */
[----:B------:R-:W-:Y:S01]  /*3c10*/  ELECT P0, URZ, PT ;  /* 0x0000000000ff782f */ /* 0x000fe20003800000 */
[----:B------:R-:W-:Y:S01]  /*3c20*/  BSSY.RECONVERGENT B0, `(.L_x_27) ;  /* 0x000000d000007945 */ /* 0x000fe20003800200 */
[----:B------:R1:W3:Y:S01]  /*3c30*/  LDS R3, [R0+0x80] ;  /* 0x0000800000037984 */ /* 0x0002e20000000800 */
[----:B------:R-:W-:-:S04]  /*3c40*/  LEA.HI R18, R18, R19, RZ, 0x1f ;  /* 0x0000001312127211 */ /* 0x000fc800078ff8ff */
[----:B------:R-:W-:-:S04]  /*3c50*/  LOP3.LUT R18, R18, 0xffff, RZ, 0xc0, !PT ;  /* 0x0000ffff12127812 */ /* 0x000fc800078ec0ff */
[----:B------:R-:W-:-:S04]  /*3c60*/  SHF.R.U32.HI R4, RZ, 0x4, R18 ;  /* 0x00000004ff047819 */ /* 0x000fc80000011612 */
[----:B------:R-:W-:-:S05]  /*3c70*/  PRMT R4, R4, 0x9910, RZ ;  /* 0x0000991004047816 */ /* 0x000fca00000000ff */
[----:B------:R-:W-:-:S04]  /*3c80*/  IMAD R4, R4, 0x15, RZ ;  /* 0x0000001504047824 */ /* 0x000fc800078e02ff */
[----:B------:R-:W-:-:S05]  /*3c90*/  IMAD.MOV R4, RZ, RZ, -R4 ;  /* 0x000000ffff047224 */ /* 0x000fca00078e0a04 */
[----:B------:R-:W-:-:S05]  /*3ca0*/  PRMT R4, R4, 0x7710, RZ ;  /* 0x0000771004047816 */ /* 0x000fca00000000ff */
[----:B------:R-:W-:Y:S01]  /*3cb0*/  IMAD.IADD R4, R4, 0x1, R21 ;  /* 0x0000000104047824 */ /* 0x000fe200078e0215 */
[----:B-1----:R-:W-:Y:S05]  /*3cc0*/  @!P0 BRA `(.L_x_28) ;  /* 0x0000000000088947 */ /* 0x002fea0003800000 */
[----:B------:R0:W-:Y:S01]  /*3cd0*/  UTMACMDFLUSH ;  /* 0x00000000000079b7 */ /* 0x0001e20000000000 */
[----:B------:R-:W-:-:S04]  /*3ce0*/  DEPBAR.LE SB0, 0x0 ;  /* 0x000080000000791a */ /* 0x000fc80000000000 */
.L_x_28:
[----:B------:R-:W-:Y:S05]  /*3cf0*/  BSYNC.RECONVERGENT B0 ;  /* 0x0000000000007941 */ /* 0x000fea0003800200 */
.L_x_27:
[----:B------:R-:W-:-:S13]  /*3d00*/  R2UR UR5, R4 ;  /* 0x00000000040572ca */ /* 0x000fda00000e0000 */
[----:B------:R-:W-:-:S04]  /*3d10*/  ULOP3.LUT UR5, UR5, 0xffff, URZ, 0xc0, !UPT ;  /* 0x0000ffff05057892 */ /* 0x000fc8000f8ec0ff */
[----:B------:R-:W-:Y:S02]  /*3d20*/  UIMAD.WIDE.U32 UR6, UR5, 0x80, UR34 ;  /* 0x00000080050678a5 */ /* 0x000fe4000f8e0022 */
[----:B------:R-:W-:-:S04]  /*3d30*/  UIMAD.WIDE.U32 UR8, UR5, 0x80, UR32 ;  /* 0x00000080050878a5 */ /* 0x000fc8000f8e0020 */
[C---:B------:R-:W-:Y:S02]  /*3d40*/  IADD3 R4, P3, PT, R16.reuse, UR6, RZ ;  /* 0x0000000610047c10 */ /* 0x040fe4000ff7e0ff */
[----:B------:R-:W-:-:S03]  /*3d50*/  IADD3 R16, P0, PT, R16, UR8, RZ ;  /* 0x0000000810107c10 */ /* 0x000fc6000ff1e0ff */
[----:B------:R-:W-:Y:S02]  /*3d60*/  IMAD.X R5, RZ, RZ, UR7, P3 ;  /* 0x00000007ff057e24 */ /* 0x000fe400098e06ff */
[----:B------:R-:W-:-:S03]  /*3d70*/  IMAD.X R17, RZ, RZ, UR9, P0 ;  /* 0x00000009ff117e24 */ /* 0x000fc600080e06ff */
[----:B--2---:R1:W5:Y:S04]  /*3d80*/  ATOMG.E.EXCH.STRONG.GPU PT, RZ, [R4], R2 ;  /* 0x0000000204ff73a8 */ /* 0x00436800041ee100 */
[----:B---3--:R1:W5:Y:S02]  /*3d90*/  ATOMG.E.EXCH.STRONG.GPU PT, RZ, [R16], R3 ;  /* 0x0000000310ff73a8 */ /* 0x00836400041ee100 */
.L_x_24:
[----:B-1----:R-:W-:Y:S01]  /*3da0*/  LOP3.LUT R2, R21, 0xffff, RZ, 0xc0, !PT ;  /* 0x0000ffff15027812 */ /* 0x002fe200078ec0ff */
[----:B------:R-:W1:Y:S01]  /*3db0*/  S2UR UR13, SR_CgaCtaId ;  /* 0x00000000000d79c3 */ /* 0x000e620000008800 */
[----:B------:R-:W-:-:S03]  /*3dc0*/  UMOV UR12, 0x400 ;  /* 0x00000400000c7882 */ /* 0x000fc60000000000 */
[----:B------:R-:W-:-:S05]  /*3dd0*/  IMAD R2, R2, 0x8619, RZ ;  /* 0x0000861902027824 */ /* 0x000fca00078e02ff */
[----:B------:R-:W-:-:S05]  /*3de0*/  SHF.R.U32.HI R2, RZ, 0x10, R2 ;  /* 0x00000010ff027819 */ /* 0x000fca0000011602 */
[----:B------:R-:W-:-:S05]  /*3df0*/  IMAD.MOV R0, RZ, RZ, -R2 ;  /* 0x000000ffff007224 */ /* 0x000fca00078e0a02 */
[----:B------:R-:W-:-:S05]  /*3e00*/  PRMT R0, R0, 0x7710, RZ ;  /* 0x0000771000007816 */ /* 0x000fca00000000ff */
[----:B------:R-:W-:Y:S01]  /*3e10*/  IMAD.IADD R3, R0, 0x1, R21 ;  /* 0x0000000100037824 */ /* 0x000fe200078e0215 */
[----:B-1----:R-:W-:-:S04]  /*3e20*/  ULEA UR12, UR13, UR12, 0x18 ;  /* 0x0000000c0d0c7291 */ /* 0x002fc8000f8ec0ff */
[----:B------:R-:W-:Y:S01]  /*3e30*/  LOP3.LUT R3, R3, 0xffff, RZ, 0xc0, !PT ;  /* 0x0000ffff03037812 */ /* 0x000fe200078ec0ff */
[----:B---3--:R-:W-:-:S03]  /*3e40*/  ULEA UR5, UR14, UR12, 0x3 ;  /* 0x0000000c0e057291 */ /* 0x008fc6000f8e18ff */
[----:B------:R-:W-:-:S04]  /*3e50*/  LEA.HI R0, R3, R2, RZ, 0x1f ;  /* 0x0000000203007211 */ /* 0x000fc800078ff8ff */
[----:B------:R-:W-:-:S04]  /*3e60*/  LOP3.LUT R0, R0, 0xffff, RZ, 0xc0, !PT ;  /* 0x0000ffff00007812 */ /* 0x000fc800078ec0ff */
[----:B------:R-:W-:-:S04]  /*3e70*/  SHF.R.U32.HI R0, RZ, 0x4, R0 ;  /* 0x00000004ff007819 */ /* 0x000fc80000011600 */
[----:B------:R-:W-:-:S05]  /*3e80*/  PRMT R0, R0, 0x9910, RZ ;  /* 0x0000991000007816 */ /* 0x000fca00000000ff */
[----:B------:R-:W-:-:S04]  /*3e90*/  IMAD R0, R0, 0x15, RZ ;  /* 0x0000001500007824 */ /* 0x000fc800078e02ff */
[----:B------:R-:W-:-:S05]  /*3ea0*/  IMAD.MOV R0, RZ, RZ, -R0 ;  /* 0x000000ffff007224 */ /* 0x000fca00078e0a00 */
[----:B------:R-:W-:-:S05]  /*3eb0*/  PRMT R0, R0, 0x7710, RZ ;  /* 0x0000771000007816 */ /* 0x000fca00000000ff */
[----:B------:R-:W-:-:S05]  /*3ec0*/  IMAD.IADD R0, R0, 0x1, R21 ;  /* 0x0000000100007824 */ /* 0x000fca00078e0215 */
[----:B------:R-:W-:Y:S02]  /*3ed0*/  R2UR UR16, R0 ;  /* 0x00000000001072ca */ /* 0x000fe400000e0000 */
[----:B------:R-:W-:-:S11]  /*3ee0*/  SHF.L.U32 R0, R22, 0x1f, RZ ;  /* 0x0000001f16007819 */ /* 0x000fd600000006ff */
[----:B------:R-:W-:-:S04]  /*3ef0*/  ULOP3.LUT UR16, UR16, 0xffff, URZ, 0xc0, !UPT ;  /* 0x0000ffff10107892 */ /* 0x000fc8000f8ec0ff */
[----:B------:R-:W-:Y:S02]  /*3f00*/  UIMAD.WIDE.U32 UR18, UR16, 0x80, UR34 ;  /* 0x00000080101278a5 */ /* 0x000fe4000f8e0022 */
[----:B------:R-:W-:Y:S01]  /*3f10*/  UIMAD.WIDE.U32 UR16, UR16, 0x80, UR32 ;  /* 0x00000080101078a5 */ /* 0x000fe2000f8e0020 */
[----:B------:R-:W-:Y:S11]  /*3f20*/  @P4 BRA `(.L_x_29) ;  /* 0x00000000001c4947 */ /* 0x000ff60003800000 */
[----:B------:R-:W-:-:S04]  /*3f30*/  DEPBAR {5,4,3,2,1,0} ;  /* 0x0000003f0000791a */ /* 0x000fc80000000000 */
[----:B------:R-:W1:Y:S02]  /*3f40*/  CCTL.E.C.LDCU.IV.DEEP [UR18] ;  /* 0x0000000012007540 */ /* 0x000e640009c08000 */
[----:B-1----:R1:W-:Y:S01]  /*3f50*/  UTMACCTL.IV [UR18] ;  /* 0x00000000120079b9 */ /* 0x0023e20008000000 */
[----:B------:R-:W-:-:S04]  /*3f60*/  DEPBAR {5,4,3,2,1,0} ;  /* 0x0000003f0000791a */ /* 0x000fc80000000000 */
[----:B------:R-:W2:Y:S02]  /*3f70*/  CCTL.E.C.LDCU.IV.DEEP [UR16] ;  /* 0x0000000010007540 */ /* 0x000ea40009c08000 */
[----:B--2---:R1:W-:Y:S01]  /*3f80*/  UTMACCTL.IV [UR16] ;  /* 0x00000000100079b9 */ /* 0x0043e20008000000 */
[----:B------:R-:W-:Y:S01]  /*3f90*/  NOP ;  /* 0x0000000000007918 */ /* 0x000fe20000000000 */
.L_x_29:
[----:B------:R-:W-:Y:S01]  /*3fa0*/  UIADD3 UR6, UPT, UPT, UR4, 0x3f, URZ ;  /* 0x0000003f04067890 */ /* 0x000fe2000fffe0ff */
[----:B-----5:R2:W3:Y:S01]  /*3fb0*/  SYNCS.PHASECHK.TRANS64.TRYWAIT P0, [UR5+0x58], R0 ;  /* 0x00005800ff0075a7 */ /* 0x0204e20008001105 */
[----:B------:R-:W-:Y:S01]  /*3fc0*/  UIADD3 UR4, UPT, UPT, UR4, 0x7e, URZ ;  /* 0x0000007e04047890 */ /* 0x000fe2000fffe0ff */
[----:B------:R-:W-:Y:S01]  /*3fd0*/  R2UR UR11, R15 ;  /* 0x000000000f0b72ca */ /* 0x000fe200000e0000 */
[----:B------:R-:W-:Y:S01]  /*3fe0*/  USHF.R.S32.HI UR5, URZ, 0x1f, UR6 ;  /* 0x0000001fff057899 */ /* 0x000fe20008011406 */
[----:B------:R-:W-:Y:S01]  /*3ff0*/  R2UR UR7, R14 ;  /* 0x000000000e0772ca */ /* 0x000fe200000e0000 */
[----:B------:R-:W-:Y:S02]  /*4000*/  UMOV UR21, URZ ;  /* 0x000000ff00157c82 */ /* 0x000fe40008000000 */
[----:B------:R-:W-:-:S04]  /*4010*/  ULEA.HI UR5, UR5, UR6, URZ, 0x6 ;  /* 0x0000000605057291 */ /* 0x000fc8000f8f30ff */
[----:B------:R-:W-:-:S04]  /*4020*/  USHF.R.S32.HI UR22, URZ, 0x6, UR5 ;  /* 0x00000006ff167899 */ /* 0x000fc80008011405 */
[----:B------:R-:W-:Y:S02]  /*4030*/  UISETP.LT.U32.AND UP0, UPT, UR22, 0xb, UPT ;  /* 0x0000000b1600788c */ /* 0x000fe4000bf01070 */
[----:B------:R-:W-:Y:S02]  /*4040*/  USHF.L.U32 UR11, UR11, 0x7, URZ ;  /* 0x000000070b0b7899 */ /* 0x000fe400080006ff */
[----:B------:R-:W-:Y:S02]  /*4050*/  USEL UR20, UR22, 0xb, UP0 ;  /* 0x0000000b16147887 */ /* 0x000fe40008000000 */
[----:B------:R-:W-:Y:S02]  /*4060*/  UISETP.GE.U32.AND UP0, UPT, UR4, 0x7f, UPT ;  /* 0x0000007f0400788c */ /* 0x000fe4000bf06070 */
[----:B------:R-:W-:-:S07]  /*4070*/  USHF.L.U32 UR7, UR7, 0x7, URZ ;  /* 0x0000000707077899 */ /* 0x000fce00080006ff */
[----:B--2---:R-:W-:Y:S05]  /*4080*/  BRA.U !UP0, `(.L_x_30) ;  /* 0x0000000108a07547 */ /* 0x004fea000b800000 */
[----:B------:R-:W-:Y:S01]  /*4090*/  UMOV UR23, URZ ;  /* 0x000000ff00177c82 */ /* 0x000fe20008000000 */
[----:B------:R-:W-:-:S05]  /*40a0*/  UMOV UR24, UR14 ;  /* 0x0000000e00187c82 */ /* 0x000fca0008000000 */
.L_x_36:
[----:B--2---:R-:W-:Y:S01]  /*40b0*/  ULEA UR9, UR24, UR12, 0x3 ;  /* 0x0000000c18097291 */ /* 0x004fe2000f8e18ff */
[----:B---3--:R-:W-:Y:S01]  /*40c0*/  @!P2 MOV R2, 0x4000 ;  /* 0x000040000002a802 */ /* 0x008fe20000000f00 */
[----:B---34-:R-:W-:Y:S10]  /*40d0*/  @P0 BRA `(.L_x_31) ;  /* 0x00000000000c0947 */ /* 0x018ff40003800000 */
[----:B------:R-:W-:-:S04]  /*40e0*/  SHF.L.U32 R3, R22, 0x1f, RZ ;  /* 0x0000001f16037819 */ /* 0x000fc800000006ff */
[----:B------:R-:W2:Y:S02]  /*40f0*/  SYNCS.PHASECHK.TRANS64.TRYWAIT P0, [UR9+0x58], R3 ;  /* 0x00005803ff0075a7 */ /* 0x000ea40008001109 */
[----:B--2---:R-:W-:Y:S05]  /*4100*/  @!P0 BRA `(.L_x_32) ;  /* 0x000000d000c48947 */ /* 0x004fea0003800000 */
.L_x_31:
[----:B------:R3:W-:Y:S01]  /*4110*/  @!P2 SYNCS.ARRIVE.TRANS64 RZ, [UR9], R2 ;  /* 0x00000002ffffa9a7 */ /* 0x0007e20008000009 */
[----:B------:R-:W-:-:S04]  /*4120*/  ULOP3.LUT UR4, UR25, 0x2, URZ, 0xfc, !UPT ;  /* 0x0000000219047892 */ /* 0x000fc8000f8efcff */
[----:B------:R-:W-:-:S09]  /*4130*/  UISETP.NE.AND UP0, UPT, UR4, 0x2, UPT ;  /* 0x000000020400788c */ /* 0x000fd2000bf05270 */
[----:B------:R-:W-:Y:S05]  /*4140*/  BRA.U UP0, `(.L_x_33) ;  /* 0x0000000100047547 */ /* 0x000fea000b800000 */
[----:B-1----:R-:W-:Y:S05]  /*4150*/  BPT.TRAP 0x1 ;  /* 0x000000040000795c */ /* 0x002fea0000300000 */
.L_x_33:
[----:B------:R-:W-:Y:S04]  /*4160*/  BSSY.RECONVERGENT B0, `(.L_x_34) ;  /* 0x0000003000007945 */ /* 0x000fe80003800200 */
[----:B------:R-:W-:Y:S05]  /*4170*/  @P1 BRA `(.L_x_35) ;  /* 0x0000000000041947 */ /* 0x000fea0003800000 */
[----:B-1----:R-:W-:Y:S05]  /*4180*/  BPT.TRAP 0x1 ;  /* 0x000000040000795c */ /* 0x002fea0000300000 */
.L_x_35:
[----:B-1----:R-:W-:Y:S05]  /*4190*/  BSYNC.RECONVERGENT B0 ;  /* 0x0000000000007941 */ /* 0x002fea0003800200 */
.L_x_34:
[----:B------:R-:W-:Y:S02]  /*41a0*/  UIADD3 UR14, UPT, UPT, UR24, 0x1, URZ ;  /* 0x00000001180e7890 */ /* 0x000fe4000fffe0ff */
[----:B------:R-:W-:Y:S02]  /*41b0*/  USHF.L.U32 UR10, UR23, 0x6, URZ ;  /* 0x00000006170a7899 */ /* 0x000fe400080006ff */
[----:B------:R-:W-:Y:S01]  /*41c0*/  UISETP.NE.AND UP0, UPT, UR14, 0xb, UPT ;  /* 0x0000000b0e00788c */ /* 0x000fe2000bf05270 */
[----:B------:R-:W-:Y:S01]  /*41d0*/  UMOV UR26, 0x0 ;  /* 0x00000000001a7882 */ /* 0x000fe20000000000 */
[----:B------:R-:W-:Y:S02]  /*41e0*/  UMOV UR27, 0x10000000 ;  /* 0x10000000001b7882 */ /* 0x000fe40000000000 */
[----:B------:R-:W-:Y:S02]  /*41f0*/  USEL UR5, URZ, 0x1, UP0 ;  /* 0x00000001ff057887 */ /* 0x000fe40008000000 */
[----:B------:R-:W-:Y:S01]  /*4200*/  USEL UR14, UR14, URZ, UP0 ;  /* 0x000000ff0e0e7287 */ /* 0x000fe20008000000 */
[----:B------:R-:W-:Y:S01]  /*4210*/  UMOV UR6, UR10 ;  /* 0x0000000a00067c82 */ /* 0x000fe20008000000 */
[----:B------:R-:W-:-:S02]  /*4220*/  UIADD3 UR23, UPT, UPT, UR23, 0x1, URZ ;  /* 0x0000000117177890 */ /* 0x000fc4000fffe0ff */
[----:B------:R-:W-:Y:S01]  /*4230*/  LOP3.LUT R22, R22, UR5, RZ, 0x3c, !PT ;  /* 0x0000000516167c12 */ /* 0x000fe2000f8e3cff */
[----:B------:R-:W-:Y:S01]  /*4240*/  ULEA UR4, UR14, UR12, 0x3 ;  /* 0x0000000c0e047291 */ /* 0x000fe2000f8e18ff */
[----:B------:R-:W-:Y:S02]  /*4250*/  UMOV UR5, UR9 ;  /* 0x0000000900057c82 */ /* 0x000fe40008000000 */
[----:B--2---:R-:W-:Y:S01]  /*4260*/  SHF.L.U32 R0, R22, 0x1f, RZ ;  /* 0x0000001f16007819 */ /* 0x004fe200000006ff */
[----:B------:R-:W-:Y:S01]  /*4270*/  UISETP.NE.AND UP0, UPT, UR23, UR20, UPT ;  /* 0x000000141700728c */ /* 0x000fe2000bf05270 */
[----:B------:R-:W-:-:S04]  /*4280*/  UMOV UR21, UR20 ;  /* 0x0000001400157c82 */ /* 0x000fc80008000000 */
[----:B------:R2:W4:Y:S01]  /*4290*/  SYNCS.PHASECHK.TRANS64.TRYWAIT P0, [UR4+0x58], R0 ;  /* 0x00005800ff0075a7 */ /* 0x0005220008001104 */
[----:B------:R-:W-:-:S03]  /*42a0*/  ULEA UR4, UR24, UR12, 0xd ;  /* 0x0000000c18047291 */ /* 0x000fc6000f8e68ff */
[----:B------:R-:W-:Y:S01]  /*42b0*/  UMOV UR24, UR14 ;  /* 0x0000000e00187c82 */ /* 0x000fe20008000000 */
[----:B------:R-:W-:Y:S02]  /*42c0*/  UIADD3 UR8, UPT, UPT, UR4, 0x9400, URZ ;  /* 0x0000940004087890 */ /* 0x000fe4000fffe0ff */
[----:B------:R-:W-:-:S07]  /*42d0*/  UIADD3 UR4, UPT, UPT, UR4, 0x1f400, URZ ;  /* 0x0001f40004047890 */ /* 0x000fce000fffe0ff */
[----:B------:R2:W-:Y:S02]  /*42e0*/  UTMALDG.2D [UR8], [UR18], desc[UR26] ;  /* 0x00001a08120075b4 */ /* 0x0005e40008009000 */
[----:B------:R2:W-:Y:S01]  /*42f0*/  UTMALDG.2D [UR4], [UR16], desc[UR26] ;  /* 0x00001a04100075b4 */ /* 0x0005e20008009000 */
[----:B------:R-:W-:Y:S05]  /*4300*/  BRA.U UP0, `(.L_x_36) ;  /* 0xfffffffd00687547 */ /* 0x000fea000b83ffff */
.L_x_30:
[----:B--2---:R-:W-:Y:S01]  /*4310*/  ULEA UR4, UR14, UR12, 0x3 ;  /* 0x0000000c0e047291 */ /* 0x004fe2000f8e18ff */
[----:B------:R-:W-:Y:S01]  /*4320*/  SHF.L.U32 R0, R22, 0x1f, RZ ;  /* 0x0000001f16007819 */ /* 0x000fe200000006ff */
[----:B------:R-:W-:Y:S01]  /*4330*/  @!P4 SYNCS.ARRIVE.TRANS64.A1T0 RZ, [UR12+0xf8], RZ ;  /* 0x0000f8ffffffc9a7 */ /* 0x000fe2000810000c */
[----:B------:R-:W-:-:S06]  /*4340*/  UISETP.GT.AND UP0, UPT, UR22, UR20, UPT ;  /* 0x000000141600728c */ /* 0x000fcc000bf04270 */
[----:B---34-:R2:W3:Y:S03]  /*4350*/  SYNCS.PHASECHK.TRANS64.TRYWAIT P0, [UR4+0x58], R0 ;  /* 0x00005800ff0075a7 */ /* 0x0184e60008001104 */
[----:B------:R-:W-:Y:S05]  /*4360*/  BRA.U !UP0, `(.L_x_37) ;  /* 0x00000001089c7547 */ /* 0x000fea000b800000 */
[----:B------:R-:W-:Y:S01]  /*4370*/  UIADD3 UR20, UPT, UPT, -UR20, UR21, UR22 ;  /* 0x0000001514147290 */ /* 0x000fe2000fffe116 */
[----:B------:R-:W-:-:S11]  /*4380*/  UMOV UR24, UR14 ;  /* 0x0000000e00187c82 */ /* 0x000fd60008000000 */
.L_x_43:
[----:B----4-:R-:W-:Y:S01]  /*4390*/  ULEA UR9, UR24, UR12, 0x3 ;  /* 0x0000000c18097291 */ /* 0x010fe2000f8e18ff */
[----:B---3--:R-:W-:Y:S01]  /*43a0*/  @!P2 MOV R2, 0x4000 ;  /* 0x000040000002a802 */ /* 0x008fe20000000f00 */
[----:B-1-3--:R-:W-:Y:S10]  /*43b0*/  @P0 BRA `(.L_x_38) ;  /* 0x00000000000c0947 */ /* 0x00aff40003800000 */
[----:B------:R-:W-:-:S04]  /*43c0*/  SHF.L.U32 R3, R22, 0x1f, RZ ;  /* 0x0000001f16037819 */ /* 0x000fc800000006ff */
[----:B------:R-:W3:Y:S02]  /*43d0*/  SYNCS.PHASECHK.TRANS64.TRYWAIT P0, [UR9+0x58], R3 ;  /* 0x00005803ff0075a7 */ /* 0x000ee40008001109 */
[----:B---3--:R-:W-:Y:S05]  /*43e0*/  @!P0 BRA `(.L_x_39) ;  /* 0x000000d000248947 */ /* 0x008fea0003800000 */
.L_x_38:
[----:B------:R3:W-:Y:S01]  /*43f0*/  @!P2 SYNCS.ARRIVE.TRANS64 RZ, [UR9], R2 ;  /* 0x00000002ffffa9a7 */ /* 0x0007e20008000009 */
[----:B------:R-:W-:-:S04]  /*4400*/  ULOP3.LUT UR4, UR25, 0x2, URZ, 0xfc, !UPT ;  /* 0x0000000219047892 */ /* 0x000fc8000f8efcff */
[----:B------:R-:W-:-:S09]  /*4410*/  UISETP.NE.AND UP0, UPT, UR4, 0x2, UPT ;  /* 0x000000020400788c */ /* 0x000fd2000bf05270 */
[----:B------:R-:W-:Y:S05]  /*4420*/  BRA.U UP0, `(.L_x_40) ;  /* 0x0000000100047547 */ /* 0x000fea000b800000 */
[----:B-1----:R-:W-:Y:S05]  /*4430*/  BPT.TRAP 0x1 ;  /* 0x000000040000795c */ /* 0x002fea0000300000 */
.L_x_40:
[----:B------:R-:W-:Y:S04]  /*4440*/  BSSY.RECONVERGENT B0, `(.L_x_41) ;  /* 0x0000003000007945 */ /* 0x000fe80003800200 */
[----:B------:R-:W-:Y:S05]  /*4450*/  @P1 BRA `(.L_x_42) ;  /* 0x0000000000041947 */ /* 0x000fea0003800000 */
[----:B-1----:R-:W-:Y:S05]  /*4460*/  BPT.TRAP 0x1 ;  /* 0x000000040000795c */ /* 0x002fea0000300000 */
.L_x_42:
[----:B-1----:R-:W-:Y:S05]  /*4470*/  BSYNC.RECONVERGENT B0 ;  /* 0x0000000000007941 */ /* 0x002fea0003800200 */
.L_x_41:
        /* <DEDUP_REMOVED lines=13> */
[----:B------:R-:W-:-:S05]  /*4550*/  UISETP.NE.AND UP0, UPT, UR21, UR20, UPT ;  /* 0x000000141500728c */ /* 0x000fca000bf05270 */
[----:B------:R4:W1:Y:S01]  /*4560*/  SYNCS.PHASECHK.TRANS64.TRYWAIT P0, [UR4+0x58], R0 ;  /* 0x00005800ff0075a7 */ /* 0x0008620008001104 */
[----:B------:R-:W-:-:S03]  /*4570*/  ULEA UR4, UR24, UR12, 0xd ;  /* 0x0000000c18047291 */ /* 0x000fc6000f8e68ff */
[----:B------:R-:W-:Y:S01]  /*4580*/  UMOV UR24, UR14 ;  /* 0x0000000e00187c82 */ /* 0x000fe20008000000 */
[----:B------:R-:W-:Y:S02]  /*4590*/  UIADD3 UR8, UPT, UPT, UR4, 0x9400, URZ ;  /* 0x0000940004087890 */ /* 0x000fe4000fffe0ff */
[----:B------:R-:W-:-:S07]  /*45a0*/  UIADD3 UR4, UPT, UPT, UR4, 0x1f400, URZ ;  /* 0x0001f40004047890 */ /* 0x000fce000fffe0ff */
[----:B------:R4:W-:Y:S02]  /*45b0*/  UTMALDG.2D [UR8], [UR18], desc[UR22] ;  /* 0x00001608120075b4 */ /* 0x0009e40008009000 */
[----:B------:R4:W-:Y:S01]  /*45c0*/  UTMALDG.2D [UR4], [UR16], desc[UR22] ;  /* 0x00001604100075b4 */ /* 0x0009e20008009000 */
[----:B------:R-:W-:Y:S05]  /*45d0*/  BRA.U UP0, `(.L_x_43) ;  /* 0xfffffffd006c7547 */ /* 0x000fea000b83ffff */
.L_x_37:
[----:B------:R-:W-:Y:S01]  /*45e0*/  UISETP.NE.AND UP0, UPT, UR37, 0x8, UPT ;  /* 0x000000082500788c */ /* 0x000fe2000bf05270 */
[----:B------:R-:W-:-:S08]  /*45f0*/  NOP ;  /* 0x0000000000007918 */ /* 0x000fd00000000000 */
[----:B------:R-:W-:Y:S05]  /*4600*/  BRA.U UP0, `(.L_x_44) ;  /* 0x0000000100047547 */ /* 0x000fea000b800000 */
[----:B-1--4-:R-:W-:Y:S05]  /*4610*/  BPT.TRAP 0x1 ;  /* 0x000000040000795c */ /* 0x012fea0000300000 */
.L_x_44:
[----:B----4-:R-:W-:Y:S01]  /*4620*/  ULEA UR4, UR15, UR12, 0x3 ;  /* 0x0000000c0f047291 */ /* 0x010fe2000f8e18ff */
[----:B------:R-:W-:-:S08]  /*4630*/  SHF.L.U32 R3, R20, 0x1f, RZ ;  /* 0x0000001f14037819 */ /* 0x000fd000000006ff */
[----:B-1-3--:R-:W1:Y:S02]  /*4640*/  SYNCS.PHASECHK.TRANS64.TRYWAIT P0, [UR4+0x1e0], R3 ;  /* 0x0001e003ff0075a7 */ /* 0x00ae640008001104 */
[----:B-1----:R-:W-:Y:S05]  /*4650*/  @!P0 BRA `(.L_x_45) ;  /* 0x000000cc00a08947 */ /* 0x002fea0003800000 */
.L_x_237:
[----:B------:R-:W-:-:S09]  /*4660*/  UIMAD UR5, UR15, 0x14, UR36 ;  /* 0x000000140f0578a4 */ /* 0x000fd2000f8e0224 */
[----:B------:R-:W3:Y:S04]  /*4670*/  LDS.U16 R21, [UR5+0x12] ;  /* 0x00001205ff157984 */ /* 0x000ee80008000400 */
[----:B------:R-:W4:Y:S04]  /*4680*/  LDS R15, [UR5] ;  /* 0x00000005ff0f7984 */ /* 0x000f280008000800 */
[----:B------:R-:W3:Y:S04]  /*4690*/  LDS R14, [UR5+0x4] ;  /* 0x00000405ff0e7984 */ /* 0x000ee80008000800 */
[----:B------:R-:W3:Y:S04]  /*46a0*/  LDS R17, [UR5+0x8] ;  /* 0x00000805ff117984 */ /* 0x000ee80008000800 */
[----:B-12---:R-:W1:Y:S01]  /*46b0*/  LDS R0, [UR5+0xc] ;  /* 0x00000c05ff007984 */ /* 0x006e620008000800 */
[----:B------:R-:W-:Y:S01]  /*46c0*/  @!PT LDS RZ, [RZ] ;  /* 0x00000000fffff984 */ /* 0x000fe20000000800 */
[----:B------:R-:W-:Y:S01]  /*46d0*/  @!PT LDS RZ, [RZ] ;  /* 0x00000000fffff984 */ /* 0x000fe20000000800 */
[----:B------:R-:W-:Y:S01]  /*46e0*/  @!PT LDS RZ, [RZ] ;  /* 0x00000000fffff984 */ /* 0x000fe20000000800 */
[----:B------:R-:W-:Y:S01]  /*46f0*/  @!PT LDS RZ, [RZ] ;  /* 0x00000000fffff984 */ /* 0x000fe20000000800 */
[----:B------:R2:W-:Y:S06]  /*4700*/  MEMBAR.ALL.CTA ;  /* 0x0000000000007992 */ /* 0x0005ec0000008000 */
[----:B--2---:R-:W2:Y:S01]  /*4710*/  FENCE.VIEW.ASYNC.S ;  /* 0x00000000000073c6 */ /* 0x004ea20000000000 */
[----:B------:R-:W-:Y:S05]  /*4720*/  BRA.U UP0, `(.L_x_46) ;  /* 0x0000000100047547 */ /* 0x000fea000b800000 */
[----:B------:R-:W-:Y:S05]  /*4730*/  BPT.TRAP 0x1 ;  /* 0x000000040000795c */ /* 0x000fea0000300000 */
.L_x_46:
[----:B------:R-:W-:Y:S01]  /*4740*/  UIADD3 UR4, UPT, UPT, UR4, 0x220, URZ ;  /* 0x0000022004047890 */ /* 0x000fe2000fffe0ff */
[----:B-1----:R-:W-:Y:S01]  /*4750*/  ISETP.NE.AND P0, PT, R0, RZ, PT ;  /* 0x000000ff0000720c */ /* 0x002fe20003f05270 */
[----:B------:R-:W-:Y:S01]  /*4760*/  UIADD3 UR15, UPT, UPT, UR15, 0x1, URZ ;  /* 0x000000010f0f7890 */ /* 0x000fe2000fffe0ff */
[----:B------:R-:W-:Y:S01]  /*4770*/  PLOP3.LUT P4, PT, PT, PT, PT, 0x80, 0x8 ;  /* 0x000000000008781c */ /* 0x000fe20003f8f070 */
[----:B------:R-:W-:Y:S02]  /*4780*/  UPRMT UR4, UR13, 0x654, UR4 ;  /* 0x000006540d047896 */ /* 0x000fe40008000004 */
[----:B------:R-:W-:-:S04]  /*4790*/  UISETP.NE.AND UP0, UPT, UR15, 0x8, UPT ;  /* 0x000000080f00788c */ /* 0x000fc8000bf05270 */
[----:B------:R-:W-:-:S03]  /*47a0*/  USEL UR15, UR15, URZ, UP0 ;  /* 0x000000ff0f0f7287 */ /* 0x000fc60008000000 */
[----:B--2---:R-:W-:Y:S01]  /*47b0*/  SYNCS.ARRIVE.TRANS64.RED.A1T0 RZ, [UR4], RZ ;  /* 0x000000ffffff79a7 */ /* 0x004fe20008100404 */
[----:B------:R-:W-:-:S06]  /*47c0*/  USEL UR4, URZ, 0x1, UP0 ;  /* 0x00000001ff047887 */ /* 0x000fcc0008000000 */
[----:B------:R-:W-:Y:S01]  /*47d0*/  LOP3.LUT R20, R20, UR4, RZ, 0x3c, !PT ;  /* 0x0000000414147c12 */ /* 0x000fe2000f8e3cff */
[----:B------:R-:W-:Y:S06]  /*47e0*/  @P0 BRA `(.L_x_47) ;  /* 0xffffffec00880947 */ /* 0x000fec000383ffff */
[----:B------:R-:W-:Y:S01]  /*47f0*/  UIADD3 UR12, UPT, UPT, UR12, 0x58, URZ ;  /* 0x000000580c0c7890 */ /* 0x000fe2000fffe0ff */
[----:B------:R-:W-:-:S03]  /*4800*/  SHF.L.U32 R3, R22, 0x1f, RZ ;  /* 0x0000001f16037819 */ /* 0x000fc600000006ff */
[----:B------:R-:W-:-:S09]  /*4810*/  ULEA UR4, UR14, UR12, 0x3 ;  /* 0x0000000c0e047291 */ /* 0x000fd2000f8e18ff */
[----:B------:R-:W1:Y:S02]  /*4820*/  SYNCS.PHASECHK.TRANS64.TRYWAIT P0, [UR4], R3 ;  /* 0x00000003ff0075a7 */ /* 0x000e640008001104 */
[----:B-1----:R-:W-:Y:S05]  /*4830*/  @!P0 BRA `(.L_x_48) ;  /* 0x000000cc00408947 */ /* 0x002fea0003800000 */
.L_x_239:
[----:B------:R-:W-:-:S04]  /*4840*/  UIADD3 UR5, UPT, UPT, UR14, 0x1, URZ ;  /* 0x000000010e057890 */ /* 0x000fc8000fffe0ff */
[----:B------:R-:W-:-:S04]  /*4850*/  UISETP.NE.AND UP0, UPT, UR5, 0xb, UPT ;  /* 0x0000000b0500788c */ /* 0x000fc8000bf05270 */
[----:B------:R-:W-:Y:S02]  /*4860*/  USEL UR6, URZ, 0x1, UP0 ;  /* 0x00000001ff067887 */ /* 0x000fe40008000000 */
[----:B------:R-:W-:-:S04]  /*4870*/  USEL UR5, UR5, URZ, UP0 ;  /* 0x000000ff05057287 */ /* 0x000fc80008000000 */
[----:B------:R-:W-:Y:S01]  /*4880*/  ULEA UR4, UR5, UR12, 0x3 ;  /* 0x0000000c05047291 */ /* 0x000fe2000f8e18ff */
[----:B------:R-:W-:-:S04]  /*4890*/  LOP3.LUT R2, R22, UR6, RZ, 0x3c, !PT ;  /* 0x0000000616027c12 */ /* 0x000fc8000f8e3cff */
[----:B-1----:R-:W-:-:S04]  /*48a0*/  SHF.L.U32 R3, R2, 0x1f, RZ ;  /* 0x0000001f02037819 */ /* 0x002fc800000006ff */
[----:B------:R-:W1:Y:S02]  /*48b0*/  SYNCS.PHASECHK.TRANS64.TRYWAIT P0, [UR4], R3 ;  /* 0x00000003ff0075a7 */ /* 0x000e640008001104 */
[----:B-1----:R-:W-:Y:S05]  /*48c0*/  @!P0 BRA `(.L_x_49) ;  /* 0x000000cc00348947 */ /* 0x002fea0003800000 */
.L_x_241:
        /* <DEDUP_REMOVED lines=9> */
.L_x_243:
        /* <DEDUP_REMOVED lines=9> */
.L_x_245:
        /* <DEDUP_REMOVED lines=9> */
.L_x_247:
        /* <DEDUP_REMOVED lines=9> */
.L_x_249:
        /* <DEDUP_REMOVED lines=9> */
.L_x_251:
        /* <DEDUP_REMOVED lines=9> */
.L_x_253:
        /* <DEDUP_REMOVED lines=9> */
.L_x_255:
        /* <DEDUP_REMOVED lines=9> */
.L_x_257:
[----:B------:R-:W-:-:S04]  /*4d50*/  UIADD3 UR5, UPT, UPT, UR5, 0x1, URZ ;  /* 0x0000000105057890 */ /* 0x000fc8000fffe0ff */
[----:B------:R-:W-:-:S04]  /*4d60*/  UISETP.NE.AND UP0, UPT, UR5, 0xb, UPT ;  /* 0x0000000b0500788c */ /* 0x000fc8000bf05270 */
[----:B------:R-:W-:Y:S02]  /*4d70*/  USEL UR4, URZ, 0x1, UP0 ;  /* 0x00000001ff047887 */ /* 0x000fe40008000000 */
[----:B------:R-:W-:-:S04]  /*4d80*/  USEL UR5, UR5, URZ, UP0 ;  /* 0x000000ff05057287 */ /* 0x000fc80008000000 */
[----:B------:R-:W-:Y:S01]  /*4d90*/  LOP3.LUT R2, R2, UR4, RZ, 0x3c, !PT ;  /* 0x0000000402027c12 */ /* 0x000fe2000f8e3cff */
[----:B------:R-:W-:-:S12]  /*4da0*/  ULEA UR5, UR5, UR12, 0x3 ;  /* 0x0000000c05057291 */ /* 0x000fd8000f8e18ff */
.L_x_58:
[----:B-1----:R-:W-:Y:S02]  /*4db0*/  SHF.L.U32 R3, R2, 0x1f, RZ ;  /* 0x0000001f02037819 */ /* 0x002fe400000006ff */
[----:B------:R-:W-:-:S04]  /*4dc0*/  MOV R0, UR5 ;  /* 0x0000000500007c02 */ /* 0x000fc80008000f00 */
[----:B------:R1:W2:Y:S03]  /*4dd0*/  SYNCS.PHASECHK.TRANS64.TRYWAIT P0, [R0+URZ], R3 ;  /* 0x00000003000075a7 */ /* 0x0002a600080011ff */
[----:B--2---:R-:W-:Y:S05]  /*4de0*/  @!P0 NANOSLEEP.SYNCS 0x989680 ;  /* 0x009896800000895d */ /* 0x004fea0003900000 */
[----:B------:R-:W2:Y:S02]  /*4df0*/  @!P0 SYNCS.PHASECHK.TRANS64 P0, [R0+URZ], R3 ;  /* 0x00000003000085a7 */ /* 0x000ea400080010ff */
[----:B--2---:R-:W-:Y:S05]  /*4e00*/  @P0 EXIT ;  /* 0x000000000000094d */ /* 0x004fea0003800000 */
[----:B------:R-:W-:Y:S05]  /*4e10*/  BRA `(.L_x_58) ;  /* 0xfffffffc00e47947 */ /* 0x000fea000383ffff */
.L_x_23:
[----:B------:R-:W-:-:S04]  /*4e20*/  UISETP.LT.U32.AND UP0, UPT, UR37, 0x9, UPT ;  /* 0x000000092500788c */ /* 0x000fc8000bf01070 */
[----:B------:R-:W-:-:S04]  /*4e30*/  USEL UR4, UR37, 0x9, UP0 ;  /* 0x0000000925047887 */ /* 0x000fc80008000000 */
[----:B------:R-:W-:-:S12]  /*4e40*/  USHF.L.U32 UR4, UR4, 0x2, URZ ;  /* 0x0000000204047899 */ /* 0x000fd800080006ff */
[----:B------:R-:W4:Y:S02]  /*4e50*/  LDCU UR6, c[0x2][UR4] ;  /* 0x00800000040677ac */ /* 0x000f240008000800 */
[----:B----4-:R-:W-:-:S10]  /*4e60*/  USHF.R.S32.HI UR7, URZ, 0x1f, UR6 ;  /* 0x0000001fff077899 */ /* 0x010fd40008011406 */
.L_x_300:
[----:B---3--:R-:W-:Y:S05]  /*4e70*/  BRXU UR6 -0x4e80                                                                                                                                                                                                                                                                                                                                                                                                                                                                                                                                                                                                                                                                                                                                                                                                                                                                                                                                                                                                                                                                                                                                                                                                                                                                                                                                                                    (*"BRANCH_TARGETS .L_x_301,.L_x_302,.L_x_309"*) ;  /* 0xffffffb006607958 */ /* 0x008fea000b83ffff */
.L_x_302:
[----:B------:R-:W-:-:S09]  /*4e80*/  UISETP.NE.AND UP0, UPT, UR37, 0x1, UPT ;  /* 0x000000012500788c */ /* 0x000fd2000bf05270 */
[----:B------:R-:W-:Y:S05]  /*4e90*/  BRA.U UP0, `(.L_x_59) ;  /* 0x0000003900187547 */ /* 0x000fea000b800000 */
[----:B------:R-:W-:-:S08]  /*4ea0*/  NOP ;  /* 0x0000000000007918 */ /* 0x000fd00000000000 */
[----:B-12--5:R-:W1:-:S00]  /*4eb0*/  USETMAXREG.DEALLOC.CTAPOOL 0x88 ;  /* 0x00000088000079c8 */ /* 0x026e4000080e0500 */
[----:B------:R-:W2:Y:S01]  /*4ec0*/  LDCU.64 UR14, c[0x0][0xba0] ;  /* 0x00017400ff0e77ac */ /* 0x000ea20008000a00 */
[----:B-1----:R-:W-:Y:S01]  /*4ed0*/  HFMA2 R0, -RZ, RZ, 0, 5.9604644775390625e-08 ;  /* 0x00000001ff007431 */ /* 0x002fe200000001ff */
[----:B------:R-:W-:Y:S01]  /*4ee0*/  PRMT R15, RZ, 0x7610, R15 ;  /* 0x00007610ff0f7816 */ /* 0x000fe2000000000f */
[----:B------:R-:W1:Y:S01]  /*4ef0*/  LDCU.64 UR12, c[0x0][0xbb8] ;  /* 0x00017700ff0c77ac */ /* 0x000e620008000a00 */
[----:B------:R-:W3:Y:S01]  /*4f00*/  LDCU UR4, c[0x0][0xbdc] ;  /* 0x00017b80ff0477ac */ /* 0x000ee20008000800 */
[----:B------:R-:W4:Y:S01]  /*4f10*/  LDCU UR22, c[0x0][0xb80] ;  /* 0x00017000ff1677ac */ /* 0x000f220008000800 */
[----:B------:R-:W-:Y:S01]  /*4f20*/  UMOV UR5, 0xffffffff ;  /* 0xffffffff00057882 */ /* 0x000fe20000000000 */
[----:B------:R-:W-:Y:S01]  /*4f30*/  UMOV UR23, URZ ;  /* 0x000000ff00177c82 */ /* 0x000fe20008000000 */
[----:B--2---:R-:W-:-:S04]  /*4f40*/  UIADD3 UR20, UP0, UPT, UR14, -0x1, URZ ;  /* 0xffffffff0e147890 */ /* 0x004fc8000ff1e0ff */
[----:B------:R-:W-:Y:S02]  /*4f50*/  UIADD3.X UR15, UPT, UPT, UR15, -0x1, URZ, UP0, !UPT ;  /* 0xffffffff0f0f7890 */ /* 0x000fe400087fe4ff */
[----:B-1----:R-:W-:Y:S02]  /*4f60*/  UIADD3 UR14, UP0, UPT, UR12, -0x1, URZ ;  /* 0xffffffff0c0e7890 */ /* 0x002fe4000ff1e0ff */
[----:B---3--:R-:W-:Y:S02]  /*4f70*/  USHF.L.U32 UR4, UR5, UR4, URZ ;  /* 0x0000000405047299 */ /* 0x008fe400080006ff */
[----:B------:R-:W-:Y:S02]  /*4f80*/  UIADD3.X UR13, UPT, UPT, UR13, -0x1, URZ, UP0, !UPT ;  /* 0xffffffff0d0d7890 */ /* 0x000fe400087fe4ff */
[----:B----4-:R-:W-:Y:S02]  /*4f90*/  UIADD3 UR22, UPT, UPT, UR22, -0x1, URZ ;  /* 0xffffffff16167890 */ /* 0x010fe4000fffe0ff */
[----:B------:R-:W-:-:S12]  /*4fa0*/  ULOP3.LUT UR12, URZ, UR4, URZ, 0x33, !UPT ;  /* 0x00000004ff0c7292 */ /* 0x000fd8000f8e33ff */
.L_x_76:
[----:B------:R-:W1:Y:S01]  /*4fb0*/  LDC.64 R2, c[0x0][0xbd0] ;  /* 0x0002f400ff027b82 */ /* 0x000e620000000a00 */
[----:B------:R-:W-:Y:S01]  /*4fc0*/  UIADD3 UR18, UP0, UPT, UR18, UR28, URZ ;  /* 0x0000001c12127290 */ /* 0x000fe2000ff1e0ff */
[----:B------:R-:W-:Y:S01]  /*4fd0*/  ISETP.NE.AND P1, PT, RZ, UR16, PT ;  /* 0x00000010ff007c0c */ /* 0x000fe2000bf25270 */
[----:B------:R-:W-:Y:S01]  /*4fe0*/  IMAD.MOV.U32 R21, RZ, RZ, -0x1 ;  /* 0xffffffffff157424 */ /* 0x000fe200078e00ff */
[----:B------:R-:W-:Y:S01]  /*4ff0*/  PLOP3.LUT P2, PT, PT, PT, PT, 0x80, 0x8 ;  /* 0x000000000008781c */ /* 0x000fe20003f4f070 */
[----:B------:R-:W-:Y:S01]  /*5000*/  UIADD3.X UR17, UPT, UPT, UR17, UR19, URZ, UP0, !UPT ;  /* 0x0000001311117290 */ /* 0x000fe200087fe4ff */
[----:B------:R-:W-:Y:S02]  /*5010*/  IMAD.MOV.U32 R14, RZ, RZ, -0x1 ;  /* 0xffffffffff0e7424 */ /* 0x000fe400078e00ff */
[----:B------:R-:W-:Y:S02]  /*5020*/  P2R R16, PR, RZ, 0x4 ;  /* 0x00000004ff107803 */ /* 0x000fe40000000000 */
[----:B-1----:R-:W-:Y:S01]  /*5030*/  ISETP.LE.U32.AND P0, PT, R2, UR18, PT ;  /* 0x0000001202007c0c */ /* 0x002fe2000bf03070 */
[----:B------:R-:W-:-:S05]  /*5040*/  IMAD.U32 R2, RZ, RZ, UR17 ;  /* 0x00000011ff027e24 */ /* 0x000fca000f8e00ff */
[----:B------:R-:W-:Y:S01]  /*5050*/  ISETP.GE.U32.AND.EX P0, PT, R2, R3, PT, P0 ;  /* 0x000000030200720c */ /* 0x000fe20003f06100 */
[----:B------:R-:W-:Y:S02]  /*5060*/  IMAD.MOV.U32 R3, RZ, RZ, RZ ;  /* 0x000000ffff037224 */ /* 0x000fe400078e00ff */
[----:B------:R-:W-:-:S10]  /*5070*/  IMAD.MOV.U32 R2, RZ, RZ, -0x1 ;  /* 0xffffffffff027424 */ /* 0x000fd400078e00ff */
[----:B-----5:R-:W-:Y:S05]  /*5080*/  @P0 BRA P1, `(.L_x_60) ;  /* 0x0000001400f80947 */ /* 0x020fea0000800000 */
[----:B------:R-:W-:Y:S01]  /*5090*/  IADD3 R20, P1, PT, R18, R10, RZ ;  /* 0x0000000a12147210 */ /* 0x000fe20007f3e0ff */
[----:B------:R-:W-:-:S03]  /*50a0*/  IMAD.U32 R14, RZ, RZ, UR17 ;  /* 0x00000011ff0e7e24 */ /* 0x000fc6000f8e00ff */
[----:B------:R-:W-:Y:S01]  /*50b0*/  ISETP.LE.U32.AND P0, PT, R20, UR18, PT ;  /* 0x0000001214007c0c */ /* 0x000fe2000bf03070 */
[----:B------:R-:W-:-:S05]  /*50c0*/  IMAD.X R21, R19, 0x1, R9, P1 ;  /* 0x0000000113157824 */ /* 0x000fca00008e0609 */
[----:B------:R-:W-:-:S13]  /*50d0*/  ISETP.GE.U32.AND.EX P0, PT, R14, R21, PT, P0 ;  /* 0x000000150e00720c */ /* 0x000fda0003f06100 */
[----:B------:R-:W-:Y:S05]  /*50e0*/  @!P0 BRA `(.L_x_61) ;  /* 0x0000001000e48947 */ /* 0x000fea0003800000 */
[----:B------:R-:W1:Y:S01]  /*50f0*/  LDCU UR25, c[0x0][0xbe8] ;  /* 0x00017d00ff1977ac */ /* 0x000e620008000800 */
[----:B------:R-:W-:Y:S01]  /*5100*/  IMAD.IADD R11, R8, 0x1, R11 ;  /* 0x00000001080b7824 */ /* 0x000fe200078e020b */
[----:B------:R-:W-:Y:S01]  /*5110*/  MOV R18, R6 ;  /* 0x0000000600127202 */ /* 0x000fe20000000f00 */
[----:B------:R-:W-:Y:S02]  /*5120*/  IMAD.MOV.U32 R20, RZ, RZ, R7 ;  /* 0x000000ffff147224 */ /* 0x000fe400078e0007 */
[----:B------:R-:W-:-:S05]  /*5130*/  VIADD R14, R11, 0x20 ;  /* 0x000000200b0e7836 */ /* 0x000fca0000000000 */
[----:B-1----:R-:W-:-:S13]  /*5140*/  ISETP.GE.AND P0, PT, R14, UR25, PT ;  /* 0x000000190e007c0c */ /* 0x002fda000bf06270 */
[----:B------:R-:W1:Y:S01]  /*5150*/  @!P0 LDC.64 R22, c[0x0][0xbf0] ;  /* 0x0002fc00ff168b82 */ /* 0x000e620000000a00 */
[----:B------:R-:W-:Y:S01]  /*5160*/  BSSY.RECONVERGENT B0, `(.L_x_62) ;  /* 0x0000062000007945 */ /* 0x000fe20003800200 */
[----:B------:R-:W-:Y:S01]  /*5170*/  HFMA2 R14, -RZ, RZ, 0, 0 ;  /* 0x00000000ff0e7431 */ /* 0x000fe200000001ff */
[----:B------:R-:W-:Y:S01]  /*5180*/  MOV R19, 0x7fffffff ;  /* 0x7fffffff00137802 */ /* 0x000fe20000000f00 */
[----:B-1----:R-:W-:-:S05]  /*5190*/  @!P0 IMAD.WIDE R22, R11, 0xc, R22 ;  /* 0x0000000c0b168825 */ /* 0x002fca00078e0216 */
[----:B------:R1:W5:Y:S04]  /*51a0*/  @!P0 LDG.E R6, desc[UR50][R22.64+0x180] ;  /* 0x0001803216068981 */ /* 0x000368000c1e1900 */
[----:B------:R1:W5:Y:S01]  /*51b0*/  @!P0 LDG.E R7, desc[UR50][R22.64+0x184] ;  /* 0x0001843216078981 */ /* 0x000362000c1e1900 */
[----:B------:R-:W-:-:S13]  /*51c0*/  ISETP.GE.AND P0, PT, R11, UR25, PT ;  /* 0x000000190b007c0c */ /* 0x000fda000bf06270 */
[----:B------:R-:W-:Y:S05]  /*51d0*/  @P0 BRA `(.L_x_63) ;  /* 0x0000000400680947 */ /* 0x000fea0003800000 */
[----:B------:R-:W-:Y:S01]  /*51e0*/  IABS R14, R5 ;  /* 0x00000005000e7213 */ /* 0x000fe20000000000 */
[----:B------:R-:W2:Y:S01]  /*51f0*/  LDCU.64 UR8, c[0x0][0xbb0] ;  /* 0x00017600ff0877ac */ /* 0x000ea20008000a00 */
[----:B------:R-:W-:Y:S02]  /*5200*/  IABS R13, R4 ;  /* 0x00000004000d7213 */ /* 0x000fe40000000000 */
[----:B------:R-:W3:Y:S01]  /*5210*/  I2F.RP R26, R14 ;  /* 0x0000000e001a7306 */ /* 0x000ee20000209400 */
[----:B------:R-:W4:Y:S01]  /*5220*/  LDCU.128 UR4, c[0x0][0xbc0] ;  /* 0x00017800ff0477ac */ /* 0x000f220008000c00 */
[----:B------:R-:W-:Y:S02]  /*5230*/  IADD3 R19, P0, PT, R18, UR20, RZ ;  /* 0x0000001412137c10 */ /* 0x000fe4000ff1e0ff */
[----:B-1----:R-:W-:Y:S01]  /*5240*/  IADD3 R23, P2, PT, R20, UR14, RZ ;  /* 0x0000000e14177c10 */ /* 0x002fe2000ff5e0ff */
[----:B------:R-:W1:Y:S01]  /*5250*/  LDCU.64 UR10, c[0x0][0xba8] ;  /* 0x00017500ff0a77ac */ /* 0x000e620008000a00 */
[----:B------:R-:W-:-:S02]  /*5260*/  LEA.HI.X.SX32 R18, R18, UR15, 0x1, P0 ;  /* 0x0000000f12127c11 */ /* 0x000fc400080f0eff */
[----:B------:R-:W1:Y:S01]  /*5270*/  I2F.RP R12, R13 ;  /* 0x0000000d000c7306 */ /* 0x000e620000209400 */
[----:B------:R-:W-:Y:S02]  /*5280*/  LEA.HI.X.SX32 R22, R20, UR13, 0x1, P2 ;  /* 0x0000000d14167c11 */ /* 0x000fe400090f0eff */
[----:B--2---:R-:W-:-:S05]  /*5290*/  IADD3 R21, P0, PT, R19, UR9, RZ ;  /* 0x0000000913157c10 */ /* 0x004fca000ff1e0ff */
[----:B---3--:R-:W2:Y:S01]  /*52a0*/  MUFU.RCP R26, R26 ;  /* 0x0000001a001a7308 */ /* 0x008ea20000001000 */
[----:B----4-:R-:W-:Y:S01]  /*52b0*/  IADD3 R25, P1, PT, R23, UR7, RZ ;  /* 0x0000000717197c10 */ /* 0x010fe2000ff3e0ff */
[----:B------:R-:W-:Y:S02]  /*52c0*/  IMAD.X R20, RZ, RZ, R18, P0 ;  /* 0x000000ffff147224 */ /* 0x000fe400000e0612 */
[----:B-1----:R-:W-:-:S04]  /*52d0*/  IMAD.WIDE.U32 R36, R21, UR10, RZ ;  /* 0x0000000a15247c25 */ /* 0x002fc8000f8e00ff */
[----:B------:R-:W1:Y:S01]  /*52e0*/  MUFU.RCP R12, R12 ;  /* 0x0000000c000c7308 */ /* 0x000e620000001000 */
[----:B------:R-:W-:Y:S02]  /*52f0*/  IMAD.X R24, RZ, RZ, R22, P1 ;  /* 0x000000ffff187224 */ /* 0x000fe400008e0616 */
[----:B------:R-:W-:-:S04]  /*5300*/  IMAD.WIDE.U32 R30, R20, UR10, RZ ;  /* 0x0000000a141e7c25 */ /* 0x000fc8000f8e00ff */
[----:B--2---:R-:W-:Y:S02]  /*5310*/  VIADD R26, R26, 0xffffffe ;  /* 0x0ffffffe1a1a7836 */ /* 0x004fe40000000000 */
[----:B------:R-:W-:Y:S02]  /*5320*/  IMAD.WIDE.U32 R28, R24, UR4, RZ ;  /* 0x00000004181c7c25 */ /* 0x000fe4000f8e00ff */
[----:B------:R-:W2:Y:S02]  /*5330*/  F2I.FTZ.U32.TRUNC.NTZ R27, R26 ;  /* 0x0000001a001b7305 */ /* 0x000ea4000021f000 */
[----:B------:R-:W-:-:S04]  /*5340*/  IMAD.WIDE.U32 R30, P1, R21, UR11, R30 ;  /* 0x0000000b151e7c25 */ /* 0x000fc8000f82001e */
[----:B-1----:R-:W-:Y:S02]  /*5350*/  VIADD R12, R12, 0xffffffe ;  /* 0x0ffffffe0c0c7836 */ /* 0x002fe40000000000 */
[----:B------:R-:W-:-:S04]  /*5360*/  IMAD.WIDE.U32 R28, P0, R25, UR5, R28 ;  /* 0x00000005191c7c25 */ /* 0x000fc8000f80001c */
[----:B------:R-:W-:Y:S02]  /*5370*/  IMAD.WIDE.U32 R38, R25, UR4, RZ ;  /* 0x0000000419267c25 */ /* 0x000fe4000f8e00ff */
[----:B------:R-:W1:Y:S02]  /*5380*/  F2I.FTZ.U32.TRUNC.NTZ R25, R12 ;  /* 0x0000000c00197305 */ /* 0x000e64000021f000 */
[----:B------:R-:W-:Y:S01]  /*5390*/  IMAD.X R35, RZ, RZ, RZ, P1 ;  /* 0x000000ffff237224 */ /* 0x000fe200008e06ff */
[----:B------:R-:W-:Y:S01]  /*53a0*/  IADD3 RZ, P1, PT, R37, R30, RZ ;  /* 0x0000001e25ff7210 */ /* 0x000fe20007f3e0ff */
[----:B------:R-:W-:Y:S01]  /*53b0*/  IMAD.MOV.U32 R34, RZ, RZ, R31 ;  /* 0x000000ffff227224 */ /* 0x000fe200078e001f */
[----:B------:R-:W-:Y:S01]  /*53c0*/  IADD3 RZ, P2, PT, R39, R28, RZ ;  /* 0x0000001c27ff7210 */ /* 0x000fe20007f5e0ff */
[----:B------:R-:W-:Y:S01]  /*53d0*/  IMAD.X R33, RZ, RZ, RZ, P0 ;  /* 0x000000ffff217224 */ /* 0x000fe200000e06ff */
[----:B------:R-:W-:Y:S01]  /*53e0*/  ISETP.NE.U32.AND P0, PT, RZ, UR10, PT ;  /* 0x0000000aff007c0c */ /* 0x000fe2000bf05070 */
[----:B------:R-:W-:-:S02]  /*53f0*/  IMAD.MOV.U32 R32, RZ, RZ, R29 ;  /* 0x000000ffff207224 */ /* 0x000fc400078e001d */
[----:B------:R-:W-:Y:S01]  /*5400*/  IMAD.WIDE.U32.X R34, R20, UR11, R34, P1 ;  /* 0x0000000b14227c25 */ /* 0x000fe200088e0422 */
[----:B------:R-:W-:Y:S02]  /*5410*/  ISETP.NE.U32.AND P1, PT, RZ, UR4, PT ;  /* 0x00000004ff007c0c */ /* 0x000fe4000bf25070 */
[----:B------:R-:W-:Y:S01]  /*5420*/  ISETP.NE.AND.EX P0, PT, RZ, UR11, PT, P0 ;  /* 0x0000000bff007c0c */ /* 0x000fe2000bf05300 */
[----:B--2---:R-:W-:Y:S01]  /*5430*/  IMAD.MOV R21, RZ, RZ, -R27 ;  /* 0x000000ffff157224 */ /* 0x004fe200078e0a1b */
[----:B------:R-:W-:Y:S01]  /*5440*/  ISETP.NE.AND.EX P1, PT, RZ, UR5, PT, P1 ;  /* 0x00000005ff007c0c */ /* 0x000fe2000bf25310 */
[----:B------:R-:W-:Y:S01]  /*5450*/  IMAD.WIDE.U32.X R32, R24, UR5, R32, P2 ;  /* 0x0000000518207c25 */ /* 0x000fe200090e0420 */
[----:B------:R-:W-:Y:S02]  /*5460*/  SEL R19, R19, R34, !P0 ;  /* 0x0000002213137207 */ /* 0x000fe40004000000 */
[----:B------:R-:W-:Y:S01]  /*5470*/  SEL R18, R18, R35, !P0 ;  /* 0x0000002312127207 */ /* 0x000fe20004000000 */
[----:B------:R-:W-:Y:S01]  /*5480*/  IMAD R21, R21, R14, RZ ;  /* 0x0000000e15157224 */ /* 0x000fe200078e02ff */
[----:B------:R-:W-:Y:S01]  /*5490*/  SEL R23, R23, R32, !P1 ;  /* 0x0000002017177207 */ /* 0x000fe20004800000 */
[----:B------:R-:W-:Y:S01]  /*54a0*/  IMAD.MOV.U32 R26, RZ, RZ, RZ ;  /* 0x000000ffff1a7224 */ /* 0x000fe200078e00ff */
[----:B------:R-:W-:Y:S01]  /*54b0*/  SEL R22, R22, R33, !P1 ;  /* 0x0000002116167207 */ /* 0x000fe20004800000 */
[----:B-1----:R-:W-:-:S02]  /*54c0*/  IMAD.MOV R12, RZ, RZ, -R25 ;  /* 0x000000ffff0c7224 */ /* 0x002fc400078e0a19 */
[----:B------:R-:W-:Y:S01]  /*54d0*/  IMAD.HI.U32 R21, R27, R21, R26 ;  /* 0x000000151b157227 */ /* 0x000fe200078e001a */
[----:B------:R-:W-:Y:S02]  /*54e0*/  SHF.R.U64 R26, R19, UR8, R18 ;  /* 0x00000008131a7c19 */ /* 0x000fe40008001212 */
[----:B------:R-:W-:Y:S01]  /*54f0*/  SHF.R.U64 R23, R23, UR6, R22 ;  /* 0x0000000617177c19 */ /* 0x000fe20008001216 */
[----:B------:R-:W-:Y:S01]  /*5500*/  IMAD.MOV.U32 R18, RZ, RZ, R12 ;  /* 0x000000ffff127224 */ /* 0x000fe200078e000c */
[----:B------:R-:W-:Y:S01]  /*5510*/  IADD3 R26, PT, PT, R5, -0x1, R26 ;  /* 0xffffffff051a7810 */ /* 0x000fe20007ffe01a */
[----:B------:R-:W-:Y:S01]  /*5520*/  IMAD.MOV.U32 R24, RZ, RZ, RZ ;  /* 0x000000ffff187224 */ /* 0x000fe200078e00ff */
[----:B------:R-:W-:Y:S01]  /*5530*/  IADD3 R22, PT, PT, R4, -0x1, R23 ;  /* 0xffffffff04167810 */ /* 0x000fe20007ffe017 */
[----:B------:R-:W-:Y:S01]  /*5540*/  IMAD R23, R18, R13, RZ ;  /* 0x0000000d12177224 */ /* 0x000fe200078e02ff */
[----:B------:R-:W-:Y:S02]  /*5550*/  IABS R19, R5 ;  /* 0x0000000500137213 */ /* 0x000fe40000000000 */
[----:B------:R-:W-:Y:S01]  /*5560*/  IABS R20, R26 ;  /* 0x0000001a00147213 */ /* 0x000fe20000000000 */
[----:B------:R-:W-:Y:S01]  /*5570*/  IMAD.HI.U32 R23, R25, R23, R24 ;  /* 0x0000001719177227 */ /* 0x000fe200078e0018 */
[----:B------:R-:W-:-:S02]  /*5580*/  IABS R12, R4 ;  /* 0x00000004000c7213 */ /* 0x000fc40000000000 */
[----:B------:R-:W-:Y:S01]  /*5590*/  IABS R18, R22 ;  /* 0x0000001600127213 */ /* 0x000fe20000000000 */
[----:B------:R-:W-:Y:S01]  /*55a0*/  IMAD.MOV R19, RZ, RZ, -R19 ;  /* 0x000000ffff137224 */ /* 0x000fe200078e0a13 */
[----:B------:R-:W-:Y:S01]  /*55b0*/  ISETP.GE.AND P4, PT, R26, RZ, PT ;  /* 0x000000ff1a00720c */ /* 0x000fe20003f86270 */
[----:B------:R-:W-:Y:S01]  /*55c0*/  IMAD.HI.U32 R21, R21, R20, RZ ;  /* 0x0000001415157227 */ /* 0x000fe200078e00ff */
[----:B------:R-:W-:-:S03]  /*55d0*/  ISETP.GE.AND P2, PT, R22, RZ, PT ;  /* 0x000000ff1600720c */ /* 0x000fc60003f46270 */
[----:B------:R-:W-:Y:S02]  /*55e0*/  IMAD.MOV R12, RZ, RZ, -R12 ;  /* 0x000000ffff0c7224 */ /* 0x000fe400078e0a0c */
[----:B------:R-:W-:-:S04]  /*55f0*/  IMAD.HI.U32 R23, R23, R18, RZ ;  /* 0x0000001217177227 */ /* 0x000fc800078e00ff */
[----:B------:R-:W-:Y:S02]  /*5600*/  IMAD R19, R21, R19, R20 ;  /* 0x0000001315137224 */ /* 0x000fe400078e0214 */
[----:B------:R-:W-:Y:S02]  /*5610*/  IMAD R18, R23, R12, R18 ;  /* 0x0000000c17127224 */ /* 0x000fe400078e0212 */
[----:B------:R-:W1:Y:S01]  /*5620*/  LDC R12, c[0x0][0xbe0] ;  /* 0x0002f800ff0c7b82 */ /* 0x000e620000000800 */
[----:B------:R-:W-:Y:S02]  /*5630*/  ISETP.GT.U32.AND P1, PT, R14, R19, PT ;  /* 0x000000130e00720c */ /* 0x000fe40003f24070 */
[----:B------:R-:W-:-:S11]  /*5640*/  ISETP.GT.U32.AND P0, PT, R13, R18, PT ;  /* 0x000000120d00720c */ /* 0x000fd60003f04070 */
[----:B------:R-:W-:Y:S01]  /*5650*/  @!P1 IMAD.IADD R19, R19, 0x1, -R14 ;  /* 0x0000000113139824 */ /* 0x000fe200078e0a0e */
[----:B------:R-:W-:Y:S01]  /*5660*/  ISETP.NE.AND P1, PT, RZ, UR24, PT ;  /* 0x00000018ff007c0c */ /* 0x000fe2000bf25270 */
[----:B------:R-:W-:-:S03]  /*5670*/  @!P0 IMAD.IADD R18, R18, 0x1, -R13 ;  /* 0x0000000112128824 */ /* 0x000fc600078e0a0d */
[----:B------:R-:W-:Y:S02]  /*5680*/  ISETP.GT.U32.AND P0, PT, R14, R19, PT ;  /* 0x000000130e00720c */ /* 0x000fe40003f04070 */
[----:B------:R-:W-:-:S11]  /*5690*/  ISETP.GT.U32.AND P3, PT, R13, R18, PT ;  /* 0x000000120d00720c */ /* 0x000fd60003f64070 */
[----:B------:R-:W-:Y:S01]  /*56a0*/  @!P0 IMAD.IADD R19, R19, 0x1, -R14 ;  /* 0x0000000113138824 */ /* 0x000fe200078e0a0e */
[----:B------:R-:W-:Y:S01]  /*56b0*/  ISETP.NE.AND P0, PT, RZ, UR21, PT ;  /* 0x00000015ff007c0c */ /* 0x000fe2000bf05270 */
[----:B------:R-:W-:Y:S02]  /*56c0*/  @!P3 IMAD.IADD R18, R18, 0x1, -R13 ;  /* 0x000000011212b824 */ /* 0x000fe400078e0a0d */
[----:B------:R-:W-:Y:S01]  /*56d0*/  @!P4 IMAD.MOV R19, RZ, RZ, -R19 ;  /* 0x000000ffff13c224 */ /* 0x000fe200078e0a13 */
[----:B------:R-:W-:Y:S01]  /*56e0*/  @!P1 LOP3.LUT R19, RZ, UR24, RZ, 0x33, !PT ;  /* 0x00000018ff139c12 */ /* 0x000fe2000f8e33ff */
[----:B------:R-:W-:-:S04]  /*56f0*/  @!P2 IMAD.MOV R18, RZ, RZ, -R18 ;  /* 0x000000ffff12a224 */ /* 0x000fc800078e0a12 */
[----:B------:R-:W-:-:S04]  /*5700*/  IMAD.IADD R26, R26, 0x1, -R19 ;  /* 0x000000011a1a7824 */ /* 0x000fc800078e0a13 */
[----:B------:R-:W-:Y:S02]  /*5710*/  @!P0 LOP3.LUT R18, RZ, UR21, RZ, 0x33, !PT ;  /* 0x00000015ff128c12 */ /* 0x000fe4000f8e33ff */
[----:B-1----:R-:W-:-:S03]  /*5720*/  ISETP.NE.AND P0, PT, R12, 0x1, PT ;  /* 0x000000010c00780c */ /* 0x002fc60003f05270 */
[----:B------:R-:W-:-:S04]  /*5730*/  IMAD.IADD R13, R22, 0x1, -R18 ;  /* 0x00000001160d7824 */ /* 0x000fc800078e0a12 */
[----:B------:R-:W-:Y:S01]  /*5740*/  IMAD R19, R26, R13, RZ ;  /* 0x0000000d1a137224 */ /* 0x000fe200078e02ff */
[----:B------:R-:W-:-:S04]  /*5750*/  SEL R12, R13, R26, !P0 ;  /* 0x0000001a0d0c7207 */ /* 0x000fc80004000000 */
[----:B------:R-:W-:Y:S02]  /*5760*/  SHF.R.S32.HI R14, RZ, 0x1f, R19 ;  /* 0x0000001fff0e7819 */ /* 0x000fe40000011413 */
[----:B------:R-:W-:Y:S02]  /*5770*/  SHF.R.S32.HI R13, RZ, 0x1f, R12 ;  /* 0x0000001fff0d7819 */ /* 0x000fe4000001140c */
.L_x_63:
[----:B------:R-:W-:Y:S05]  /*5780*/  BSYNC.RECONVERGENT B0 ;  /* 0x0000000000007941 */ /* 0x000fea0003800200 */
.L_x_62:
        /* <DEDUP_REMOVED lines=10> */
[----:B------:R-:W-:Y:S02]  /*5830*/  IMAD.X R18, R21, 0x1, R14, P0 ;  /* 0x0000000115127824 */ /* 0x000fe400000e060e */
[----:B------:R-:W2:Y:S04]  /*5840*/  SHFL.UP PT, R21, R20, 0x2, RZ ;  /* 0x0440000014157989 */ /* 0x000ea800000e00ff */
[----:B-1----:R-:W1:Y:S01]  /*5850*/  SHFL.UP PT, R22, R18, 0x2, RZ ;  /* 0x0440000012167989 */ /* 0x002e6200000e00ff */
[----:B--2---:R-:W-:-:S04]  /*5860*/  SEL R21, R21, RZ, P4 ;  /* 0x000000ff15157207 */ /* 0x004fc80002000000 */
[----:B------:R-:W-:Y:S02]  /*5870*/  IADD3 R21, P0, PT, R21, R20, RZ ;  /* 0x0000001415157210 */ /* 0x000fe40007f1e0ff */
[----:B-1----:R-:W-:-:S03]  /*5880*/  SEL R23, R22, RZ, P4 ;  /* 0x000000ff16177207 */ /* 0x002fc60002000000 */
[----:B------:R-:W1:Y:S02]  /*5890*/  SHFL.UP PT, R24, R21, 0x4, RZ ;  /* 0x0480000015187989 */ /* 0x000e6400000e00ff */
[----:B------:R-:W-:-:S05]  /*58a0*/  IMAD.X R22, R23, 0x1, R18, P0 ;  /* 0x0000000117167824 */ /* 0x000fca00000e0612 */
[----:B------:R-:W2:Y:S01]  /*58b0*/  SHFL.UP PT, R23, R22, 0x4, RZ ;  /* 0x0480000016177989 */ /* 0x000ea200000e00ff */
[----:B-1----:R-:W-:-:S04]  /*58c0*/  SEL R24, R24, RZ, P1 ;  /* 0x000000ff18187207 */ /* 0x002fc80000800000 */
[----:B------:R-:W-:Y:S02]  /*58d0*/  IADD3 R24, P0, PT, R24, R21, RZ ;  /* 0x0000001518187210 */ /* 0x000fe40007f1e0ff */
[----:B--2---:R-:W-:-:S05]  /*58e0*/  SEL R23, R23, RZ, P1 ;  /* 0x000000ff17177207 */ /* 0x004fca0000800000 */
[----:B------:R-:W-:Y:S02]  /*58f0*/  IMAD.X R18, R23, 0x1, R22, P0 ;  /* 0x0000000117127824 */ /* 0x000fe400000e0616 */
[----:B------:R-:W1:Y:S04]  /*5900*/  SHFL.UP PT, R23, R24, 0x8, RZ ;  /* 0x0500000018177989 */ /* 0x000e6800000e00ff */
[----:B------:R-:W2:Y:S01]  /*5910*/  SHFL.UP PT, R20, R18, 0x8, RZ ;  /* 0x0500000012147989 */ /* 0x000ea200000e00ff */
[----:B-1----:R-:W-:-:S04]  /*5920*/  SEL R23, R23, RZ, P2 ;  /* 0x000000ff17177207 */ /* 0x002fc80001000000 */
[----:B------:R-:W-:Y:S02]  /*5930*/  IADD3 R25, P0, PT, R23, R24, RZ ;  /* 0x0000001817197210 */ /* 0x000fe40007f1e0ff */
[----:B--2---:R-:W-:-:S03]  /*5940*/  SEL R21, R20, RZ, P2 ;  /* 0x000000ff14157207 */ /* 0x004fc60001000000 */
[----:B------:R-:W1:Y:S02]  /*5950*/  SHFL.UP PT, R22, R25, 0x10, RZ ;  /* 0x0600000019167989 */ /* 0x000e6400000e00ff */
[----:B------:R-:W-:-:S05]  /*5960*/  IMAD.X R26, R21, 0x1, R18, P0 ;  /* 0x00000001151a7824 */ /* 0x000fca00000e0612 */
[----:B------:R-:W2:Y:S01]  /*5970*/  SHFL.UP PT, R20, R26, 0x10, RZ ;  /* 0x060000001a147989 */ /* 0x000ea200000e00ff */
[----:B-1----:R-:W-:-:S04]  /*5980*/  SEL R22, R22, RZ, P3 ;  /* 0x000000ff16167207 */ /* 0x002fc80001800000 */
[----:B------:R-:W-:Y:S02]  /*5990*/  IADD3 R21, P0, PT, R22, R25, RZ ;  /* 0x0000001916157210 */ /* 0x000fe40007f1e0ff */
[----:B--2---:R-:W-:-:S05]  /*59a0*/  SEL R23, R20, RZ, P3 ;  /* 0x000000ff14177207 */ /* 0x004fca0001800000 */
[----:B------:R-:W-:Y:S01]  /*59b0*/  IMAD.X R18, R23, 0x1, R26, P0 ;  /* 0x0000000117127824 */ /* 0x000fe200000e061a */
[----:B------:R-:W-:Y:S01]  /*59c0*/  IADD3 R22, P0, PT, R21, R10, RZ ;  /* 0x0000000a15167210 */ /* 0x000fe20007f1e0ff */
[----:B------:R-:W-:-:S04]  /*59d0*/  IMAD.U32 R23, RZ, RZ, UR17 ;  /* 0x00000011ff177e24 */ /* 0x000fc8000f8e00ff */
[----:B------:R-:W-:Y:S01]  /*59e0*/  IMAD.X R20, R18, 0x1, R9, P0 ;  /* 0x0000000112147824 */ /* 0x000fe200000e0609 */
[----:B------:R-:W-:-:S04]  /*59f0*/  ISETP.LE.U32.AND P0, PT, R22, UR18, PT ;  /* 0x0000001216007c0c */ /* 0x000fc8000bf03070 */
[----:B------:R-:W-:-:S13]  /*5a00*/  ISETP.GE.U32.AND.EX P0, PT, R23, R20, PT, P0 ;  /* 0x000000141700720c */ /* 0x000fda0003f06100 */
[----:B------:R-:W-:-:S04]  /*5a10*/  VOTE.ANY R23, PT, !P0 ;  /* 0x0000000000177806 */ /* 0x000fc800040e0100 */
[----:B------:R-:W-:-:S13]  /*5a20*/  ISETP.NE.AND P0, PT, R23, RZ, PT ;  /* 0x000000ff1700720c */ /* 0x000fda0003f05270 */
[----:B------:R-:W-:Y:S05]  /*5a30*/  @P0 BRA `(.L_x_64) ;  /* 0x0000000800440947 */ /* 0x000fea0003800000 */
[----:B------:R-:W1:Y:S01]  /*5a40*/  LDC R9, c[0x0][0xbe0] ;  /* 0x0002f800ff097b82 */ /* 0x000e620000000800 */
[----:B------:R-:W2:Y:S01]  /*5a50*/  LDCU UR25, c[0x0][0xbe8] ;  /* 0x00017d00ff1977ac */ /* 0x000ea20008000800 */
[----:B------:R-:W3:Y:S01]  /*5a60*/  LDCU.64 UR10, c[0x0][0xba8] ;  /* 0x00017500ff0a77ac */ /* 0x000ee20008000a00 */
[----:B------:R-:W4:Y:S01]  /*5a70*/  LDCU.64 UR8, c[0x0][0xbb0] ;  /* 0x00017600ff0877ac */ /* 0x000f220008000a00 */
[----:B------:R-:W1:Y:S02]  /*5a80*/  LDCU.128 UR4, c[0x0][0xbc0] ;  /* 0x00017800ff0477ac */ /* 0x000e640008000c00 */
[----:B-1234-:R-:W-:-:S13]  /*5a90*/  ISETP.NE.AND P6, PT, R9, 0x1, PT ;  /* 0x000000010900780c */ /* 0x01efda0003fc5270 */
.L_x_67:
        /* <DEDUP_REMOVED lines=10> */
[----:B-1----:R-:W-:-:S05]  /*5b40*/  @!P0 IMAD.WIDE R24, R11, 0xc, R24 ;  /* 0x0000000c0b188825 */ /* 0x002fca00078e0218 */
[----:B------:R2:W5:Y:S04]  /*5b50*/  @!P0 LDG.E R6, desc[UR50][R24.64+0x180] ;  /* 0x0001803218068981 */ /* 0x000568000c1e1900 */
[----:B------:R2:W5:Y:S01]  /*5b60*/  @!P0 LDG.E R7, desc[UR50][R24.64+0x184] ;  /* 0x0001843218078981 */ /* 0x000562000c1e1900 */
[----:B------:R-:W-:Y:S02]  /*5b70*/  ISETP.GE.AND P0, PT, R11, UR25, PT ;  /* 0x000000190b007c0c */ /* 0x000fe4000bf06270 */
[----:B------:R-:W-:-:S11]  /*5b80*/  MOV R19, 0x7fffffff ;  /* 0x7fffffff00137802 */ /* 0x000fd60000000f00 */
[----:B---34-:R-:W-:Y:S05]  /*5b90*/  @P0 BRA `(.L_x_66) ;  /* 0x0000000400500947 */ /* 0x018fea0003800000 */
[----:B------:R-:W-:-:S04]  /*5ba0*/  IADD3 R13, P0, PT, R21, UR20, RZ ;  /* 0x00000014150d7c10 */ /* 0x000fc8000ff1e0ff */
[----:B------:R-:W-:Y:S02]  /*5bb0*/  LEA.HI.X.SX32 R12, R21, UR15, 0x1, P0 ;  /* 0x0000000f150c7c11 */ /* 0x000fe400080f0eff */
[----:B--2---:R-:W-:-:S04]  /*5bc0*/  IADD3 R20, P0, PT, R18, UR14, RZ ;  /* 0x0000000e12147c10 */ /* 0x004fc8000ff1e0ff */
[----:B------:R-:W-:Y:S02]  /*5bd0*/  LEA.HI.X.SX32 R19, R18, UR13, 0x1, P0 ;  /* 0x0000000d12137c11 */ /* 0x000fe400080f0eff */
[----:B------:R-:W-:-:S05]  /*5be0*/  IADD3 R18, P0, PT, R13, UR9, RZ ;  /* 0x000000090d127c10 */ /* 0x000fca000ff1e0ff */
[----:B------:R-:W-:Y:S01]  /*5bf0*/  IMAD.X R14, RZ, RZ, R12, P0 ;  /* 0x000000ffff0e7224 */ /* 0x000fe200000e060c */
[----:B------:R-:W-:Y:S01]  /*5c00*/  IADD3 R22, P0, PT, R20, UR7, RZ ;  /* 0x0000000714167c10 */ /* 0x000fe2000ff1e0ff */
        /* <DEDUP_REMOVED lines=28> */
[----:B------:R-:W-:-:S04]  /*5dd0*/  SHF.R.U64 R13, R20, UR6, R13 ;  /* 0x00000006140d7c19 */ /* 0x000fc8000800120d */
[----:B------:R-:W-:-:S04]  /*5de0*/  IADD3 R20, PT, PT, R4, -0x1, R13 ;  /* 0xffffffff04147810 */ /* 0x000fc80007ffe00d */
[----:B------:R-:W-:Y:S01]  /*5df0*/  IABS R13, R20 ;  /* 0x00000014000d7213 */ /* 0x000fe20000000000 */
[----:B-1----:R-:W1:Y:S02]  /*5e00*/  MUFU.RCP R22, R18 ;  /* 0x0000001200167308 */ /* 0x002e640000001000 */
[----:B-1----:R-:W-:Y:S01]  /*5e10*/  VIADD R22, R22, 0xffffffe ;  /* 0x0ffffffe16167836 */ /* 0x002fe20000000000 */
[----:B------:R-:W-:-:S05]  /*5e20*/  IABS R18, R4 ;  /* 0x0000000400127213 */ /* 0x000fca0000000000 */
[----:B------:R-:W1:Y:S02]  /*5e30*/  F2I.FTZ.U32.TRUNC.NTZ R23, R22 ;  /* 0x0000001600177305 */ /* 0x000e64000021f000 */
[----:B-1----:R-:W-:Y:S02]  /*5e40*/  IMAD.MOV R12, RZ, RZ, -R23 ;  /* 0x000000ffff0c7224 */ /* 0x002fe400078e0a17 */
[----:B------:R-:W-:Y:S02]  /*5e50*/  IMAD.MOV.U32 R22, RZ, RZ, RZ ;  /* 0x000000ffff167224 */ /* 0x000fe400078e00ff */
[----:B------:R-:W-:Y:S01]  /*5e60*/  IMAD R25, R12, R19, RZ ;  /* 0x000000130c197224 */ /* 0x000fe200078e02ff */
[----:B------:R-:W-:-:S03]  /*5e70*/  IABS R12, R5 ;  /* 0x00000005000c7213 */ /* 0x000fc60000000000 */
[----:B------:R-:W-:Y:S02]  /*5e80*/  IMAD.HI.U32 R25, R23, R25, R22 ;  /* 0x0000001917197227 */ /* 0x000fe400078e0016 */
[----:B------:R-:W1:Y:S02]  /*5e90*/  I2F.RP R23, R18 ;  /* 0x0000001200177306 */ /* 0x000e640000209400 */
[----:B------:R-:W-:Y:S02]  /*5ea0*/  IMAD.MOV R12, RZ, RZ, -R12 ;  /* 0x000000ffff0c7224 */ /* 0x000fe400078e0a0c */
        /* <DEDUP_REMOVED lines=29> */
[----:B------:R-:W-:-:S05]  /*6080*/  @!P0 LOP3.LUT R13, RZ, UR21, RZ, 0x33, !PT ;  /* 0x00000015ff0d8c12 */ /* 0x000fca000f8e33ff */
[----:B------:R-:W-:-:S05]  /*6090*/  IMAD.IADD R20, R20, 0x1, -R13 ;  /* 0x0000000114147824 */ /* 0x000fca00078e0a0d */
[CC--:B------:R-:W-:Y:S01]  /*60a0*/  SEL R12, R20.reuse, R19.reuse, !P6 ;  /* 0x00000013140c7207 */ /* 0x0c0fe20007000000 */
[----:B------:R-:W-:-:S03]  /*60b0*/  IMAD R19, R20, R19, RZ ;  /* 0x0000001314137224 */ /* 0x000fc600078e02ff */
[----:B------:R-:W-:Y:S02]  /*60c0*/  SHF.R.S32.HI R13, RZ, 0x1f, R12 ;  /* 0x0000001fff0d7819 */ /* 0x000fe4000001140c */
[----:B------:R-:W-:Y:S02]  /*60d0*/  SHF.R.S32.HI R14, RZ, 0x1f, R19 ;  /* 0x0000001fff0e7819 */ /* 0x000fe40000011413 */
.L_x_66:
[----:B------:R-:W-:Y:S05]  /*60e0*/  BSYNC.RECONVERGENT B0 ;  /* 0x0000000000007941 */ /* 0x000fea0003800200 */
.L_x_65:
[----:B--2---:R-:W1:Y:S04]  /*60f0*/  SHFL.UP PT, R20, R19, 0x1, RZ ;  /* 0x0420000013147989 */ /* 0x004e6800000e00ff */
        /* <DEDUP_REMOVED lines=37> */
.L_x_64:
[----:B------:R-:W1:Y:S08]  /*6350*/  BREV R25, R23 ;  /* 0x0000001700197301 */ /* 0x000e700000000000 */
[----:B-1----:R-:W1:Y:S02]  /*6360*/  FLO.U32.SH R25, R25 ;  /* 0x0000001900197300 */ /* 0x002e6400000e0400 */
[----:B-1----:R-:W1:Y:S02]  /*6370*/  SHFL.IDX PT, R11, R11, R25, 0x1f ;  /* 0x00001f190b0b7589 */ /* 0x002e6400000e0000 */
[----:B-1----:R-:W-:-:S05]  /*6380*/  IMAD.IADD R20, R8, 0x1, R11 ;  /* 0x0000000108147824 */ /* 0x002fca00078e020b */
[----:B------:R-:W-:-:S13]  /*6390*/  ISETP.GE.AND P0, PT, R20, UR25, PT ;  /* 0x0000001914007c0c */ /* 0x000fda000bf06270 */
[----:B------:R-:W1:Y:S01]  /*63a0*/  @!P0 LDC.64 R26, c[0x0][0xbf0] ;  /* 0x0002fc00ff1a8b82 */ /* 0x000e620000000a00 */
[----:B------:R-:W-:Y:S04]  /*63b0*/  SHFL.IDX PT, R13, R13, R25, 0x1f ;  /* 0x00001f190d0d7589 */ /* 0x000fe800000e0000 */
[----:B------:R-:W-:Y:S01]  /*63c0*/  SHFL.IDX PT, R12, R12, R25, 0x1f ;  /* 0x00001f190c0c7589 */ /* 0x000fe200000e0000 */
[----:B-1----:R-:W-:-:S05]  /*63d0*/  @!P0 IMAD.WIDE R26, R20, 0xc, R26 ;  /* 0x0000000c141a8825 */ /* 0x002fca00078e021a */
[----:B-----5:R1:W5:Y:S04]  /*63e0*/  @!P0 LDG.E R6, desc[UR50][R26.64] ;  /* 0x000000321a068981 */ /* 0x020368000c1e1900 */
[----:B------:R1:W5:Y:S01]  /*63f0*/  @!P0 LDG.E R7, desc[UR50][R26.64+0x4] ;  /* 0x000004321a078981 */ /* 0x000362000c1e1900 */
[----:B------:R-:W-:-:S03]  /*6400*/  IADD3 R10, P1, P0, R10, R21, -R19 ;  /* 0x000000150a0a7210 */ /* 0x000fc6000783e813 */
[----:B------:R-:W-:Y:S01]  /*6410*/  SHFL.IDX PT, R21, R19, R25, 0x1f ;  /* 0x00001f1913157589 */ /* 0x000fe200000e0000 */
[----:B------:R-:W-:-:S03]  /*6420*/  IADD3.X R18, PT, PT, R9, R18, ~R14, P1, P0 ;  /* 0x0000001209127210 */ /* 0x000fc60000fe0c0e */
[----:B------:R-:W2:Y:S04]  /*6430*/  SHFL.IDX PT, R14, R14, R25, 0x1f ;  /* 0x00001f190e0e7589 */ /* 0x000ea800000e0000 */
[----:B------:R-:W3:Y:S04]  /*6440*/  SHFL.IDX PT, R10, R10, R25, 0x1f ;  /* 0x00001f190a0a7589 */ /* 0x000ee800000e0000 */
[----:B------:R4:W1:Y:S01]  /*6450*/  SHFL.IDX PT, R9, R18, R25, 0x1f ;  /* 0x00001f1912097589 */ /* 0x00086200000e0000 */
[----:B--2---:R-:W-:Y:S01]  /*6460*/  IMAD.MOV.U32 R19, RZ, RZ, R14 ;  /* 0x000000ffff137224 */ /* 0x004fe200078e000e */
[----:B-1-34-:R-:W-:-:S07]  /*6470*/  MOV R18, R21 ;  /* 0x0000001500127202 */ /* 0x01afce0000000f00 */
.L_x_61:
[----:B------:R-:W1:Y:S01]  /*6480*/  LDCU UR4, c[0x0][0xbe8] ;  /* 0x00017d00ff0477ac */ /* 0x000e620008000800 */
[----:B------:R-:W-:Y:S01]  /*6490*/  IMAD.MOV.U32 R21, RZ, RZ, -0x1 ;  /* 0xffffffffff157424 */ /* 0x000fe200078e00ff */
[----:B------:R-:W-:Y:S02]  /*64a0*/  MOV R14, 0xffffffff ;  /* 0xffffffff000e7802 */ /* 0x000fe40000000f00 */
[----:B-1----:R-:W-:-:S13]  /*64b0*/  ISETP.GE.AND P0, PT, R11, UR4, PT ;  /* 0x000000040b007c0c */ /* 0x002fda000bf06270 */
[----:B------:R-:W-:Y:S05]  /*64c0*/  @P0 BRA `(.L_x_60) ;  /* 0x0000000000e80947 */ /* 0x000fea0003800000 */
[----:B------:R-:W1:Y:S01]  /*64d0*/  LDC R14, c[0x0][0xb98] ;  /* 0x0002e600ff0e7b82 */ /* 0x000e620000000800 */
[----:B------:R-:W-:-:S04]  /*64e0*/  IADD3 R20, P0, PT, -R10, UR18, RZ ;  /* 0x000000120a147c10 */ /* 0x000fc8000ff1e1ff */
[----:B------:R-:W-:-:S03]  /*64f0*/  IADD3.X R27, PT, PT, ~R9, UR17, RZ, P0, !PT ;  /* 0x00000011091b7c10 */ /* 0x000fc600087fe5ff */
[----:B------:R-:W2:Y:S08]  /*6500*/  LDC R25, c[0x0][0xb88] ;  /* 0x0002e200ff197b82 */ /* 0x000eb00000000800 */
[----:B------:R-:W3:Y:S01]  /*6510*/  LDC R23, c[0x0][0xbdc] ;  /* 0x0002f700ff177b82 */ /* 0x000ee20000000800 */
[-CC-:B-1----:R-:W-:Y:S02]  /*6520*/  SHF.R.U32.HI R16, RZ, R14.reuse, R27.reuse ;  /* 0x0000000eff107219 */ /* 0x182fe4000001161b */
[----:B------:R-:W-:-:S02]  /*6530*/  SHF.R.U64 R14, R20, R14, R27 ;  /* 0x0000000e140e7219 */ /* 0x000fc4000000121b */
[-CC-:B--2---:R-:W-:Y:S02]  /*6540*/  SHF.R.U32.HI R22, RZ, R25.reuse, R16.reuse ;  /* 0x00000019ff167219 */ /* 0x184fe40000011610 */
[-CC-:B------:R-:W-:Y:S02]  /*6550*/  SHF.R.U32.HI R3, RZ, R25.reuse, R13.reuse ;  /* 0x00000019ff037219 */ /* 0x180fe4000001160d */
[-C--:B------:R-:W-:Y:S02]  /*6560*/  SHF.R.U64 R16, R14, R25.reuse, R16 ;  /* 0x000000190e107219 */ /* 0x080fe40000001210 */
[----:B------:R-:W-:Y:S02]  /*6570*/  SHF.R.U64 R20, R12, R25, R13 ;  /* 0x000000190c147219 */ /* 0x000fe4000000120d */
[-CC-:B---3--:R-:W-:Y:S02]  /*6580*/  SHF.R.U32.HI R21, RZ, R23.reuse, R22.reuse ;  /* 0x00000017ff157219 */ /* 0x188fe40000011616 */
[----:B------:R-:W-:-:S02]  /*6590*/  SHF.R.U64 R22, R16, R23, R22 ;  /* 0x0000001710167219 */ /* 0x000fc40000001216 */
[----:B------:R-:W-:-:S04]  /*65a0*/  LOP3.LUT R2, R21, R3, RZ, 0xfc, !PT ;  /* 0x0000000315027212 */ /* 0x000fc800078efcff */
[----:B------:R-:W-:-:S13]  /*65b0*/  ISETP.NE.U32.AND P0, PT, R2, RZ, PT ;  /* 0x000000ff0200720c */ /* 0x000fda0003f05070 */
        /* <DEDUP_REMOVED lines=22> */
.L_x_68:
[----:B------:R-:W-:Y:S02]  /*6720*/  MOV R2, 0x6740 ;  /* 0x0000674000027802 */ /* 0x000fe40000000f00 */
[----:B-----5:R-:W-:Y:S05]  /*6730*/  CALL.REL.NOINC `(.L_x_70) ;  /* 0x000000c000187944 */ /* 0x020fea0003c00000 */
[----:B------:R-:W-:-:S05]  /*6740*/  IADD3 R23, PT, PT, -R21, RZ, RZ ;  /* 0x000000ff15177210 */ /* 0x000fca0007ffe1ff */
[----:B------:R-:W-:-:S07]  /*6750*/  IMAD R23, R20, R23, R22 ;  /* 0x0000001714177224 */ /* 0x000fce00078e0216 */
.L_x_69:
[----:B------:R-:W1:Y:S01]  /*6760*/  LDC R20, c[0x0][0xbdc] ;  /* 0x0002f700ff147b82 */ /* 0x000e620000000800 */
[----:B------:R-:W-:Y:S02]  /*6770*/  LOP3.LUT R14, R14, UR22, RZ, 0xc0, !PT ;  /* 0x000000160e0e7c12 */ /* 0x000fe4000f8ec0ff */
[----:B------:R-:W-:-:S05]  /*6780*/  PLOP3.LUT P1, PT, PT, PT, PT, 0x8, 0x80 ;  /* 0x000000000080781c */ /* 0x000fca0003f2e170 */
[----:B------:R-:W2:Y:S08]  /*6790*/  LDC R2, c[0x0][0xb80] ;  /* 0x0002e000ff027b82 */ /* 0x000eb00000000800 */
[----:B------:R-:W3:Y:S08]  /*67a0*/  LDC R3, c[0x0][0xb90] ;  /* 0x0002e400ff037b82 */ /* 0x000ef00000000800 */
[----:B------:R-:W4:Y:S01]  /*67b0*/  LDC R22, c[0x0][0xbe0] ;  /* 0x0002f800ff167b82 */ /* 0x000f220000000800 */
[----:B-1----:R-:W-:-:S02]  /*67c0*/  SHF.L.U32 R20, R21, R20, RZ ;  /* 0x0000001415147219 */ /* 0x002fc400000006ff */
[----:B------:R-:W-:Y:S02]  /*67d0*/  LOP3.LUT R21, R16, UR12, RZ, 0xc0, !PT ;  /* 0x0000000c10157c12 */ /* 0x000fe4000f8ec0ff */
[----:B------:R-:W-:-:S03]  /*67e0*/  P2R R16, PR, RZ, 0x2 ;  /* 0x00000002ff107803 */ /* 0x000fc60000000000 */
[----:B------:R-:W-:Y:S02]  /*67f0*/  IMAD.IADD R20, R21, 0x1, R20 ;  /* 0x0000000115147824 */ /* 0x000fe400078e0214 */
[----:B--2---:R-:W-:Y:S02]  /*6800*/  IMAD R14, R23, R2, R14 ;  /* 0x00000002170e7224 */ /* 0x004fe400078e020e */
[----:B---3--:R-:W-:Y:S01]  /*6810*/  IMAD R3, R20, R3, UR30 ;  /* 0x0000001e14037e24 */ /* 0x008fe2000f8e0203 */
[----:B----4-:R-:W-:-:S04]  /*6820*/  ISETP.NE.AND P0, PT, R22, 0x1, PT ;  /* 0x000000011600780c */ /* 0x010fc80003f05270 */
[----:B------:R-:W-:Y:S02]  /*6830*/  SEL R2, R3, R14, !P0 ;  /* 0x0000000e03027207 */ /* 0x000fe40004000000 */
[----:B------:R-:W-:Y:S01]  /*6840*/  SEL R21, R14, R3, !P0 ;  /* 0x000000030e157207 */ /* 0x000fe20004000000 */
[----:B------:R-:W-:Y:S02]  /*6850*/  IMAD.MOV.U32 R3, RZ, RZ, 0x1 ;  /* 0x00000001ff037424 */ /* 0x000fe400078e00ff */
[----:B------:R-:W-:Y:S02]  /*6860*/  IMAD.MOV.U32 R14, RZ, RZ, R11 ;  /* 0x000000ffff0e7224 */ /* 0x000fe400078e000b */
.L_x_60:
[----:B------:R-:W-:-:S09]  /*6870*/  UISETP.NE.AND UP0, UPT, UR37, 0x1, UPT ;  /* 0x000000012500788c */ /* 0x000fd2000bf05270 */
[----:B------:R-:W-:Y:S05]  /*6880*/  BRA.U !UP0, `(.L_x_71) ;  /* 0x0000000108047547 */ /* 0x000fea000b800000 */
[----:B------:R-:W-:Y:S05]  /*6890*/  BPT.TRAP 0x1 ;  /* 0x000000040000795c */ /* 0x000fea0000300000 */
.L_x_71:
[----:B------:R-:W1:Y:S01]  /*68a0*/  S2UR UR4, SR_CgaCtaId ;  /* 0x00000000000479c3 */ /* 0x000e620000008800 */
[----:B------:R-:W-:Y:S01]  /*68b0*/  UMOV UR5, 0x400 ;  /* 0x0000040000057882 */ /* 0x000fe20000000000 */
[----:B------:R-:W-:Y:S01]  /*68c0*/  SHF.L.U32 R20, R0, 0x1f, RZ ;  /* 0x0000001f00147819 */ /* 0x000fe200000006ff */
[----:B------:R-:W-:Y:S01]  /*68d0*/  VIADD R22, R15, 0x1 ;  /* 0x000000010f167836 */ /* 0x000fe20000000000 */
[----:B------:R-:W-:Y:S01]  /*68e0*/  ISETP.NE.AND P1, PT, R17, R14, PT ;  /* 0x0000000e1100720c */ /* 0x000fe20003f25270 */
[----:B-1----:R-:W-:-:S04]  /*68f0*/  ULEA UR4, UR4, UR5, 0x18 ;  /* 0x0000000504047291 */ /* 0x002fc8000f8ec0ff */
[----:B------:R-:W-:-:S09]  /*6900*/  ULEA UR4, UR23, UR4, 0x3 ;  /* 0x0000000417047291 */ /* 0x000fd2000f8e18ff */
[----:B------:R-:W1:Y:S02]  /*6910*/  SYNCS.PHASECHK.TRANS64.TRYWAIT P0, [UR4+0x140], R20 ;  /* 0x00014014ff0075a7 */ /* 0x000e640008001104 */
[----:B-1----:R-:W-:Y:S05]  /*6920*/  @!P0 BRA `(.L_x_72) ;  /* 0x000000ac00f48947 */ /* 0x002fea0003800000 */
.L_x_259:
[----:B------:R-:W-:Y:S01]  /*6930*/  ELECT P0, URZ, PT ;  /* 0x0000000000ff782f */ /* 0x000fe20003800000 */
[----:B------:R-:W-:Y:S01]  /*6940*/  @!P1 IMAD.MOV R22, RZ, RZ, R15 ;  /* 0x000000ffff169224 */ /* 0x000fe200078e020f */
[----:B------:R-:W-:Y:S01]  /*6950*/  BSSY.RECONVERGENT B0, `(.L_x_73) ;  /* 0x0000017000007945 */ /* 0x000fe20003800200 */
[----:B------:R-:W-:-:S03]  /*6960*/  ISETP.NE.AND P2, PT, R16, RZ, PT ;  /* 0x000000ff1000720c */ /* 0x000fc60003f45270 */
[----:B------:R-:W-:-:S07]  /*6970*/  PRMT R15, R22, 0x7610, R15 ;  /* 0x00007610160f7816 */ /* 0x000fce000000000f */
[----:B------:R-:W-:Y:S05]  /*6980*/  @!P0 BRA `(.L_x_74) ;  /* 0x00000000004c8947 */ /* 0x000fea0003800000 */
[----:B------:R-:W-:Y:S01]  /*6990*/  PLOP3.LUT P0, PT, P1, P2, PT, 0x20, 0x2 ;  /* 0x000000000002781c */ /* 0x000fe20000f04470 */
[----:B------:R-:W-:Y:S01]  /*69a0*/  UIMAD UR5, UR23, 0x14, UR36 ;  /* 0x00000014170578a4 */ /* 0x000fe2000f8e0224 */
[----:B------:R-:W-:Y:S02]  /*69b0*/  SEL R16, R15, RZ, !P2 ;  /* 0x000000ff0f107207 */ /* 0x000fe40005000000 */
[----:B-1----:R-:W-:-:S04]  /*69c0*/  SEL R17, RZ, 0x1, !P0 ;  /* 0x00000001ff117807 */ /* 0x002fc80004000000 */
[----:B------:R-:W-:Y:S02]  /*69d0*/  PRMT R16, R17, 0x5410, R16 ;  /* 0x0000541011107816 */ /* 0x000fe40000000010 */
[----:B------:R1:W-:Y:S04]  /*69e0*/  STS [UR5], R2 ;  /* 0x00000002ff007988 */ /* 0x0003e80008000805 */
[----:B------:R1:W-:Y:S04]  /*69f0*/  STS [UR5+0x4], R21 ;  /* 0x00000415ff007988 */ /* 0x0003e80008000805 */
[----:B------:R1:W-:Y:S04]  /*6a00*/  STS [UR5+0xc], R3 ;  /* 0x00000c03ff007988 */ /* 0x0003e80008000805 */
[----:B------:R1:W-:Y:S04]  /*6a10*/  STS [UR5+0x10], R16 ;  /* 0x00001010ff007988 */ /* 0x0003e80008000805 */
[----:B------:R1:W-:Y:S01]  /*6a20*/  STS [UR5+0x8], R14 ;  /* 0x0000080eff007988 */ /* 0x0003e20008000805 */
[----:B------:R-:W-:Y:S01]  /*6a30*/  @!PT LDS RZ, [RZ] ;  /* 0x00000000fffff984 */ /* 0x000fe20000000800 */
[----:B------:R-:W-:Y:S01]  /*6a40*/  @!PT LDS RZ, [RZ] ;  /* 0x00000000fffff984 */ /* 0x000fe20000000800 */
[----:B------:R-:W-:Y:S01]  /*6a50*/  @!PT LDS RZ, [RZ] ;  /* 0x00000000fffff984 */ /* 0x000fe20000000800 */
[----:B------:R-:W-:Y:S01]  /*6a60*/  @!PT LDS RZ, [RZ] ;  /* 0x00000000fffff984 */ /* 0x000fe20000000800 */
[----:B------:R2:W-:Y:S06]  /*6a70*/  MEMBAR.ALL.CTA ;  /* 0x0000000000007992 */ /* 0x0005ec0000008000 */
[----:B--2---:R-:W2:Y:S01]  /*6a80*/  FENCE.VIEW.ASYNC.S ;  /* 0x00000000000073c6 */ /* 0x004ea20000000000 */
[----:B------:R-:W-:Y:S05]  /*6a90*/  BRA.U !UP0, `(.L_x_75) ;  /* 0x0000000108047547 */ /* 0x000fea000b800000 */
[----:B------:R-:W-:Y:S05]  /*6aa0*/  BPT.TRAP 0x1 ;  /* 0x000000040000795c */ /* 0x000fea0000300000 */
.L_x_75:
[----:B--2---:R-:W-:Y:S01]  /*6ab0*/  SYNCS.ARRIVE.TRANS64.A1T0 RZ, [UR4+0x100], RZ ;  /* 0x000100ffffff79a7 */ /* 0x004fe20008100004 */
.L_x_74:
[----:B------:R-:W-:Y:S05]  /*6ac0*/  BSYNC.RECONVERGENT B0 ;  /* 0x0000000000007941 */ /* 0x000fea0003800200 */
.L_x_73:
[----:B------:R-:W-:Y:S01]  /*6ad0*/  UIADD3 UR23, UPT, UPT, UR23, 0x1, URZ ;  /* 0x0000000117177890 */ /* 0x000fe2000fffe0ff */
[----:B-1----:R-:W-:-:S03]  /*6ae0*/  MOV R17, R14 ;  /* 0x0000000e00117202 */ /* 0x002fc60000000f00 */
[----:B------:R-:W-:-:S04]  /*6af0*/  UISETP.NE.AND UP0, UPT, UR23, 0x8, UPT ;  /* 0x000000081700788c */ /* 0x000fc8000bf05270 */
[----:B------:R-:W-:Y:S02]  /*6b00*/  USEL UR4, URZ, 0x1, UP0 ;  /* 0x00000001ff047887 */ /* 0x000fe40008000000 */
[----:B------:R-:W-:-:S04]  /*6b10*/  USEL UR23, UR23, URZ, UP0 ;  /* 0x000000ff17177287 */ /* 0x000fc80008000000 */
[----:B------:R-:W-:Y:S01]  /*6b20*/  LOP3.LUT R0, R0, UR4, RZ, 0x3c, !PT ;  /* 0x0000000400007c12 */ /* 0x000fe2000f8e3cff */
[----:B------:R-:W-:Y:S07]  /*6b30*/  @!P2 BRA `(.L_x_76) ;  /* 0xffffffe4001ca947 */ /* 0x000fee000383ffff */
[----:B------:R-:W-:Y:S01]  /*6b40*/  HFMA2 R15, -RZ, RZ, 0, 0 ;  /* 0x00000000ff0f7431 */ /* 0x000fe200000001ff */
[----:B------:R-:W-:Y:S02]  /*6b50*/  PRMT R16, RZ, 0x7610, R16 ;  /* 0x00007610ff107816 */ /* 0x000fe40000000010 */
.L_x_92:
[----:B-1-3--:R-:W1:Y:S01]  /*6b60*/  LDC.64 R2, c[0x0][0xbd0] ;  /* 0x0002f400ff027b82 */ /* 0x00ae620000000a00 */
        /* <DEDUP_REMOVED lines=12> */
[----:B--2---:R-:W-:Y:S05]  /*6c30*/  @P0 BRA P1, `(.L_x_77) ;  /* 0x0000001400ec0947 */ /* 0x004fea0000800000 */
        /* <DEDUP_REMOVED lines=8> */
[----:B-----5:R-:W-:Y:S01]  /*6cc0*/  MOV R19, R6 ;  /* 0x0000000600137202 */ /* 0x020fe20000000f00 */
        /* <DEDUP_REMOVED lines=32> */
[----:B------:R-:W-:-:S04]  /*6ed0*/  IMAD.WIDE.U32 R28, R25, UR4, RZ ;  /* 0x00000004191c7c25 */ /* 0x000fc8000f8e00ff */
[----:B------:R-:W2:Y:S01]  /*6ee0*/  F2I.FTZ.U32.TRUNC.NTZ R27, R27 ;  /* 0x0000001b001b7305 */ /* 0x000ea2000021f000 */
[----:B------:R-:W-:-:S04]  /*6ef0*/  IMAD.WIDE.U32 R30, P1, R22, UR11, R30 ;  /* 0x0000000b161e7c25 */ /* 0x000fc8000f82001e */
[----:B------:R-:W-:-:S04]  /*6f00*/  IMAD.WIDE.U32 R28, P0, R26, UR5, R28 ;  /* 0x000000051a1c7c25 */ /* 0x000fc8000f80001c */
[----:B------:R-:W-:-:S04]  /*6f10*/  IMAD.WIDE.U32 R38, R26, UR4, RZ ;  /* 0x000000041a267c25 */ /* 0x000fc8000f8e00ff */
[----:B------:R-:W-:Y:S01]  /*6f20*/  IMAD.X R35, RZ, RZ, RZ, P1 ;  /* 0x000000ffff237224 */ /* 0x000fe200008e06ff */
[----:B------:R-:W-:Y:S01]  /*6f30*/  IADD3 RZ, P1, PT, R37, R30, RZ ;  /* 0x0000001e25ff7210 */ /* 0x000fe20007f3e0ff */
[----:B-1----:R-:W-:Y:S01]  /*6f40*/  VIADD R12, R12, 0xffffffe ;  /* 0x0ffffffe0c0c7836 */ /* 0x002fe20000000000 */
[----:B------:R-:W-:Y:S01]  /*6f50*/  IADD3 RZ, P2, PT, R39, R28, RZ ;  /* 0x0000001c27ff7210 */ /* 0x000fe20007f5e0ff */
[----:B------:R-:W-:Y:S02]  /*6f60*/  IMAD.MOV.U32 R34, RZ, RZ, R31 ;  /* 0x000000ffff227224 */ /* 0x000fe400078e001f */
[----:B------:R-:W-:Y:S01]  /*6f70*/  IMAD.X R33, RZ, RZ, RZ, P0 ;  /* 0x000000ffff217224 */ /* 0x000fe200000e06ff */
[----:B------:R-:W-:Y:S01]  /*6f80*/  ISETP.NE.U32.AND P0, PT, RZ, UR10, PT ;  /* 0x0000000aff007c0c */ /* 0x000fe2000bf05070 */
[----:B------:R-:W-:Y:S02]  /*6f90*/  IMAD.MOV.U32 R32, RZ, RZ, R29 ;  /* 0x000000ffff207224 */ /* 0x000fe400078e001d */
[----:B------:R1:W3:Y:S01]  /*6fa0*/  F2I.FTZ.U32.TRUNC.NTZ R29, R12 ;  /* 0x0000000c001d7305 */ /* 0x0002e2000021f000 */
[----:B------:R-:W-:Y:S01]  /*6fb0*/  IMAD.WIDE.U32.X R34, R21, UR11, R34, P1 ;  /* 0x0000000b15227c25 */ /* 0x000fe200088e0422 */
[----:B------:R-:W-:-:S02]  /*6fc0*/  ISETP.NE.U32.AND P1, PT, RZ, UR4, PT ;  /* 0x00000004ff007c0c */ /* 0x000fc4000bf25070 */
[----:B------:R-:W-:Y:S01]  /*6fd0*/  ISETP.NE.AND.EX P0, PT, RZ, UR11, PT, P0 ;  /* 0x0000000bff007c0c */ /* 0x000fe2000bf05300 */
[----:B------:R-:W-:Y:S01]  /*6fe0*/  IMAD.WIDE.U32.X R32, R25, UR5, R32, P2 ;  /* 0x0000000519207c25 */ /* 0x000fe200090e0420 */
[----:B------:R-:W-:Y:S02]  /*6ff0*/  ISETP.NE.AND.EX P1, PT, RZ, UR5, PT, P1 ;  /* 0x00000005ff007c0c */ /* 0x000fe4000bf25310 */
[----:B------:R-:W-:Y:S01]  /*7000*/  SEL R20, R20, R34, !P0 ;  /* 0x0000002214147207 */ /* 0x000fe20004000000 */
[----:B--2---:R-:W-:Y:S01]  /*7010*/  IMAD.MOV R22, RZ, RZ, -R27 ;  /* 0x000000ffff167224 */ /* 0x004fe200078e0a1b */
[----:B------:R-:W-:Y:S01]  /*7020*/  SEL R19, R19, R35, !P0 ;  /* 0x0000002313137207 */ /* 0x000fe20004000000 */
[----:B------:R-:W-:Y:S01]  /*7030*/  IMAD.MOV.U32 R26, RZ, RZ, RZ ;  /* 0x000000ffff1a7224 */ /* 0x000fe200078e00ff */
[----:B------:R-:W-:Y:S01]  /*7040*/  SEL R24, R24, R32, !P1 ;  /* 0x0000002018187207 */ /* 0x000fe20004800000 */
[----:B------:R-:W-:Y:S01]  /*7050*/  IMAD R21, R22, R18, RZ ;  /* 0x0000001216157224 */ /* 0x000fe200078e02ff */
[----:B------:R-:W-:Y:S01]  /*7060*/  SEL R23, R23, R33, !P1 ;  /* 0x0000002117177207 */ /* 0x000fe20004800000 */
[----:B------:R-:W-:Y:S01]  /*7070*/  IMAD.MOV.U32 R28, RZ, RZ, RZ ;  /* 0x000000ffff1c7224 */ /* 0x000fe200078e00ff */
[----:B-1----:R-:W-:Y:S01]  /*7080*/  SHF.R.U64 R12, R20, UR8, R19 ;  /* 0x00000008140c7c19 */ /* 0x002fe20008001213 */
[----:B------:R-:W-:Y:S01]  /*7090*/  IMAD.HI.U32 R21, R27, R21, R26 ;  /* 0x000000151b157227 */ /* 0x000fe200078e001a */
[----:B------:R-:W-:-:S02]  /*70a0*/  SHF.R.U64 R23, R24, UR6, R23 ;  /* 0x0000000618177c19 */ /* 0x000fc40008001217 */
[----:B------:R-:W-:Y:S01]  /*70b0*/  IADD3 R25, PT, PT, R5, -0x1, R12 ;  /* 0xffffffff05197810 */ /* 0x000fe20007ffe00c */
[----:B---3--:R-:W-:Y:S01]  /*70c0*/  IMAD.MOV R26, RZ, RZ, -R29 ;  /* 0x000000ffff1a7224 */ /* 0x008fe200078e0a1d */
[----:B------:R-:W-:Y:S02]  /*70d0*/  IADD3 R24, PT, PT, R4, -0x1, R23 ;  /* 0xffffffff04187810 */ /* 0x000fe40007ffe017 */
[----:B------:R-:W-:Y:S01]  /*70e0*/  IABS R20, R5 ;  /* 0x0000000500147213 */ /* 0x000fe20000000000 */
[----:B------:R-:W-:Y:S01]  /*70f0*/  IMAD R23, R26, R13, RZ ;  /* 0x0000000d1a177224 */ /* 0x000fe200078e02ff */
[----:B------:R-:W-:Y:S02]  /*7100*/  IABS R22, R25 ;  /* 0x0000001900167213 */ /* 0x000fe40000000000 */
[----:B------:R-:W-:Y:S01]  /*7110*/  IABS R12, R4 ;  /* 0x00000004000c7213 */ /* 0x000fe20000000000 */
[----:B------:R-:W-:Y:S01]  /*7120*/  IMAD.HI.U32 R23, R29, R23, R28 ;  /* 0x000000171d177227 */ /* 0x000fe200078e001c */
[----:B------:R-:W-:-:S02]  /*7130*/  IABS R19, R24 ;  /* 0x0000001800137213 */ /* 0x000fc40000000000 */
[----:B------:R-:W-:Y:S01]  /*7140*/  ISETP.GE.AND P4, PT, R25, RZ, PT ;  /* 0x000000ff1900720c */ /* 0x000fe20003f86270 */
[----:B------:R-:W-:Y:S01]  /*7150*/  IMAD.MOV R20, RZ, RZ, -R20 ;  /* 0x000000ffff147224 */ /* 0x000fe200078e0a14 */
[----:B------:R-:W-:Y:S01]  /*7160*/  ISETP.GE.AND P2, PT, R24, RZ, PT ;  /* 0x000000ff1800720c */ /* 0x000fe20003f46270 */
[----:B------:R-:W-:-:S04]  /*7170*/  IMAD.HI.U32 R21, R21, R22, RZ ;  /* 0x0000001615157227 */ /* 0x000fc800078e00ff */
        /* <DEDUP_REMOVED lines=26> */
.L_x_80:
[----:B------:R-:W-:Y:S05]  /*7320*/  BSYNC.RECONVERGENT B0 ;  /* 0x0000000000007941 */ /* 0x000fea0003800200 */
.L_x_79:
        /* <DEDUP_REMOVED lines=26> */
[----:B------:R-:W-:Y:S01]  /*74d0*/  IADD3 R26, P0, PT, R19, R24, RZ ;  /* 0x00000018131a7210 */ /* 0x000fe20007f1e0ff */
[----:B------:R-:W-:Y:S01]  /*74e0*/  IMAD.U32 R24, RZ, RZ, UR17 ;  /* 0x00000011ff187e24 */ /* 0x000fe2000f8e00ff */
        /* <DEDUP_REMOVED lines=8> */
[----:B------:R-:W-:-:S05]  /*7570*/  IADD3 R22, P0, PT, R19, R10, RZ ;  /* 0x0000000a13167210 */ /* 0x000fca0007f1e0ff */
        /* <DEDUP_REMOVED lines=12> */
.L_x_84:
        /* <DEDUP_REMOVED lines=33> */
[----:B------:R-:W-:Y:S02]  /*7850*/  IMAD.MOV.U32 R24, RZ, RZ, R27 ;  /* 0x000000ffff187224 */ /* 0x000fe400078e001b */
[----:B------:R-:W-:-:S04]  /*7860*/  IMAD.WIDE.U32.X R18, R18, UR11, R28, P0 ;  /* 0x0000000b12127c25 */ /* 0x000fc800080e041c */
[----:B------:R-:W-:-:S05]  /*7870*/  IMAD.WIDE.U32 R28, R23, UR4, RZ ;  /* 0x00000004171c7c25 */ /* 0x000fca000f8e00ff */
[----:B------:R-:W-:-:S05]  /*7880*/  IADD3 RZ, P0, PT, R29, R26, RZ ;  /* 0x0000001a1dff7210 */ /* 0x000fca0007f1e0ff */
[----:B------:R-:W-:Y:S01]  /*7890*/  IMAD.WIDE.U32.X R22, R22, UR5, R24, P0 ;  /* 0x0000000516167c25 */ /* 0x000fe200080e0418 */
[----:B------:R-:W-:-:S04]  /*78a0*/  ISETP.NE.U32.AND P0, PT, RZ, UR10, PT ;  /* 0x0000000aff007c0c */ /* 0x000fc8000bf05070 */
[----:B------:R-:W-:-:S04]  /*78b0*/  ISETP.NE.AND.EX P0, PT, RZ, UR11, PT, P0 ;  /* 0x0000000bff007c0c */ /* 0x000fc8000bf05300 */
[----:B------:R-:W-:Y:S02]  /*78c0*/  SEL R13, R13, R18, !P0 ;  /* 0x000000120d0d7207 */ /* 0x000fe40004000000 */
[----:B------:R-:W-:Y:S02]  /*78d0*/  SEL R12, R12, R19, !P0 ;  /* 0x000000130c0c7207 */ /* 0x000fe40004000000 */
[----:B------:R-:W-:Y:S02]  /*78e0*/  ISETP.NE.U32.AND P0, PT, RZ, UR4, PT ;  /* 0x00000004ff007c0c */ /* 0x000fe4000bf05070 */
[----:B------:R-:W-:Y:S02]  /*78f0*/  SHF.R.U64 R12, R13, UR8, R12 ;  /* 0x000000080d0c7c19 */ /* 0x000fe4000800120c */
[----:B------:R-:W-:-:S04]  /*7900*/  ISETP.NE.AND.EX P0, PT, RZ, UR5, PT, P0 ;  /* 0x00000005ff007c0c */ /* 0x000fc8000bf05300 */
[----:B------:R-:W-:Y:S02]  /*7910*/  SEL R18, R20, R23, !P0 ;  /* 0x0000001714127207 */ /* 0x000fe40004000000 */
[-C--:B------:R-:W-:Y:S02]  /*7920*/  IABS R20, R5.reuse ;  /* 0x0000000500147213 */ /* 0x080fe40000000000 */
[----:B------:R-:W-:Y:S02]  /*7930*/  SEL R21, R21, R22, !P0 ;  /* 0x0000001615157207 */ /* 0x000fe40004000000 */
[----:B------:R-:W1:Y:S01]  /*7940*/  I2F.RP R23, R20 ;  /* 0x0000001400177306 */ /* 0x000e620000209400 */
[----:B------:R-:W-:Y:S02]  /*7950*/  IADD3 R22, PT, PT, R5, -0x1, R12 ;  /* 0xffffffff05167810 */ /* 0x000fe40007ffe00c */
[----:B------:R-:W-:Y:S02]  /*7960*/  IABS R12, R5 ;  /* 0x00000005000c7213 */ /* 0x000fe40000000000 */
[----:B------:R-:W-:-:S02]  /*7970*/  IABS R13, R22 ;  /* 0x00000016000d7213 */ /* 0x000fc40000000000 */
[----:B------:R-:W-:Y:S01]  /*7980*/  SHF.R.U64 R21, R21, UR6, R18 ;  /* 0x0000000615157c19 */ /* 0x000fe20008001212 */
[----:B------:R-:W-:-:S03]  /*7990*/  IMAD.MOV R12, RZ, RZ, -R12 ;  /* 0x000000ffff0c7224 */ /* 0x000fc600078e0a0c */
[----:B------:R-:W-:Y:S01]  /*79a0*/  IADD3 R21, PT, PT, R4, -0x1, R21 ;  /* 0xffffffff04157810 */ /* 0x000fe20007ffe015 */
[----:B-1----:R-:W1:Y:S02]  /*79b0*/  MUFU.RCP R24, R23 ;  /* 0x0000001700187308 */ /* 0x002e640000001000 */
[----:B-1----:R-:W-:-:S06]  /*79c0*/  VIADD R24, R24, 0xffffffe ;  /* 0x0ffffffe18187836 */ /* 0x002fcc0000000000 */
[----:B------:R-:W1:Y:S02]  /*79d0*/  F2I.FTZ.U32.TRUNC.NTZ R25, R24 ;  /* 0x0000001800197305 */ /* 0x000e64000021f000 */
[----:B-1----:R-:W-:Y:S02]  /*79e0*/  IMAD.MOV R19, RZ, RZ, -R25 ;  /* 0x000000ffff137224 */ /* 0x002fe400078e0a19 */
[----:B------:R-:W-:Y:S02]  /*79f0*/  IMAD.MOV.U32 R24, RZ, RZ, RZ ;  /* 0x000000ffff187224 */ /* 0x000fe400078e00ff */
[----:B------:R-:W-:-:S04]  /*7a00*/  IMAD R19, R19, R20, RZ ;  /* 0x0000001413137224 */ /* 0x000fc800078e02ff */
[----:B------:R-:W-:-:S06]  /*7a10*/  IMAD.HI.U32 R19, R25, R19, R24 ;  /* 0x0000001319137227 */ /* 0x000fcc00078e0018 */
[----:B------:R-:W-:-:S04]  /*7a20*/  IMAD.HI.U32 R19, R19, R13, RZ ;  /* 0x0000000d13137227 */ /* 0x000fc800078e00ff */
[----:B------:R-:W-:Y:S01]  /*7a30*/  IMAD R23, R19, R12, R13 ;  /* 0x0000000c13177224 */ /* 0x000fe200078e020d */
[----:B------:R-:W-:Y:S02]  /*7a40*/  IABS R19, R4 ;  /* 0x0000000400137213 */ /* 0x000fe40000000000 */
[----:B------:R-:W-:Y:S02]  /*7a50*/  IABS R13, R21 ;  /* 0x00000015000d7213 */ /* 0x000fe40000000000 */
[----:B------:R-:W1:Y:S01]  /*7a60*/  I2F.RP R26, R19 ;  /* 0x00000013001a7306 */ /* 0x000e620000209400 */
[----:B------:R-:W-:-:S13]  /*7a70*/  ISETP.GT.U32.AND P0, PT, R20, R23, PT ;  /* 0x000000171400720c */ /* 0x000fda0003f04070 */
[----:B------:R-:W-:Y:S01]  /*7a80*/  @!P0 IMAD.IADD R23, R23, 0x1, -R20 ;  /* 0x0000000117178824 */ /* 0x000fe200078e0a14 */
[----:B-1----:R-:W1:Y:S02]  /*7a90*/  MUFU.RCP R24, R26 ;  /* 0x0000001a00187308 */ /* 0x002e640000001000 */
[----:B-1----:R-:W-:-:S06]  /*7aa0*/  VIADD R24, R24, 0xffffffe ;  /* 0x0ffffffe18187836 */ /* 0x002fcc0000000000 */
        /* <DEDUP_REMOVED lines=29> */
.L_x_83:
[----:B------:R-:W-:Y:S05]  /*7c80*/  BSYNC.RECONVERGENT B0 ;  /* 0x0000000000007941 */ /* 0x000fea0003800200 */
.L_x_82:
[----:B------:R-:W1:Y:S04]  /*7c90*/  SHFL.UP PT, R20, R23, 0x1, RZ ;  /* 0x0420000017147989 */ /* 0x000e6800000e00ff */
[----:B------:R-:W3:Y:S01]  /*7ca0*/  SHFL.UP PT, R19, R18, 0x1, RZ ;  /* 0x0420000012137989 */ /* 0x000ee200000e00ff */
[----:B-1----:R-:W-:Y:S02]  /*7cb0*/  SEL R20, R20, RZ, P5 ;  /* 0x000000ff14147207 */ /* 0x002fe40002800000 */
[----:B---3--:R-:W-:Y:S02]  /*7cc0*/  SEL R19, R19, RZ, P5 ;  /* 0x000000ff13137207 */ /* 0x008fe40002800000 */
[----:B------:R-:W-:-:S05]  /*7cd0*/  IADD3 R20, P0, PT, R20, R23, RZ ;  /* 0x0000001714147210 */ /* 0x000fca0007f1e0ff */
[----:B------:R-:W-:Y:S01]  /*7ce0*/  IMAD.X R19, R19, 0x1, R18, P0 ;  /* 0x0000000113137824 */ /* 0x000fe200000e0612 */
        /* <DEDUP_REMOVED lines=32> */
.L_x_81:
        /* <DEDUP_REMOVED lines=17> */
.L_x_78:
[----:B------:R-:W3:Y:S01]  /*8000*/  LDCU UR4, c[0x0][0xbe8] ;  /* 0x00017d00ff0477ac */ /* 0x000ee20008000800 */
[----:B------:R-:W-:Y:S01]  /*8010*/  IMAD.MOV.U32 R22, RZ, RZ, -0x1 ;  /* 0xffffffffff167424 */ /* 0x000fe200078e00ff */
[----:B--2---:R-:W-:Y:S02]  /*8020*/  MOV R21, 0xffffffff ;  /* 0xffffffff00157802 */ /* 0x004fe40000000f00 */
[----:B---3--:R-:W-:-:S13]  /*8030*/  ISETP.GE.AND P0, PT, R11, UR4, PT ;  /* 0x000000040b007c0c */ /* 0x008fda000bf06270 */
[----:B------:R-:W-:Y:S05]  /*8040*/  @P0 BRA `(.L_x_77) ;  /* 0x0000000000e80947 */ /* 0x000fea0003800000 */
[----:B------:R-:W2:Y:S01]  /*8050*/  LDC R17, c[0x0][0xb98] ;  /* 0x0002e600ff117b82 */ /* 0x000ea20000000800 */
[----:B-1----:R-:W-:-:S04]  /*8060*/  IADD3 R24, P0, PT, -R10, UR18, RZ ;  /* 0x000000120a187c10 */ /* 0x002fc8000ff1e1ff */
[----:B------:R-:W-:-:S03]  /*8070*/  IADD3.X R20, PT, PT, ~R9, UR17, RZ, P0, !PT ;  /* 0x0000001109147c10 */ /* 0x000fc600087fe5ff */
[----:B------:R-:W1:Y:S08]  /*8080*/  LDC R25, c[0x0][0xb88] ;  /* 0x0002e200ff197b82 */ /* 0x000e700000000800 */
[----:B------:R-:W3:Y:S01]  /*8090*/  LDC R23, c[0x0][0xbdc] ;  /* 0x0002f700ff177b82 */ /* 0x000ee20000000800 */
[-CC-:B--2---:R-:W-:Y:S02]  /*80a0*/  SHF.R.U32.HI R26, RZ, R17.reuse, R20.reuse ;  /* 0x00000011ff1a7219 */ /* 0x184fe40000011614 */
[----:B------:R-:W-:-:S02]  /*80b0*/  SHF.R.U64 R17, R24, R17, R20 ;  /* 0x0000001118117219 */ /* 0x000fc40000001214 */
[-CC-:B-1----:R-:W-:Y:S02]  /*80c0*/  SHF.R.U32.HI R22, RZ, R25.reuse, R26.reuse ;  /* 0x00000019ff167219 */ /* 0x182fe4000001161a */
        /* <DEDUP_REMOVED lines=29> */
.L_x_85:
[----:B------:R-:W-:Y:S02]  /*82a0*/  MOV R2, 0x82c0 ;  /* 0x000082c000027802 */ /* 0x000fe40000000f00 */
[----:B-----5:R-:W-:Y:S05]  /*82b0*/  CALL.REL.NOINC `(.L_x_70) ;  /* 0x000000a400387944 */ /* 0x020fea0003c00000 */
[----:B------:R-:W-:-:S05]  /*82c0*/  IADD3 R23, PT, PT, -R21, RZ, RZ ;  /* 0x000000ff15177210 */ /* 0x000fca0007ffe1ff */
[----:B------:R-:W-:-:S07]  /*82d0*/  IMAD R23, R20, R23, R22 ;  /* 0x0000001714177224 */ /* 0x000fce00078e0216 */
.L_x_86:
[----:B------:R-:W1:Y:S01]  /*82e0*/  LDC R20, c[0x0][0xbdc] ;  /* 0x0002f700ff147b82 */ /* 0x000e620000000800 */
[----:B------:R-:W-:Y:S02]  /*82f0*/  LOP3.LUT R17, R17, UR22, RZ, 0xc0, !PT ;  /* 0x0000001611117c12 */ /* 0x000fe4000f8ec0ff */
[----:B------:R-:W-:-:S05]  /*8300*/  PLOP3.LUT P1, PT, PT, PT, PT, 0x8, 0x80 ;  /* 0x000000000080781c */ /* 0x000fca0003f2e170 */
[----:B------:R-:W2:Y:S08]  /*8310*/  LDC R2, c[0x0][0xb80] ;  /* 0x0002e000ff027b82 */ /* 0x000eb00000000800 */
[----:B------:R-:W3:Y:S08]  /*8320*/  LDC R3, c[0x0][0xb90] ;  /* 0x0002e400ff037b82 */ /* 0x000ef00000000800 */
[----:B------:R-:W4:Y:S01]  /*8330*/  LDC R22, c[0x0][0xbe0] ;  /* 0x0002f800ff167b82 */ /* 0x000f220000000800 */
[----:B-1----:R-:W-:-:S02]  /*8340*/  SHF.L.U32 R20, R21, R20, RZ ;  /* 0x0000001415147219 */ /* 0x002fc400000006ff */
[----:B------:R-:W-:-:S05]  /*8350*/  LOP3.LUT R21, R26, UR12, RZ, 0xc0, !PT ;  /* 0x0000000c1a157c12 */ /* 0x000fca000f8ec0ff */
[----:B------:R-:W-:Y:S02]  /*8360*/  IMAD.IADD R20, R21, 0x1, R20 ;  /* 0x0000000115147824 */ /* 0x000fe400078e0214 */
[----:B--2---:R-:W-:Y:S02]  /*8370*/  IMAD R17, R23, R2, R17 ;  /* 0x0000000217117224 */ /* 0x004fe400078e0211 */
[----:B------:R-:W-:Y:S02]  /*8380*/  IMAD.MOV.U32 R21, RZ, RZ, R11 ;  /* 0x000000ffff157224 */ /* 0x000fe400078e000b */
[----:B---3--:R-:W-:Y:S02]  /*8390*/  IMAD R20, R20, R3, UR30 ;  /* 0x0000001e14147e24 */ /* 0x008fe4000f8e0203 */
[----:B------:R-:W-:Y:S01]  /*83a0*/  IMAD.MOV.U32 R3, RZ, RZ, 0x1 ;  /* 0x00000001ff037424 */ /* 0x000fe200078e00ff */
[----:B----4-:R-:W-:-:S04]  /*83b0*/  ISETP.NE.AND P0, PT, R22, 0x1, PT ;  /* 0x000000011600780c */ /* 0x010fc80003f05270 */
[----:B------:R-:W-:Y:S02]  /*83c0*/  SEL R2, R20, R17, !P0 ;  /* 0x0000001114027207 */ /* 0x000fe40004000000 */
[----:B------:R-:W-:Y:S02]  /*83d0*/  SEL R22, R17, R20, !P0 ;  /* 0x0000001411167207 */ /* 0x000fe40004000000 */
[----:B------:R-:W-:Y:S02]  /*83e0*/  P2R R17, PR, RZ, 0x2 ;  /* 0x00000002ff117803 */ /* 0x000fe40000000000 */
.L_x_77:
[----:B------:R-:W-:-:S09]  /*83f0*/  UISETP.NE.AND UP0, UPT, UR37, 0x1, UPT ;  /* 0x000000012500788c */ /* 0x000fd2000bf05270 */
[----:B------:R-:W-:Y:S05]  /*8400*/  BRA.U !UP0, `(.L_x_87) ;  /* 0x0000000108047547 */ /* 0x000fea000b800000 */
[----:B------:R-:W-:Y:S05]  /*8410*/  BPT.TRAP 0x1 ;  /* 0x000000040000795c */ /* 0x000fea0000300000 */
.L_x_87:
[----:B------:R-:W2:Y:S01]  /*8420*/  S2UR UR4, SR_CgaCtaId ;  /* 0x00000000000479c3 */ /* 0x000ea20000008800 */
[----:B------:R-:W-:Y:S01]  /*8430*/  UMOV UR5, 0x400 ;  /* 0x0000040000057882 */ /* 0x000fe20000000000 */
[----:B------:R-:W-:Y:S02]  /*8440*/  SHF.L.U32 R20, R0, 0x1f, RZ ;  /* 0x0000001f00147819 */ /* 0x000fe400000006ff */
[----:B------:R-:W-:Y:S02]  /*8450*/  ISETP.NE.AND P1, PT, R14, R21, PT ;  /* 0x000000150e00720c */ /* 0x000fe40003f25270 */
[----:B------:R-:W-:-:S04]  /*8460*/  ISETP.NE.AND P2, PT, R17, RZ, PT ;  /* 0x000000ff1100720c */ /* 0x000fc80003f45270 */
[----:B------:R-:W-:Y:S01]  /*8470*/  ISETP.NE.AND P2, PT, R14, R21, !P2 ;  /* 0x000000150e00720c */ /* 0x000fe20005745270 */
[----:B------:R-:W-:-:S06]  /*8480*/  VIADD R14, R16, 0x1 ;  /* 0x00000001100e7836 */ /* 0x000fcc0000000000 */
[----:B------:R-:W-:Y:S01]  /*8490*/  @!P1 IMAD.MOV R14, RZ, RZ, R16 ;  /* 0x000000ffff0e9224 */ /* 0x000fe200078e0210 */
[----:B--2---:R-:W-:-:S04]  /*84a0*/  ULEA UR4, UR4, UR5, 0x18 ;  /* 0x0000000504047291 */ /* 0x004fc8000f8ec0ff */
[----:B------:R-:W-:-:S09]  /*84b0*/  ULEA UR4, UR23, UR4, 0x3 ;  /* 0x0000000417047291 */ /* 0x000fd2000f8e18ff */
[----:B------:R-:W2:Y:S02]  /*84c0*/  SYNCS.PHASECHK.TRANS64.TRYWAIT P0, [UR4+0x140], R20 ;  /* 0x00014014ff0075a7 */ /* 0x000ea40008001104 */
[----:B--2---:R-:W-:Y:S05]  /*84d0*/  @!P0 BRA `(.L_x_88) ;  /* 0x0000009400208947 */ /* 0x004fea0003800000 */
.L_x_261:
[----:B------:R-:W-:Y:S02]  /*84e0*/  ELECT P0, URZ, PT ;  /* 0x0000000000ff782f */ /* 0x000fe40003800000 */
[----:B------:R-:W-:Y:S01]  /*84f0*/  ISETP.NE.AND P1, PT, R17, RZ, PT ;  /* 0x000000ff1100720c */ /* 0x000fe20003f25270 */
[----:B------:R-:W-:Y:S03]  /*8500*/  BSSY.RECONVERGENT B0, `(.L_x_89) ;  /* 0x0000015000007945 */ /* 0x000fe60003800200 */
[----:B------:R-:W-:-:S04]  /*8510*/  SEL R14, R14, RZ, !P1 ;  /* 0x000000ff0e0e7207 */ /* 0x000fc80004800000 */
[----:B------:R-:W-:-:S03]  /*8520*/  PRMT R16, R14, 0x7610, R16 ;  /* 0x000076100e107816 */ /* 0x000fc60000000010 */
[----:B------:R-:W-:Y:S05]  /*8530*/  @!P0 BRA `(.L_x_90) ;  /* 0x0000000000448947 */ /* 0x000fea0003800000 */
[----:B------:R-:W-:Y:S01]  /*8540*/  UIMAD UR5, UR23, 0x14, UR36 ;  /* 0x00000014170578a4 */ /* 0x000fe2000f8e0224 */
[----:B------:R-:W-:-:S04]  /*8550*/  SEL R17, RZ, 0x1, !P2 ;  /* 0x00000001ff117807 */ /* 0x000fc80005000000 */
[----:B------:R-:W-:-:S04]  /*8560*/  PRMT R17, R17, 0x5410, R16 ;  /* 0x0000541011117816 */ /* 0x000fc80000000010 */
        /* <DEDUP_REMOVED lines=10> */
[----:B----4-:R-:W4:Y:S01]  /*8610*/  FENCE.VIEW.ASYNC.S ;  /* 0x00000000000073c6 */ /* 0x010f220000000000 */
[----:B------:R-:W-:Y:S05]  /*8620*/  BRA.U !UP0, `(.L_x_91) ;  /* 0x0000000108047547 */ /* 0x000fea000b800000 */
[----:B------:R-:W-:Y:S05]  /*8630*/  BPT.TRAP 0x1 ;  /* 0x000000040000795c */ /* 0x000fea0000300000 */
.L_x_91:
[----:B----4-:R-:W-:Y:S01]  /*8640*/  SYNCS.ARRIVE.TRANS64.A1T0 RZ, [UR4+0x100], RZ ;  /* 0x000100ffffff79a7 */ /* 0x010fe20008100004 */
.L_x_90:
[----:B------:R-:W-:Y:S05]  /*8650*/  BSYNC.RECONVERGENT B0 ;  /* 0x0000000000007941 */ /* 0x000fea0003800200 */
.L_x_89:
[----:B------:R-:W-:Y:S01]  /*8660*/  UIADD3 UR23, UPT, UPT, UR23, 0x1, URZ ;  /* 0x0000000117177890 */ /* 0x000fe2000fffe0ff */
[----:B------:R-:W-:Y:S02]  /*8670*/  VIADD R15, R15, 0x1 ;  /* 0x000000010f0f7836 */ /* 0x000fe40000000000 */
[----:B------:R-:W-:Y:S01]  /*8680*/  IMAD.MOV.U32 R14, RZ, RZ, R21 ;  /* 0x000000ffff0e7224 */ /* 0x000fe200078e0015 */
[----:B------:R-:W-:Y:S02]  /*8690*/  UISETP.NE.AND UP0, UPT, UR23, 0x8, UPT ;  /* 0x000000081700788c */ /* 0x000fe4000bf05270 */
[----:B------:R-:W-:Y:S02]  /*86a0*/  ISETP.NE.AND P0, PT, R15, 0x4, PT ;  /* 0x000000040f00780c */ /* 0x000fe40003f05270 */
[----:B------:R-:W-:Y:S02]  /*86b0*/  USEL UR4, URZ, 0x1, UP0 ;  /* 0x00000001ff047887 */ /* 0x000fe40008000000 */
[----:B------:R-:W-:-:S04]  /*86c0*/  USEL UR23, UR23, URZ, UP0 ;  /* 0x000000ff17177287 */ /* 0x000fc80008000000 */
[----:B------:R-:W-:-:S05]  /*86d0*/  LOP3.LUT R0, R0, UR4, RZ, 0x3c, !PT ;  /* 0x0000000400007c12 */ /* 0x000fca000f8e3cff */
[----:B------:R-:W-:Y:S05]  /*86e0*/  @!P0 EXIT ;  /* 0x000000000000894d */ /* 0x000fea0003800000 */
[----:B------:R-:W-:Y:S05]  /*86f0*/  BRA `(.L_x_92) ;  /* 0xffffffe400187947 */ /* 0x000fea000383ffff */
.L_x_59:
[----:B------:R-:W-:-:S09]  /*8700*/  UISETP.NE.AND UP0, UPT, UR37, 0x3, UPT ;  /* 0x000000032500788c */ /* 0x000fd2000bf05270 */
[----:B------:R-:W-:Y:S05]  /*8710*/  BRA.U UP0, `(.L_x_93) ;  /* 0x0000001100cc7547 */ /* 0x000fea000b800000 */
[----:B------:R-:W-:-:S08]  /*8720*/  NOP ;  /* 0x0000000000007918 */ /* 0x000fd00000000000 */
[----:B-12--5:R-:W1:-:S00]  /*8730*/  USETMAXREG.DEALLOC.CTAPOOL 0x88 ;  /* 0x00000088000079c8 */ /* 0x026e4000080e0500 */
[----:B-1----:R-:W1:Y:S01]  /*8740*/  LDC.64 R22, c[0x0][0x390] ;  /* 0x0000e400ff167b82 */ /* 0x002e620000000a00 */
[----:B------:R-:W-:Y:S02]  /*8750*/  HFMA2 R20, -RZ, RZ, 0, 0 ;  /* 0x00000000ff147431 */ /* 0x000fe400000001ff */
[----:B------:R-:W-:Y:S01]  /*8760*/  IMAD.MOV.U32 R21, RZ, RZ, 0x1 ;  /* 0x00000001ff157424 */ /* 0x000fe200078e00ff */
[----:B------:R-:W-:Y:S01]  /*8770*/  PRMT R4, RZ, 0x7610, R4 ;  /* 0x00007610ff047816 */ /* 0x000fe20000000004 */
[----:B------:R-:W2:Y:S03]  /*8780*/  LDCU UR26, c[0x0][0x880] ;  /* 0x00011000ff1a77ac */ /* 0x000ea60008000800 */
[----:B------:R-:W3:Y:S01]  /*8790*/  LDC.64 R10, c[0x0][0xb08] ;  /* 0x0002c200ff0a7b82 */ /* 0x000ee20000000a00 */
[----:B------:R-:W4:Y:S01]  /*87a0*/  LDCU.64 UR6, c[0x0][0x888] ;  /* 0x00011100ff0677ac */ /* 0x000f220008000a00 */
[----:B------:R-:W-:-:S02]  /*87b0*/  USEL UR25, URZ, 0x1, UP4 ;  /* 0x00000001ff197887 */ /* 0x000fc4000a000000 */
[----:B------:R-:W-:-:S04]  /*87c0*/  UPLOP3.LUT UP1, UPT, UPT, UPT, UPT, 0x40, 0x4 ;  /* 0x000000000004789c */ /* 0x000fc80003f2e870 */
[----:B------:R-:W1:Y:S01]  /*87d0*/  LDC.64 R8, c[0x0][0xb10] ;  /* 0x0002c400ff087b82 */ /* 0x000e620000000a00 */
[----:B------:R-:W-:-:S07]  /*87e0*/  UMOV UR5, URZ ;  /* 0x000000ff00057c82 */ /* 0x000fce0008000000 */
[----:B--2---:R-:W1:Y:S02]  /*87f0*/  LDC.64 R2, c[0x0][0x890] ;  /* 0x00022400ff027b82 */ /* 0x004e640000000a00 */
.L_x_127:
[----:B--2---:R-:W-:Y:S04]  /*8800*/  LOP3.LUT R0, R4, 0xffff, RZ, 0xc0, !PT ;  /* 0x0000ffff04007812 */ /* 0x004fe800078ec0ff */
[----:B------:R-:W-:Y:S04]  /*8810*/  SHF.R.U32.HI R0, RZ, 0x1, R0 ;  /* 0x00000001ff007819 */ /* 0x000fe80000011600 */
[----:B------:R-:W-:Y:S05]  /*8820*/  LOP3.LUT R0, R0, 0xffff, RZ, 0xc0, !PT ;  /* 0x0000ffff00007812 */ /* 0x000fea00078ec0ff */
[----:B------:R-:W-:Y:S05]  /*8830*/  IMAD R0, R0, 0x4925, RZ ;  /* 0x0000492500007824 */ /* 0x000fea00078e02ff */
[----:B------:R-:W-:Y:S04]  /*8840*/  SHF.R.U32.HI R0, RZ, 0x11, R0 ;  /* 0x00000011ff007819 */ /* 0x000fe80000011600 */
[----:B------:R-:W-:Y:S05]  /*8850*/  PRMT R0, R0, 0x9910, RZ ;  /* 0x0000991000007816 */ /* 0x000fea00000000ff */
[----:B------:R-:W-:Y:S04]  /*8860*/  IMAD R0, R0, 0xe, RZ ;  /* 0x0000000e00007824 */ /* 0x000fe800078e02ff */
[----:B------:R-:W-:Y:S05]  /*8870*/  IMAD.MOV R0, RZ, RZ, -R0 ;  /* 0x000000ffff007224 */ /* 0x000fea00078e0a00 */
[----:B------:R-:W-:Y:S05]  /*8880*/  PRMT R5, R0, 0x7710, RZ ;  /* 0x0000771000057816 */ /* 0x000fea00000000ff */
[----:B------:R-:W-:Y:S05]  /*8890*/  IMAD.IADD R5, R5, 0x1, R4 ;  /* 0x0000000105057824 */ /* 0x000fea00078e0204 */
[----:B------:R-:W-:Y:S11]  /*88a0*/  R2UR UR4, R5 ;  /* 0x00000000050472ca */ /* 0x000ff600000e0000 */
[----:B------:R-:W-:Y:S02]  /*88b0*/  @!UPT UIADD3 URZ, UPT, UPT, URZ, URZ, URZ ;  /* 0x000000fffffff290 */ /* 0x000fe4000fffe0ff */
[----:B------:R-:W-:Y:S06]  /*88c0*/  ULOP3.LUT UR4, UR4, 0xffff, URZ, 0xc0, !UPT ;  /* 0x0000ffff04047892 */ /* 0x000fec000f8ec0ff */
[----:B------:R-:W-:Y:S02]  /*88d0*/  IMAD.U32 R4, RZ, RZ, UR4 ;  /* 0x00000004ff047e24 */ /* 0x000fe4000f8e00ff */
[----:B------:R-:W-:Y:S03]  /*88e0*/  IMAD.U32 R0, RZ, RZ, UR4 ;  /* 0x00000004ff007e24 */ /* 0x000fe6000f8e00ff */
[----:B------:R-:W-:Y:S04]  /*88f0*/  LEA R4, P0, R4, UR22, 0x7 ;  /* 0x0000001604047c11 */ /* 0x000fe8000f8038ff */
[----:B------:R-:W-:Y:S02]  /*8900*/  LEA.HI.X R5, R0, UR23, RZ, 0x7, P0 ;  /* 0x0000001700057c11 */ /* 0x000fe400080f3cff */
[----:B------:R-:W-:Y:S02]  /*8910*/  R2UR UR28, R4 ;  /* 0x00000000041c72ca */ /* 0x000fe400000e0000 */
[----:B------:R-:W-:Y:S01]  /*8920*/  R2UR UR29, R5 ;  /* 0x00000000051d72ca */ /* 0x000fe200000e0000 */
[----:B------:R-:W-:Y:S03]  /*8930*/  @!UPT UIADD3 URZ, UPT, UPT, URZ, URZ, URZ ;  /* 0x000000fffffff290 */ /* 0x000fe6000fffe0ff */
[----:B------:R-:W-:Y:S11]  /*8940*/  BRA.U UP1, `(.L_x_94) ;  /* 0x0000000501107547 */ /* 0x000ff6000b800000 */
[----:B------:R-:W2:Y:S01]  /*8950*/  S2R R0, SR_LANEID ;  /* 0x0000000000007919 */ /* 0x000ea20000000000 */
[----:B------:R-:W-:Y:S02]  /*8960*/  MOV R4, 0x400 ;  /* 0x0000040000047802 */ /* 0x000fe40000000f00 */
[----:B------:R-:W-:Y:S01]  /*8970*/  ELECT P0, URZ, PT ;  /* 0x0000000000ff782f */ /* 0x000fe20003800000 */
[----:B------:R-:W-:Y:S01]  /*8980*/  BSSY.RECONVERGENT B0, `(.L_x_95) ;  /* 0x0000037000007945 */ /* 0x000fe20003800200 */
[----:B------:R-:W5:Y:S02]  /*8990*/  S2R R19, SR_CgaCtaId ;  /* 0x0000000000137919 */ /* 0x000f640000008800 */
[----:B-----5:R-:W-:Y:S01]  /*89a0*/  LEA R19, R19, R4, 0x18 ;  /* 0x0000000413137211 */ /* 0x020fe200078ec0ff */
[----:B--2---:R-:W-:Y:S05]  /*89b0*/  IMAD.SHL.U32 R0, R0, 0x4, RZ ;  /* 0x0000000400007824 */ /* 0x004fea00078e00ff */
[----:B------:R-:W-:Y:S03]  /*89c0*/  IADD3 R18, PT, PT, R0, 0x400, R19 ;  /* 0x0000040000127810 */ /* 0x000fe60007ffe013 */
[----:B------:R-:W-:Y:S05]  /*89d0*/  @!P0 BRA `(.L_x_96) ;  /* 0x0000000000c48947 */ /* 0x000fea0003800000 */
[----:B-1----:R-:W-:Y:S01]  /*89e0*/  ISETP.NE.U32.AND P0, PT, R8, RZ, PT ;  /* 0x000000ff0800720c */ /* 0x002fe20003f05070 */
[----:B------:R-:W-:Y:S01]  /*89f0*/  IMAD.WIDE R12, R17, 0xc, R22 ;  /* 0x0000000c110c7825 */ /* 0x000fe200078e0216 */
[----:B---3--:R-:W-:Y:S01]  /*8a00*/  ISETP.NE.U32.AND P1, PT, R10, RZ, PT ;  /* 0x000000ff0a00720c */ /* 0x008fe20003f25070 */
[----:B------:R-:W1:Y:S01]  /*8a10*/  S2UR UR4, SR_CgaCtaId ;  /* 0x00000000000479c3 */ /* 0x000e620000008800 */
[----:B------:R-:W-:Y:S01]  /*8a20*/  ISETP.NE.AND.EX P0, PT, R9, RZ, PT, P0 ;  /* 0x000000ff0900720c */ /* 0x000fe20003f05300 */
[----:B------:R-:W-:Y:S01]  /*8a30*/  UMOV UR8, 0x400 ;  /* 0x0000040000087882 */ /* 0x000fe20000000000 */
[----:B------:R-:W2:Y:S01]  /*8a40*/  LDG.E R28, desc[UR50][R12.64] ;  /* 0x000000320c1c7981 */ /* 0x000ea2000c1e1900 */
[----:B------:R-:W-:Y:S10]  /*8a50*/  ISETP.NE.AND.EX P1, PT, R11, RZ, PT, P1 ;  /* 0x000000ff0b00720c */ /* 0x000ff40003f25310 */
[----:B------:R-:W3:Y:S08]  /*8a60*/  @P0 LDC.64 R4, c[0x0][0xb10] ;  /* 0x0002c400ff040b82 */ /* 0x000ef00000000a00 */
[----:B------:R-:W5:Y:S01]  /*8a70*/  @P1 LDC.64 R6, c[0x0][0xb08] ;  /* 0x0002c200ff061b82 */ /* 0x000f620000000a00 */
[----:B--2---:R-:W-:Y:S01]  /*8a80*/  SHF.R.S32.HI R29, RZ, 0x1f, R28 ;  /* 0x0000001fff1d7819 */ /* 0x004fe2000001141c */
[C---:B---3--:R-:W-:Y:S01]  /*8a90*/  @P0 IMAD.WIDE R4, R17.reuse, 0x8, R4 ;  /* 0x0000000811040825 */ /* 0x048fe200078e0204 */
[----:B-1----:R-:W-:Y:S03]  /*8aa0*/  ULEA UR4, UR4, UR8, 0x18 ;  /* 0x0000000804047291 */ /* 0x002fe6000f8ec0ff */
[----:B-----5:R-:W-:Y:S01]  /*8ab0*/  @P1 IMAD.WIDE R6, R17, 0x8, R6 ;  /* 0x0000000811061825 */ /* 0x020fe200078e0206 */
[----:B------:R-:W2:Y:S01]  /*8ac0*/  @P0 LDG.E.64 R30, desc[UR50][R4.64] ;  /* 0x00000032041e0981 */ /* 0x000ea2000c1e1b00 */
[----:B------:R-:W-:Y:S03]  /*8ad0*/  UIADD3 UR8, UPT, UPT, UR4, 0x400, URZ ;  /* 0x0000040004087890 */ /* 0x000fe6000fffe0ff */
[----:B------:R1:W3:Y:S04]  /*8ae0*/  @P1 LDG.E.64 R26, desc[UR50][R6.64] ;  /* 0x00000032061a1981 */ /* 0x0002e8000c1e1b00 */
[----:B------:R-:W-:Y:S04]  /*8af0*/  STS [UR4+0x430], RZ ;  /* 0x000430ffff007988 */ /* 0x000fe80008000804 */
[----:B------:R5:W4:Y:S04]  /*8b00*/  LDG.E R5, desc[UR50][R12.64+0x4] ;  /* 0x000004320c057981 */ /* 0x000b28000c1e1900 */
[----:B-1----:R-:W1:Y:S01]  /*8b10*/  LDS R7, [UR4+0x41c] ;  /* 0x00041c04ff077984 */ /* 0x002e620008000800 */
[----:B------:R-:W-:Y:S05]  /*8b20*/  IMAD.U32 R6, RZ, RZ, UR8 ;  /* 0x00000008ff067e24 */ /* 0x000fea000f8e00ff */
[----:B-----5:R-:W-:Y:S05]  /*8b30*/  SHF.R.U64 R12, R6, 0x4, RZ ;  /* 0x00000004060c7819 */ /* 0x020fea00000012ff */
[----:B------:R-:W-:Y:S04]  /*8b40*/  STS [UR4+0x410], R12 ;  /* 0x0004100cff007988 */ /* 0x000fe80008000804 */
[----:B------:R-:W-:Y:S01]  /*8b50*/  STS [UR4+0x414], R12 ;  /* 0x0004140cff007988 */ /* 0x000fe20008000804 */
[----:B------:R-:W-:Y:S02]  /*8b60*/  @!P0 IMAD.MOV.U32 R30, RZ, RZ, R28 ;  /* 0x000000ffff1e8224 */ /* 0x000fe400078e001c */
[----:B------:R-:W-:Y:S01]  /*8b70*/  @!P0 IMAD.MOV.U32 R31, RZ, RZ, R29 ;  /* 0x000000ffff1f8224 */ /* 0x000fe200078e001d */
[----:B---3--:R-:W-:Y:S04]  /*8b80*/  @P1 STS.64 [UR4+0x400], R26 ;  /* 0x0004001aff001988 */ /* 0x008fe80008000a04 */
[----:B--2---:R-:W-:Y:S04]  /*8b90*/  SHF.L.U64.HI R16, R30, 0x1, R31 ;  /* 0x000000011e107819 */ /* 0x004fe8000001021f */
[----:B------:R-:W-:Y:S04]  /*8ba0*/  LOP3.LUT R16, R16, 0x1fffffff, RZ, 0xc0, !PT ;  /* 0x1fffffff10107812 */ /* 0x000fe800078ec0ff */
[----:B------:R-:W-:Y:S04]  /*8bb0*/  SHF.R.U32.HI R4, RZ, 0x4, R16 ;  /* 0x00000004ff047819 */ /* 0x000fe80000011610 */
[----:B-1----:R-:W-:Y:S02]  /*8bc0*/  LOP3.LUT R25, R7, 0xf, R4, 0xb8, !PT ;  /* 0x0000000f07197812 */ /* 0x002fe400078eb804 */
[----:B------:R-:W-:Y:S03]  /*8bd0*/  CS2R R6, SRZ ;  /* 0x0000000000067805 */ /* 0x000fe6000001ff00 */
[----:B------:R1:W-:Y:S01]  /*8be0*/  STS [UR4+0x41c], R25 ;  /* 0x00041c19ff007988 */ /* 0x0003e20008000804 */
[----:B----4-:R-:W-:Y:S03]  /*8bf0*/  VIADD R5, R5, 0xffffffff ;  /* 0xffffffff05057836 */ /* 0x010fe60000000000 */
[----:B------:R-:W2:Y:S01]  /*8c00*/  LDS R4, [UR4+0x41c] ;  /* 0x00041c04ff047984 */ /* 0x000ea20008000800 */
[----:B-1----:R-:W-:Y:S05]  /*8c10*/  IMAD.SHL.U32 R25, R30, 0x2, RZ ;  /* 0x000000021e197824 */ /* 0x002fea00078e00ff */
[----:B------:R-:W-:Y:S04]  /*8c20*/  LOP3.LUT R25, R25, 0xfffffffe, RZ, 0xc0, !PT ;  /* 0xfffffffe19197812 */ /* 0x000fe800078ec0ff */
[----:B------:R-:W-:Y:S05]  /*8c30*/  SHF.R.U64 R16, R25, 0x4, R16 ;  /* 0x0000000419107819 */ /* 0x000fea0000001210 */
[----:B------:R-:W-:Y:S01]  /*8c40*/  STS [UR4+0x40c], R16 ;  /* 0x00040c10ff007988 */ /* 0x000fe20008000804 */
[----:B--2---:R-:W-:Y:S05]  /*8c50*/  LOP3.LUT R32, R4, 0xf0, RZ, 0xb8, !PT ;  /* 0x000000f004207812 */ /* 0x004fea00078eb8ff */
[----:B------:R-:W-:Y:S04]  /*8c60*/  STS [UR4+0x41c], R32 ;  /* 0x00041c20ff007988 */ /* 0x000fe80008000804 */
[----:B------:R-:W1:Y:S02]  /*8c70*/  LDS R4, [UR4+0x41c] ;  /* 0x00041c04ff047984 */ /* 0x000e640008000800 */
[----:B-1----:R-:W-:Y:S01]  /*8c80*/  LOP3.LUT R13, R4, 0xf00, RZ, 0xb8, !PT ;  /* 0x00000f00040d7812 */ /* 0x002fe200078eb8ff */
[----:B------:R-:W-:Y:S04]  /*8c90*/  VIADD R4, R28, 0xffffffff ;  /* 0xffffffff1c047836 */ /* 0x000fe80000000000 */
[----:B------:R-:W-:Y:S04]  /*8ca0*/  STS.64 [UR4+0x418], R12 ;  /* 0x0004180cff007988 */ /* 0x000fe80008000a04 */
[----:B------:R-:W1:Y:S04]  /*8cb0*/  LDS R24, [UR4+0x41c] ;  /* 0x00041c04ff187984 */ /* 0x000e680008000800 */
[----:B------:R2:W-:Y:S01]  /*8cc0*/  STS.128 [UR4+0x420], R4 ;  /* 0x00042004ff007988 */ /* 0x0005e20008000c04 */
[----:B-1----:R-:W-:Y:S05]  /*8cd0*/  LOP3.LUT R24, R24, 0xf000, RZ, 0xb8, !PT ;  /* 0x0000f00018187812 */ /* 0x002fea00078eb8ff */
[----:B------:R2:W-:Y:S02]  /*8ce0*/  STS [UR4+0x41c], R24 ;  /* 0x00041c18ff007988 */ /* 0x0005e40008000804 */
.L_x_96:
[----:B----4-:R-:W-:Y:S05]  /*8cf0*/  BSYNC.RECONVERGENT B0 ;  /* 0x0000000000007941 */ /* 0x010fea0003800200 */
.L_x_95:
[----:B------:R-:W-:Y:S01]  /*8d00*/  NOP ;  /* 0x0000000000007918 */ /* 0x000fe20000000000 */
[----:B------:R-:W4:Y:S01]  /*8d10*/  LDS R18, [R18] ;  /* 0x0000000012127984 */ /* 0x000f220000000800 */
[----:B--2---:R-:W-:Y:S01]  /*8d20*/  IADD3 R4, P0, PT, R0, UR28, RZ ;  /* 0x0000001c00047c10 */ /* 0x004fe2000ff1e0ff */
[----:B------:R-:W-:Y:S04]  /*8d30*/  IMAD.U32 R0, RZ, RZ, UR25 ;  /* 0x00000019ff007e24 */ /* 0x000fe8000f8e00ff */
[----:B------:R-:W-:Y:S01]  /*8d40*/  IMAD.X R5, RZ, RZ, UR29, P0 ;  /* 0x0000001dff057e24 */ /* 0x000fe200080e06ff */
[----:B------:R-:W-:Y:S04]  /*8d50*/  SHF.L.U32 R6, R0, 0x1f, RZ ;  /* 0x0000001f00067819 */ /* 0x000fe800000006ff */
[----:B----4-:R2:W4:Y:S02]  /*8d60*/  ATOMG.E.EXCH.STRONG.GPU PT, RZ, [R4], R18 ;  /* 0x0000001204ff73a8 */ /* 0x01052400041ee100 */
[----:B----4-:R-:W4:Y:S02]  /*8d70*/  SYNCS.PHASECHK.TRANS64.TRYWAIT P0, [R19+URZ+0xf8], R6 ;  /* 0x0000f806130075a7 */ /* 0x010f2400080011ff */
[----:B--2-4-:R-:W-:Y:S05]  /*8d80*/  @!P0 BRA `(.L_x_97) ;  /* 0x0000008c000c8947 */ /* 0x014fea0003800000 */
.L_x_94:
[----:B-1----:R-:W-:Y:S04]  /*8d90*/  ISETP.NE.U32.AND P0, PT, R2, RZ, PT ;  /* 0x000000ff0200720c */ /* 0x002fe80003f05070 */
[----:B------:R-:W-:Y:S11]  /*8da0*/  ISETP.NE.AND.EX P0, PT, R3, RZ, PT, P0 ;  /* 0x000000ff0300720c */ /* 0x000ff60003f05300 */
[----:B------:R-:W-:Y:S02]  /*8db0*/  @!UPT UIADD3 URZ, UPT, UPT, URZ, URZ, URZ ;  /* 0x000000fffffff290 */ /* 0x000fe4000fffe0ff */
[----:B------:R-:W1:Y:S02]  /*8dc0*/  @P0 LDC.64 R4, c[0x0][0x890] ;  /* 0x00022400ff040b82 */ /* 0x000e640000000a00 */
[----:B-1----:R-:W-:Y:S01]  /*8dd0*/  @P0 IMAD.WIDE R4, R17, 0x8, R4 ;  /* 0x0000000811040825 */ /* 0x002fe200078e0204 */
[----:B------:R-:W-:Y:S06]  /*8de0*/  BRA.U UP1, `(.L_x_98) ;  /* 0x0000000101107547 */ /* 0x000fec000b800000 */
[----:B------:R-:W-:Y:S04]  /*8df0*/  DEPBAR {5,4,3,2,1,0} ;  /* 0x0000003f0000791a */ /* 0x000fe80000000000 */
[----:B------:R-:W1:Y:S02]  /*8e00*/  CCTL.E.C.LDCU.IV.DEEP [UR28] ;  /* 0x000000001c007540 */ /* 0x000e640009c08000 */
[----:B-1----:R1:W-:Y:S01]  /*8e10*/  UTMACCTL.IV [UR28] ;  /* 0x000000001c0079b9 */ /* 0x0023e20008000000 */
[----:B------:R-:W-:Y:S01]  /*8e20*/  NOP ;  /* 0x0000000000007918 */ /* 0x000fe20000000000 */
.L_x_98:
[----:B------:R-:W5:Y:S01]  /*8e30*/  @P0 LDG.E.64 R4, desc[UR50][R4.64] ;  /* 0x0000003204040981 */ /* 0x000f62000c1e1b00 */
[----:B------:R-:W-:Y:S02]  /*8e40*/  R2UR UR18, R15 ;  /* 0x000000000f1272ca */ /* 0x000fe400000e0000 */
[----:B------:R-:W-:Y:S01]  /*8e50*/  R2UR UR19, R14 ;  /* 0x000000000e1372ca */ /* 0x000fe200000e0000 */
[----:B-----5:R-:W5:Y:S02]  /*8e60*/  @P0 LD.E R0, desc[UR50][R4.64] ;  /* 0x0000003204000980 */ /* 0x020f64000c101900 */
[----:B-----5:R-:W-:Y:S01]  /*8e70*/  @P0 FSETP.NEU.AND P1, PT, R0, RZ, PT ;  /* 0x000000ff0000020b */ /* 0x020fe20003f2d000 */
[----:B------:R-:W-:Y:S01]  /*8e80*/  @!UPT UIADD3 URZ, UPT, UPT, URZ, URZ, URZ ;  /* 0x000000fffffff290 */ /* 0x000fe2000fffe0ff */
[----:B------:R-:W-:Y:S11]  /*8e90*/  @P0 BRA `(.L_x_99) ;  /* 0x00000000002c0947 */ /* 0x000ff60003800000 */
[----:B----4-:R-:W-:Y:S02]  /*8ea0*/  ISETP.NE.U32.AND P0, PT, RZ, UR6, PT ;  /* 0x00000006ff007c0c */ /* 0x010fe4000bf05070 */
[----:B------:R-:W-:Y:S02]  /*8eb0*/  FSETP.NEU.AND P1, PT, RZ, UR26, PT ;  /* 0x0000001aff007c0b */ /* 0x000fe4000bf2d000 */
[----:B------:R-:W-:Y:S11]  /*8ec0*/  ISETP.NE.AND.EX P0, PT, RZ, UR7, PT, P0 ;  /* 0x00000007ff007c0c */ /* 0x000ff6000bf05300 */
[----:B------:R-:W-:Y:S02]  /*8ed0*/  @!UPT UIADD3 URZ, UPT, UPT, URZ, URZ, URZ ;  /* 0x000000fffffff290 */ /* 0x000fe4000fffe0ff */
[----:B------:R-:W4:Y:S08]  /*8ee0*/  @P0 LDC R0, c[0x0][0x898] ;  /* 0x00022600ff000b82 */ /* 0x000f300000000800 */
[----:B------:R-:W5:Y:S01]  /*8ef0*/  @P0 LDC.64 R4, c[0x0][0x888] ;  /* 0x00022200ff040b82 */ /* 0x000f620000000a00 */
[----:B----4-:R-:W-:Y:S04]  /*8f00*/  @P0 IMAD R17, R17, R0, RZ ;  /* 0x0000000011110224 */ /* 0x010fe800078e02ff */
[----:B-----5:R-:W-:Y:S06]  /*8f10*/  @P0 IMAD.WIDE R4, R17, 0x4, R4 ;  /* 0x0000000411040825 */ /* 0x020fec00078e0204 */
[----:B------:R-:W4:Y:S02]  /*8f20*/  @P0 LDG.E R4, desc[UR50][R4.64] ;  /* 0x0000003204040981 */ /* 0x000f24000c1e1900 */
[----:B----4-:R-:W-:Y:S11]  /*8f30*/  @P0 FSETP.NEU.AND P1, PT, R4, RZ, PT ;  /* 0x000000ff0400020b */ /* 0x010ff60003f2d000 */
[----:B------:R-:W-:Y:S02]  /*8f40*/  @!UPT UIADD3 URZ, UPT, UPT, URZ, URZ, URZ ;  /* 0x000000fffffff290 */ /* 0x000fe4000fffe0ff */
.L_x_99:
[----:B------:R-:W-:Y:S01]  /*8f50*/  UISETP.NE.AND UP0, UPT, UR20, 0x4, UPT ;  /* 0x000000041400788c */ /* 0x000fe2000bf05270 */
[----:B------:R-:W-:Y:S01]  /*8f60*/  ELECT P0, URZ, PT ;  /* 0x0000000000ff782f */ /* 0x000fe20003800000 */
[----:B------:R-:W-:Y:S02]  /*8f70*/  USHF.L.U32 UR18, UR18, 0x7, URZ ;  /* 0x0000000712127899 */ /* 0x000fe400080006ff */
[----:B------:R-:W-:Y:S01]  /*8f80*/  USHF.L.U32 UR19, UR19, 0x7, URZ ;  /* 0x0000000713137899 */ /* 0x000fe200080006ff */
[----:B------:R-:W-:Y:S04]  /*8f90*/  PLOP3.LUT P1, PT, P1, P0, PT, 0x80, 0x8 ;  /* 0x000000000008781c */ /* 0x000fe80000f21070 */
[----:B------:R-:W-:Y:S09]  /*8fa0*/  BRA.U UP0, `(.L_x_100) ;  /* 0x0000000100047547 */ /* 0x000ff2000b800000 */
[----:B-1--4-:R-:W-:Y:S05]  /*8fb0*/  BPT.TRAP 0x1 ;  /* 0x000000040000795c */ /* 0x012fea0000300000 */
.L_x_100:
[----:B------:R-:W5:Y:S01]  /*8fc0*/  S2UR UR24, SR_CgaCtaId ;  /* 0x00000000001879c3 */ /* 0x000f620000008800 */
[----:B------:R-:W-:Y:S01]  /*8fd0*/  UMOV UR21, 0x400 ;  /* 0x0000040000157882 */ /* 0x000fe20000000000 */
[----:B------:R-:W-:Y:S01]  /*8fe0*/  SHF.L.U32 R5, R21, 0x1f, RZ ;  /* 0x0000001f15057819 */ /* 0x000fe200000006ff */
[----:B-----5:R-:W-:Y:S09]  /*8ff0*/  ULEA UR21, UR24, UR21, 0x18 ;  /* 0x0000001518157291 */ /* 0x020ff2000f8ec0ff */
[----:B------:R-:W5:Y:S02]  /*9000*/  SYNCS.PHASECHK.TRANS64.TRYWAIT P0, [UR21+0xd0], R5 ;  /* 0x0000d005ff0075a7 */ /* 0x000f640008001115 */
[----:B-----5:R-:W-:Y:S05]  /*9010*/  @!P0 BRA `(.L_x_101) ;  /* 0x00000088007c8947 */ /* 0x020fea0003800000 */
.L_x_263:
[----:B------:R-:W-:Y:S04]  /*9020*/  BSSY.RECONVERGENT B0, `(.L_x_102) ;  /* 0x0000011000007945 */ /* 0x000fe80003800200 */
[----:B------:R-:W-:Y:S05]  /*9030*/  @!P1 BRA `(.L_x_103) ;  /* 0x00000000003c9947 */ /* 0x000fea0003800000 */
[----:B------:R-:W-:Y:S02]  /*9040*/  UIADD3 UR17, UPT, UPT, UR21, 0xb0, URZ ;  /* 0x000000b015117890 */ /* 0x000fe4000fffe0ff */
[----:B------:R-:W-:Y:S01]  /*9050*/  UIADD3 UR16, UPT, UPT, UR21, 0x1000, URZ ;  /* 0x0000100015107890 */ /* 0x000fe2000fffe0ff */
[----:B------:R-:W-:Y:S01]  /*9060*/  UMOV UR12, 0x0 ;  /* 0x00000000000c7882 */ /* 0x000fe20000000000 */
[----:B------:R-:W-:Y:S01]  /*9070*/  UMOV UR13, 0x10000000 ;  /* 0x10000000000d7882 */ /* 0x000fe20000000000 */
[----:B------:R-:W-:Y:S02]  /*9080*/  UIADD3 UR10, UPT, UPT, UR18, 0x40, URZ ;  /* 0x00000040120a7890 */ /* 0x000fe4000fffe0ff */
[----:B------:R-:W-:Y:S01]  /*9090*/  UIADD3 UR8, UPT, UPT, UR21, 0x2000, URZ ;  /* 0x0000200015087890 */ /* 0x000fe2000fffe0ff */
[----:B------:R-:W-:Y:S03]  /*90a0*/  UMOV UR11, UR19 ;  /* 0x00000013000b7c82 */ /* 0x000fe60008000000 */
[----:B------:R1:W-:Y:S01]  /*90b0*/  UTMALDG.2D [UR16], [UR28], desc[UR12] ;  /* 0x00000c101c0075b4 */ /* 0x0003e20008009000 */
[----:B------:R-:W-:Y:S01]  /*90c0*/  UMOV UR9, UR17 ;  /* 0x0000001100097c82 */ /* 0x000fe20008000000 */
[----:B------:R-:W-:Y:S03]  /*90d0*/  UISETP.NE.AND UP0, UPT, UR20, 0x4, UPT ;  /* 0x000000041400788c */ /* 0x000fe6000bf05270 */
[----:B------:R1:W-:Y:S06]  /*90e0*/  UTMALDG.2D [UR8], [UR28], desc[UR12] ;  /* 0x00000c081c0075b4 */ /* 0x0003ec0008009000 */
[----:B-1----:R-:W-:Y:S05]  /*90f0*/  BRA.U UP0, `(.L_x_104) ;  /* 0x0000000100047547 */ /* 0x002fea000b800000 */
[----:B----4-:R-:W-:Y:S05]  /*9100*/  BPT.TRAP 0x1 ;  /* 0x000000040000795c */ /* 0x010fea0000300000 */
.L_x_104:
[----:B------:R-:W-:Y:S04]  /*9110*/  HFMA2 R0, -RZ, RZ, 0, 0.0078125 ;  /* 0x00002000ff007431 */ /* 0x000fe800000001ff */
[----:B------:R1:W-:Y:S03]  /*9120*/  SYNCS.ARRIVE.TRANS64.RED.A0TR RZ, [UR21+0xb0], R0 ;  /* 0x0000b000ffff79a7 */ /* 0x0003e60008300415 */
.L_x_103:
[----:B-1--4-:R-:W-:Y:S05]  /*9130*/  BSYNC.RECONVERGENT B0 ;  /* 0x0000000000007941 */ /* 0x012fea0003800200 */
.L_x_102:
[----:B------:R-:W-:Y:S09]  /*9140*/  UISETP.NE.AND UP0, UPT, UR20, 0x4, UPT ;  /* 0x000000041400788c */ /* 0x000ff2000bf05270 */
[----:B------:R-:W-:Y:S05]  /*9150*/  BRA.U UP0, `(.L_x_105) ;  /* 0x0000000100047547 */ /* 0x000fea000b800000 */
[----:B------:R-:W-:Y:S05]  /*9160*/  BPT.TRAP 0x1 ;  /* 0x000000040000795c */ /* 0x000fea0000300000 */
.L_x_105:
[----:B------:R-:W-:Y:S04]  /*9170*/  UIADD3 UR4, UPT, UPT, UR21, 0xb0, URZ ;  /* 0x000000b015047890 */ /* 0x000fe8000fffe0ff */
[----:B------:R-:W-:Y:S09]  /*9180*/  UPRMT UR4, UR24, 0x654, UR4 ;  /* 0x0000065418047896 */ /* 0x000ff20008000004 */
[----:B------:R-:W-:Y:S01]  /*9190*/  SYNCS.ARRIVE.TRANS64.RED.A1T0 RZ, [UR4], RZ ;  /* 0x000000ffffff79a7 */ /* 0x000fe20008100404 */
[----:B------:R-:W-:Y:S05]  /*91a0*/  BRA.U UP0, `(.L_x_106) ;  /* 0x0000000100047547 */ /* 0x000fea000b800000 */
[----:B------:R-:W-:Y:S05]  /*91b0*/  BPT.TRAP 0x1 ;  /* 0x000000040000795c */ /* 0x000fea0000300000 */
.L_x_106:
[----:B------:R-:W1:Y:S02]  /*91c0*/  SYNCS.PHASECHK.TRANS64.TRYWAIT P0, [UR21+0xd8], R5 ;  /* 0x0000d805ff0075a7 */ /* 0x000e640008001115 */
[----:B-1----:R-:W-:Y:S05]  /*91d0*/  @!P0 BRA `(.L_x_107) ;  /* 0x0000008800248947 */ /* 0x002fea0003800000 */
.L_x_265:
[----:B------:R-:W-:Y:S04]  /*91e0*/  BSSY.RECONVERGENT B0, `(.L_x_108) ;  /* 0x0000012000007945 */ /* 0x000fe80003800200 */
[----:B------:R-:W-:Y:S05]  /*91f0*/  @!P1 BRA `(.L_x_109) ;  /* 0x0000000000409947 */ /* 0x000fea0003800000 */
[----:B------:R-:W-:Y:S02]  /*9200*/  UIADD3 UR13, UPT, UPT, UR21, 0xb8, URZ ;  /* 0x000000b8150d7890 */ /* 0x000fe4000fffe0ff */
[----:B------:R-:W-:Y:S02]  /*9210*/  UIADD3 UR15, UPT, UPT, UR19, 0x20, URZ ;  /* 0x00000020130f7890 */ /* 0x000fe4000fffe0ff */
[----:B------:R-:W-:Y:S01]  /*9220*/  UIADD3 UR12, UPT, UPT, UR21, 0x3000, URZ ;  /* 0x00003000150c7890 */ /* 0x000fe2000fffe0ff */
[----:B------:R-:W-:Y:S01]  /*9230*/  UMOV UR16, 0x0 ;  /* 0x0000000000107882 */ /* 0x000fe20000000000 */
[----:B------:R-:W-:Y:S01]  /*9240*/  UMOV UR17, 0x10000000 ;  /* 0x1000000000117882 */ /* 0x000fe20000000000 */
[----:B------:R-:W-:Y:S01]  /*9250*/  UMOV UR14, UR18 ;  /* 0x00000012000e7c82 */ /* 0x000fe20008000000 */
[----:B------:R-:W-:Y:S02]  /*9260*/  UIADD3 UR10, UPT, UPT, UR18, 0x40, URZ ;  /* 0x00000040120a7890 */ /* 0x000fe4000fffe0ff */
[----:B------:R-:W-:Y:S03]  /*9270*/  UIADD3 UR8, UPT, UPT, UR21, 0x4000, URZ ;  /* 0x0000400015087890 */ /* 0x000fe6000fffe0ff */
[----:B------:R4:W-:Y:S01]  /*9280*/  UTMALDG.2D [UR12], [UR28], desc[UR16] ;  /* 0x0000100c1c0075b4 */ /* 0x0009e20008009000 */
[----:B------:R-:W-:Y:S01]  /*9290*/  UMOV UR9, UR13 ;  /* 0x0000000d00097c82 */ /* 0x000fe20008000000 */
[----:B------:R-:W-:Y:S04]  /*92a0*/  UMOV UR11, UR15 ;  /* 0x0000000f000b7c82 */ /* 0x000fe80008000000 */
[----:B------:R4:W-:Y:S02]  /*92b0*/  UTMALDG.2D [UR8], [UR28], desc[UR16] ;  /* 0x000010081c0075b4 */ /* 0x0009e40008009000 */
[----:B----4-:R-:W-:Y:S05]  /*92c0*/  BRA.U UP0, `(.L_x_110) ;  /* 0x0000000100047547 */ /* 0x010fea000b800000 */
[----:B------:R-:W-:Y:S05]  /*92d0*/  BPT.TRAP 0x1 ;  /* 0x000000040000795c */ /* 0x000fea0000300000 */
.L_x_110:
[----:B-1----:R-:W-:Y:S04]  /*92e0*/  HFMA2 R0, -RZ, RZ, 0, 0.0078125 ;  /* 0x00002000ff007431 */ /* 0x002fe800000001ff */
[----:B------:R4:W-:Y:S03]  /*92f0*/  SYNCS.ARRIVE.TRANS64.RED.A0TR RZ, [UR21+0xb8], R0 ;  /* 0x0000b800ffff79a7 */ /* 0x0009e60008300415 */
.L_x_109:
[----:B------:R-:W-:Y:S05]  /*9300*/  BSYNC.RECONVERGENT B0 ;  /* 0x0000000000007941 */ /* 0x000fea0003800200 */
.L_x_108:
[----:B------:R-:W-:Y:S05]  /*9310*/  BRA.U UP0, `(.L_x_111) ;  /* 0x0000000100047547 */ /* 0x000fea000b800000 */
[----:B------:R-:W-:Y:S05]  /*9320*/  BPT.TRAP 0x1 ;  /* 0x000000040000795c */ /* 0x000fea0000300000 */
.L_x_111:
[----:B------:R-:W-:Y:S04]  /*9330*/  UIADD3 UR4, UPT, UPT, UR21, 0xb8, URZ ;  /* 0x000000b815047890 */ /* 0x000fe8000fffe0ff */
[----:B------:R-:W-:Y:S09]  /*9340*/  UPRMT UR4, UR24, 0x654, UR4 ;  /* 0x0000065418047896 */ /* 0x000ff20008000004 */
[----:B------:R-:W-:Y:S01]  /*9350*/  SYNCS.ARRIVE.TRANS64.RED.A1T0 RZ, [UR4], RZ ;  /* 0x000000ffffff79a7 */ /* 0x000fe20008100404 */
[----:B------:R-:W-:Y:S05]  /*9360*/  BRA.U UP0, `(.L_x_112) ;  /* 0x0000000100047547 */ /* 0x000fea000b800000 */
[----:B------:R-:W-:Y:S05]  /*9370*/  BPT.TRAP 0x1 ;  /* 0x000000040000795c */ /* 0x000fea0000300000 */
.L_x_112:
[----:B------:R-:W5:Y:S02]  /*9380*/  SYNCS.PHASECHK.TRANS64.TRYWAIT P0, [UR21+0xe0], R5 ;  /* 0x0000e005ff0075a7 */ /* 0x000f640008001115 */
[----:B-----5:R-:W-:Y:S05]  /*9390*/  @!P0 BRA `(.L_x_113) ;  /* 0x0000008400cc8947 */ /* 0x020fea0003800000 */
.L_x_267:
        /* <DEDUP_REMOVED lines=14> */
[----:B-1----:R-:W-:Y:S05]  /*9480*/  BRA.U UP0, `(.L_x_116) ;  /* 0x0000000100047547 */ /* 0x002fea000b800000 */
[----:B------:R-:W-:Y:S05]  /*9490*/  BPT.TRAP 0x1 ;  /* 0x000000040000795c */ /* 0x000fea0000300000 */
.L_x_116:
[----:B----4-:R-:W-:Y:S04]  /*94a0*/  HFMA2 R0, -RZ, RZ, 0, 0.0078125 ;  /* 0x00002000ff007431 */ /* 0x010fe800000001ff */
[----:B------:R1:W-:Y:S03]  /*94b0*/  SYNCS.ARRIVE.TRANS64.RED.A0TR RZ, [UR21+0xc0], R0 ;  /* 0x0000c000ffff79a7 */ /* 0x0003e60008300415 */
.L_x_115:
[----:B------:R-:W-:Y:S05]  /*94c0*/  BSYNC.RECONVERGENT B0 ;  /* 0x0000000000007941 */ /* 0x000fea0003800200 */
.L_x_114:
[----:B------:R-:W-:Y:S05]  /*94d0*/  BRA.U UP0, `(.L_x_117) ;  /* 0x0000000100047547 */ /* 0x000fea000b800000 */
[----:B------:R-:W-:Y:S05]  /*94e0*/  BPT.TRAP 0x1 ;  /* 0x000000040000795c */ /* 0x000fea0000300000 */
.L_x_117:
[----:B------:R-:W-:Y:S04]  /*94f0*/  UIADD3 UR4, UPT, UPT, UR21, 0xc0, URZ ;  /* 0x000000c015047890 */ /* 0x000fe8000fffe0ff */
[----:B------:R-:W-:Y:S09]  /*9500*/  UPRMT UR4, UR24, 0x654, UR4 ;  /* 0x0000065418047896 */ /* 0x000ff20008000004 */
[----:B------:R-:W-:Y:S01]  /*9510*/  SYNCS.ARRIVE.TRANS64.RED.A1T0 RZ, [UR4], RZ ;  /* 0x000000ffffff79a7 */ /* 0x000fe20008100404 */
[----:B------:R-:W-:Y:S05]  /*9520*/  BRA.U UP0, `(.L_x_118) ;  /* 0x0000000100047547 */ /* 0x000fea000b800000 */
[----:B------:R-:W-:Y:S05]  /*9530*/  BPT.TRAP 0x1 ;  /* 0x000000040000795c */ /* 0x000fea0000300000 */
.L_x_118:
[----:B------:R-:W5:Y:S02]  /*9540*/  SYNCS.PHASECHK.TRANS64.TRYWAIT P0, [UR21+0xe8], R5 ;  /* 0x0000e805ff0075a7 */ /* 0x000f640008001115 */
[----:B-----5:R-:W-:Y:S05]  /*9550*/  @!P0 BRA `(.L_x_119) ;  /* 0x0000008400748947 */ /* 0x020fea0003800000 */
.L_x_269:
        /* <DEDUP_REMOVED lines=16> */
.L_x_122:
[----:B----4-:R-:W-:Y:S04]  /*9660*/  HFMA2 R0, -RZ, RZ, 0, 0.0078125 ;  /* 0x00002000ff007431 */ /* 0x010fe800000001ff */
[----:B------:R1:W-:Y:S03]  /*9670*/  SYNCS.ARRIVE.TRANS64.RED.A0TR RZ, [UR21+0xc8], R0 ;  /* 0x0000c800ffff79a7 */ /* 0x0003e60008300415 */
.L_x_121:
[----:B------:R-:W-:Y:S05]  /*9680*/  BSYNC.RECONVERGENT B0 ;  /* 0x0000000000007941 */ /* 0x000fea0003800200 */
.L_x_120:
[----:B------:R-:W-:Y:S05]  /*9690*/  BRA.U UP0, `(.L_x_123) ;  /* 0x0000000100047547 */ /* 0x000fea000b800000 */
[----:B------:R-:W-:Y:S05]  /*96a0*/  BPT.TRAP 0x1 ;  /* 0x000000040000795c */ /* 0x000fea0000300000 */
.L_x_123:
[----:B------:R-:W-:Y:S01]  /*96b0*/  UIADD3 UR4, UPT, UPT, UR21, 0xc8, URZ ;  /* 0x000000c815047890 */ /* 0x000fe2000fffe0ff */
[----:B------:R-:W-:Y:S01]  /*96c0*/  LOP3.LUT R21, R21, 0x1, RZ, 0x3c, !PT ;  /* 0x0000000115157812 */ /* 0x000fe200078e3cff */
[----:B------:R-:W-:Y:S02]  /*96d0*/  UISETP.NE.AND UP1, UPT, UR37, 0x8, UPT ;  /* 0x000000082500788c */ /* 0x000fe4000bf25270 */
[----:B------:R-:W-:Y:S09]  /*96e0*/  UPRMT UR4, UR24, 0x654, UR4 ;  /* 0x0000065418047896 */ /* 0x000ff20008000004 */
[----:B------:R-:W-:Y:S01]  /*96f0*/  SYNCS.ARRIVE.TRANS64.RED.A1T0 RZ, [UR4], RZ ;  /* 0x000000ffffff79a7 */ /* 0x000fe20008100404 */
[----:B------:R-:W-:Y:S05]  /*9700*/  BRA.U UP1, `(.L_x_124) ;  /* 0x0000000101047547 */ /* 0x000fea000b800000 */
[----:B------:R-:W-:Y:S05]  /*9710*/  BPT.TRAP 0x1 ;  /* 0x000000040000795c */ /* 0x000fea0000300000 */
.L_x_124:
[----:B------:R-:W-:Y:S01]  /*9720*/  ULEA UR8, UR5, UR21, 0x3 ;  /* 0x0000001505087291 */ /* 0x000fe2000f8e18ff */
[----:B-1----:R-:W-:Y:S08]  /*9730*/  SHF.L.U32 R5, R20, 0x1f, RZ ;  /* 0x0000001f14057819 */ /* 0x002ff000000006ff */
[----:B------:R-:W1:Y:S02]  /*9740*/  SYNCS.PHASECHK.TRANS64.TRYWAIT P0, [UR8+0x1e0], R5 ;  /* 0x0001e005ff0075a7 */ /* 0x000e640008001108 */
[----:B-1----:R-:W-:Y:S05]  /*9750*/  @!P0 BRA `(.L_x_125) ;  /* 0x00000084000c8947 */ /* 0x002fea0003800000 */
.L_x_271:
[----:B------:R-:W-:Y:S09]  /*9760*/  UIMAD UR4, UR5, 0x14, UR36 ;  /* 0x00000014050478a4 */ /* 0x000ff2000f8e0224 */
[----:B------:R-:W2:Y:S04]  /*9770*/  LDS.U16 R4, [UR4+0x12] ;  /* 0x00001204ff047984 */ /* 0x000ea80008000400 */
[----:B------:R-:W2:Y:S04]  /*9780*/  LDS R15, [UR4] ;  /* 0x00000004ff0f7984 */ /* 0x000ea80008000800 */
[----:B------:R-:W2:Y:S04]  /*9790*/  LDS R14, [UR4+0x4] ;  /* 0x00000404ff0e7984 */ /* 0x000ea80008000800 */
[----:B------:R-:W2:Y:S04]  /*97a0*/  LDS R17, [UR4+0x8] ;  /* 0x00000804ff117984 */ /* 0x000ea80008000800 */
[----:B-1--4-:R-:W1:Y:S01]  /*97b0*/  LDS R0, [UR4+0xc] ;  /* 0x00000c04ff007984 */ /* 0x012e620008000800 */
[----:B------:R-:W-:Y:S01]  /*97c0*/  @!PT LDS RZ, [RZ] ;  /* 0x00000000fffff984 */ /* 0x000fe20000000800 */
[----:B------:R-:W-:Y:S01]  /*97d0*/  @!PT LDS RZ, [RZ] ;  /* 0x00000000fffff984 */ /* 0x000fe20000000800 */
[----:B------:R-:W-:Y:S01]  /*97e0*/  @!PT LDS RZ, [RZ] ;  /* 0x00000000fffff984 */ /* 0x000fe20000000800 */
[----:B------:R-:W-:Y:S01]  /*97f0*/  @!PT LDS RZ, [RZ] ;  /* 0x00000000fffff984 */ /* 0x000fe20000000800 */
[----:B------:R4:W-:Y:S06]  /*9800*/  MEMBAR.ALL.CTA ;  /* 0x0000000000007992 */ /* 0x0009ec0000008000 */
[----:B----4-:R-:W4:Y:S01]  /*9810*/  FENCE.VIEW.ASYNC.S ;  /* 0x00000000000073c6 */ /* 0x010f220000000000 */
[----:B------:R-:W-:Y:S05]  /*9820*/  BRA.U UP1, `(.L_x_126) ;  /* 0x0000000101047547 */ /* 0x000fea000b800000 */
[----:B------:R-:W-:Y:S05]  /*9830*/  BPT.TRAP 0x1 ;  /* 0x000000040000795c */ /* 0x000fea0000300000 */
.L_x_126:
[----:B------:R-:W-:Y:S01]  /*9840*/  UIADD3 UR8, UPT, UPT, UR8, 0x220, URZ ;  /* 0x0000022008087890 */ /* 0x000fe2000fffe0ff */
[----:B-1----:R-:W-:Y:S03]  /*9850*/  ISETP.NE.AND P0, PT, R0, RZ, PT ;  /* 0x000000ff0000720c */ /* 0x002fe60003f05270 */
[----:B------:R-:W-:Y:S09]  /*9860*/  UPRMT UR8, UR24, 0x654, UR8 ;  /* 0x0000065418087896 */ /* 0x000ff20008000008 */
[----:B----4-:R-:W-:Y:S01]  /*9870*/  SYNCS.ARRIVE.TRANS64.RED.A1T0 RZ, [UR8], RZ ;  /* 0x000000ffffff79a7 */ /* 0x010fe20008100408 */
[----:B------:R-:W-:Y:S04]  /*9880*/  UIADD3 UR8, UPT, UPT, UR5, 0x1, URZ ;  /* 0x0000000105087890 */ /* 0x000fe8000fffe0ff */
[----:B------:R-:W-:Y:S04]  /*9890*/  UISETP.NE.AND UP1, UPT, UR8, 0x8, UPT ;  /* 0x000000080800788c */ /* 0x000fe8000bf25270 */
[----:B------:R-:W-:Y:S02]  /*98a0*/  USEL UR4, URZ, 0x1, UP1 ;  /* 0x00000001ff047887 */ /* 0x000fe40008800000 */
[----:B------:R-:W-:Y:S02]  /*98b0*/  USEL UR5, UR8, URZ, UP1 ;  /* 0x000000ff08057287 */ /* 0x000fe40008800000 */
[----:B------:R-:W-:Y:S02]  /*98c0*/  UPLOP3.LUT UP1, UPT, UPT, UPT, UPT, 0x80, 0x8 ;  /* 0x000000000008789c */ /* 0x000fe40003f2f070 */
[----:B------:R-:W-:Y:S01]  /*98d0*/  LOP3.LUT R20, R20, UR4, RZ, 0x3c, !PT ;  /* 0x0000000414147c12 */ /* 0x000fe2000f8e3cff */
[----:B------:R-:W-:Y:S08]  /*98e0*/  @P0 BRA `(.L_x_127) ;  /* 0xffffffec00c40947 */ /* 0x000ff0000383ffff */
[----:B------:R-:W-:Y:S05]  /*98f0*/  BRA.U UP0, `(.L_x_128) ;  /* 0x0000000100047547 */ /* 0x000fea000b800000 */
[----:B------:R-:W-:Y:S05]  /*9900*/  BPT.TRAP 0x1 ;  /* 0x000000040000795c */ /* 0x000fea0000300000 */
.L_x_128:
[----:B------:R-:W-:-:S04]  /*9910*/  SHF.L.U32 R3, R21, 0x1f, RZ ;  /* 0x0000001f15037819 */ /* 0x000fc800000006ff */
[----:B------:R-:W1:Y:S02]  /*9920*/  SYNCS.PHASECHK.TRANS64.TRYWAIT P0, [UR21+0xd0], R3 ;  /* 0x0000d003ff0075a7 */ /* 0x000e640008001115 */
[----:B-1----:R-:W-:Y:S05]  /*9930*/  @!P0 BRA `(.L_x_129) ;  /* 0x0000008000ac8947 */ /* 0x002fea0003800000 */
.L_x_273:
[----:B------:R-:W-:Y:S05]  /*9940*/  BRA.U UP0, `(.L_x_130) ;  /* 0x0000000100047547 */ /* 0x000fea000b800000 */
[----:B------:R-:W-:Y:S05]  /*9950*/  BPT.TRAP 0x1 ;  /* 0x000000040000795c */ /* 0x000fea0000300000 */
.L_x_130:
[----:B------:R-:W4:Y:S02]  /*9960*/  SYNCS.PHASECHK.TRANS64.TRYWAIT P0, [UR21+0xd8], R3 ;  /* 0x0000d803ff0075a7 */ /* 0x000f240008001115 */
[----:B----4-:R-:W-:Y:S05]  /*9970*/  @!P0 BRA `(.L_x_131) ;  /* 0x0000008000b48947 */ /* 0x010fea0003800000 */
.L_x_275:
[----:B------:R-:W-:Y:S05]  /*9980*/  BRA.U UP0, `(.L_x_132) ;  /* 0x0000000100047547 */ /* 0x000fea000b800000 */
[----:B------:R-:W-:Y:S05]  /*9990*/  BPT.TRAP 0x1 ;  /* 0x000000040000795c */ /* 0x000fea0000300000 */
.L_x_132:
[----:B------:R-:W4:Y:S02]  /*99a0*/  SYNCS.PHASECHK.TRANS64.TRYWAIT P0, [UR21+0xe0], R3 ;  /* 0x0000e003ff0075a7 */ /* 0x000f240008001115 */
[----:B----4-:R-:W-:Y:S05]  /*99b0*/  @!P0 BRA `(.L_x_133) ;  /* 0x0000008000bc8947 */ /* 0x010fea0003800000 */
.L_x_277:
[----:B------:R-:W-:Y:S05]  /*99c0*/  BRA.U UP0, `(.L_x_134) ;  /* 0x0000000100047547 */ /* 0x000fea000b800000 */
[----:B------:R-:W-:Y:S05]  /*99d0*/  BPT.TRAP 0x1 ;  /* 0x000000040000795c */ /* 0x000fea0000300000 */
.L_x_134:
[----:B-1----:R-:W-:Y:S02]  /*99e0*/  SHF.L.U32 R3, R21, 0x1f, RZ ;  /* 0x0000001f15037819 */ /* 0x002fe400000006ff */
[----:B------:R-:W-:-:S04]  /*99f0*/  MOV R0, UR21 ;  /* 0x0000001500007c02 */ /* 0x000fc80008000f00 */
[----:B------:R1:W4:Y:S03]  /*9a00*/  SYNCS.PHASECHK.TRANS64.TRYWAIT P0, [R0+URZ+0xe8], R3 ;  /* 0x0000e803000075a7 */ /* 0x00032600080011ff */
[----:B----4-:R-:W-:Y:S05]  /*9a10*/  @!P0 NANOSLEEP.SYNCS 0x989680 ;  /* 0x009896800000895d */ /* 0x010fea0003900000 */
[----:B------:R-:W4:Y:S02]  /*9a20*/  @!P0 SYNCS.PHASECHK.TRANS64 P0, [R0+URZ+0xe8], R3 ;  /* 0x0000e803000085a7 */ /* 0x000f2400080010ff */
[----:B----4-:R-:W-:Y:S05]  /*9a30*/  @P0 EXIT ;  /* 0x000000000000094d */ /* 0x010fea0003800000 */
[----:B------:R-:W-:Y:S05]  /*9a40*/  BRA `(.L_x_134) ;  /* 0xfffffffc00e47947 */ /* 0x000fea000383ffff */
.L_x_93:
[----:B------:R-:W-:-:S09]  /*9a50*/  UISETP.NE.AND UP0, UPT, UR20, 0x4, UPT ;  /* 0x000000041400788c */ /* 0x000fd2000bf05270 */
[----:B------:R-:W-:Y:S05]  /*9a60*/  BRA.U UP0, `(.L_x_135) ;  /* 0x0000004d00587547 */ /* 0x000fea000b800000 */
.L_x_136:
[----:B------:R-:W-:-:S08]  /*9a70*/  NOP ;  /* 0x0000000000007918 */ /* 0x000fd00000000000 */
[----:B------:R-:W3:Y:S02]  /*9a80*/  USETMAXREG.TRY_ALLOC.CTAPOOL UP0, 0xe8 ;  /* 0x000000e8000079c8 */ /* 0x000ee40008000600 */
[----:B---3--:R-:W-:Y:S05]  /*9a90*/  BRA.U !UP0, `(.L_x_136) ;  /* 0xfffffffd08f47547 */ /* 0x008fea000b83ffff */
[----:B------:R-:W3:Y:S08]  /*9aa0*/  S2UR UR52, SR_CgaCtaId ;  /* 0x00000000003479c3 */ /* 0x000ef00000008800 */
[----:B------:R-:W-:Y:S01]  /*9ab0*/  BAR.SYNC.DEFER_BLOCKING 0x6, 0xa0 ;  /* 0x0182800000007b1d */ /* 0x000fe20000010000 */
[C---:B------:R-:W-:Y:S01]  /*9ac0*/  IMAD.SHL.U32 R3, R0.reuse, 0x40, RZ ;  /* 0x0000004000037824 */ /* 0x040fe200078e00ff */
[C---:B------:R-:W-:Y:S01]  /*9ad0*/  LOP3.LUT P1, RZ, R0.reuse, 0x2, RZ, 0xc0, !PT ;  /* 0x0000000200ff7812 */ /* 0x040fe2000782c0ff */
[C---:B------:R-:W-:Y:S01]  /*9ae0*/  IMAD.SHL.U32 R92, R0.reuse, 0x8, RZ ;  /* 0x00000008005c7824 */ /* 0x040fe200078e00ff */
[C---:B------:R-:W-:Y:S01]  /*9af0*/  LOP3.LUT R94, R0.reuse, 0x60, RZ, 0xc0, !PT ;  /* 0x00000060005e7812 */ /* 0x040fe200078ec0ff */
[----:B------:R-:W-:Y:S01]  /*9b00*/  IMAD.U32 R93, R0, 0x10000, RZ ;  /* 0x00010000005d7824 */ /* 0x000fe200078e00ff */
[----:B------:R-:W-:-:S02]  /*9b10*/  UMOV UR43, 0x400 ;  /* 0x00000400002b7882 */ /* 0x000fc40000000000 */
[----:B------:R-:W4:Y:S01]  /*9b20*/  LDC.64 R98, c[0x0][0x390] ;  /* 0x0000e400ff627b82 */ /* 0x000f220000000a00 */
[----:B------:R-:W1:Y:S01]  /*9b30*/  SHFL.IDX PT, R96, R80, RZ, 0x1f ;  /* 0x00001fff50607589 */ /* 0x000e6200000e0000 */
[----:B------:R-:W-:Y:S01]  /*9b40*/  LOP3.LUT R3, R3, 0x1c0, RZ, 0xc0, !PT ;  /* 0x000001c003037812 */ /* 0x000fe200078ec0ff */
[----:B------:R-:W-:Y:S01]  /*9b50*/  IMAD.MOV.U32 R95, RZ, RZ, 0x10 ;  /* 0x00000010ff5f7424 */ /* 0x000fe200078e00ff */
[----:B------:R-:W-:Y:S01]  /*9b60*/  LOP3.LUT R93, R93, 0x600000, RZ, 0xc0, !PT ;  /* 0x006000005d5d7812 */ /* 0x000fe200078ec0ff */
[----:B------:R-:W-:Y:S01]  /*9b70*/  UMOV UR58, URZ ;  /* 0x000000ff003a7c82 */ /* 0x000fe20008000000 */
[----:B------:R-:W-:Y:S01]  /*9b80*/  LOP3.LUT R3, R3, 0x28, R0, 0xf8, !PT ;  /* 0x0000002803037812 */ /* 0x000fe200078ef800 */
[----:B------:R-:W-:Y:S01]  /*9b90*/  UMOV UR59, URZ ;  /* 0x000000ff003b7c82 */ /* 0x000fe20008000000 */
[----:B------:R-:W4:Y:S01]  /*9ba0*/  LDC.64 R76, c[0x0][0x890] ;  /* 0x00022400ff4c7b82 */ /* 0x000f220000000a00 */
[----:B------:R-:W4:Y:S01]  /*9bb0*/  LDCU.64 UR38, c[0x0][0x888] ;  /* 0x00011100ff2677ac */ /* 0x000f220008000a00 */
[----:B------:R-:W-:Y:S01]  /*9bc0*/  LOP3.LUT R92, R3, 0x38, R92, 0x78, !PT ;  /* 0x00000038035c7812 */ /* 0x000fe200078e785c */
[----:B------:R-:W-:Y:S01]  /*9bd0*/  IMAD.SHL.U32 R3, R0, 0x20, RZ ;  /* 0x0000002000037824 */ /* 0x000fe200078e00ff */
[----:B------:R-:W-:Y:S01]  /*9be0*/  PLOP3.LUT P2, PT, PT, PT, PT, 0x80, 0x8 ;  /* 0x000000000008781c */ /* 0x000fe20003f4f070 */
[----:B------:R-:W4:Y:S01]  /*9bf0*/  LDCU.64 UR48, c[0x0][0xb18] ;  /* 0x00016300ff3077ac */ /* 0x000f220008000a00 */
[----:B------:R-:W-:Y:S01]  /*9c00*/  IMAD.MOV.U32 R91, RZ, RZ, 0x1 ;  /* 0x00000001ff5b7424 */ /* 0x000fe200078e00ff */
[----:B------:R-:W-:Y:S01]  /*9c10*/  PRMT R89, RZ, 0x7610, R89 ;  /* 0x00007610ff597816 */ /* 0x000fe20000000059 */
[----:B------:R-:W4:Y:S01]  /*9c20*/  LDC.64 R78, c[0x0][0x8b8] ;  /* 0x00022e00ff4e7b82 */ /* 0x000f220000000a00 */
[----:B---3--:R-:W-:Y:S01]  /*9c30*/  ULEA UR43, UR52, UR43, 0x18 ;  /* 0x0000002b342b7291 */ /* 0x008fe2000f8ec0ff */
[----:B------:R-:W-:Y:S01]  /*9c40*/  LOP3.LUT R92, R92, 0xa00, R3, 0xf8, !PT ;  /* 0x00000a005c5c7812 */ /* 0x000fe200078ef803 */
[----:B------:R-:W3:Y:S01]  /*9c50*/  LDCU.64 UR46, c[0x0][0xb20] ;  /* 0x00016400ff2e77ac */ /* 0x000ee20008000a00 */
[----:B------:R-:W-:Y:S01]  /*9c60*/  IMAD.MOV.U32 R90, RZ, RZ, RZ ;  /* 0x000000ffff5a7224 */ /* 0x000fe200078e00ff */
[----:B------:R-:W-:Y:S01]  /*9c70*/  SEL R95, R95, 0xfffffff0, !P1 ;  /* 0xfffffff05f5f7807 */ /* 0x000fe20004800000 */
[----:B------:R-:W-:Y:S01]  /*9c80*/  IMAD.MOV.U32 R88, RZ, RZ, RZ ;  /* 0x000000ffff587224 */ /* 0x000fe200078e00ff */
[----:B------:R-:W3:Y:S01]  /*9c90*/  LDCU.64 UR44, c[0x0][0x8b0] ;  /* 0x00011600ff2c77ac */ /* 0x000ee20008000a00 */
[----:B------:R-:W-:Y:S01]  /*9ca0*/  IMAD.MOV.U32 R87, RZ, RZ, RZ ;  /* 0x000000ffff577224 */ /* 0x000fe200078e00ff */
[----:B-1----:R-:W-:Y:S01]  /*9cb0*/  ISETP.NE.AND P0, PT, R96, 0x4, PT ;  /* 0x000000046000780c */ /* 0x002fe20003f05270 */
[----:B--2---:R-:W1:Y:S01]  /*9cc0*/  LDS R2, [UR43+0x3a0] ;  /* 0x0003a02bff027984 */ /* 0x004e620008000800 */
[----:B------:R-:W-:Y:S01]  /*9cd0*/  UIADD3 UR4, UPT, UPT, UR43, 0x1000, URZ ;  /* 0x000010002b047890 */ /* 0x000fe2000fffe0ff */
[----:B------:R-:W-:Y:S01]  /*9ce0*/  UMOV UR5, URZ ;  /* 0x000000ff00057c82 */ /* 0x000fe20008000000 */
[----:B-1----:R-:W-:-:S09]  /*9cf0*/  IMAD.IADD R93, R2, 0x1, R93 ;  /* 0x00000001025d7824 */ /* 0x002fd200078e025d */
[----:B---34-:R-:W-:Y:S05]  /*9d00*/  @P0 BRA `(.L_x_137) ;  /* 0x00000000007c0947 */ /* 0x018fea0003800000 */
[----:B------:R-:W1:Y:S01]  /*9d10*/  LDC.64 R40, c[0x0][0xa00] ;  /* 0x00028000ff287b82 */ /* 0x000e620000000a00 */
[----:B------:R-:W2:Y:S01]  /*9d20*/  LDCU UR6, c[0x0][0xc1c] ;  /* 0x00018380ff0677ac */ /* 0x000ea20008000800 */
[----:B------:R-:W3:Y:S06]  /*9d30*/  LDCU.64 UR58, c[0x0][0xb00] ;  /* 0x00016000ff3a77ac */ /* 0x000eec0008000a00 */
[----:B------:R-:W1:Y:S01]  /*9d40*/  LDC.64 R42, c[0x0][0xa08] ;  /* 0x00028200ff2a7b82 */ /* 0x000e620000000a00 */
[----:B------:R-:W-:-:S07]  /*9d50*/  ELECT P0, URZ, PT ;  /* 0x0000000000ff782f */ /* 0x000fce0003800000 */
[----:B------:R-:W4:Y:S01]  /*9d60*/  LDC.64 R36, c[0x0][0xa10] ;  /* 0x00028400ff247b82 */ /* 0x000f220000000a00 */
[----:B--2---:R-:W-:-:S04]  /*9d70*/  UIADD3 UR6, UPT, UPT, UR26, UR6, URZ ;  /* 0x000000061a067290 */ /* 0x004fc8000fffe0ff */
[----:B------:R-:W-:-:S03]  /*9d80*/  UIMAD UR6, UR6, 0xe, URZ ;  /* 0x0000000e060678a4 */ /* 0x000fc6000f8e02ff */
[----:B------:R-:W4:Y:S01]  /*9d90*/  LDC.64 R38, c[0x0][0xa18] ;  /* 0x00028600ff267b82 */ /* 0x000f220000000a00 */
[----:B---3--:R-:W-:-:S07]  /*9da0*/  UIMAD.WIDE.U32 UR58, UR6, 0x80, UR58 ;  /* 0x00000080063a78a5 */ /* 0x008fce000f8e003a */
[----:B------:R-:W2:Y:S01]  /*9db0*/  LDC.64 R32, c[0x0][0xa20] ;  /* 0x00028800ff207b82 */ /* 0x000ea20000000a00 */
[----:B-1----:R1:W-:Y:S07]  /*9dc0*/  @P0 STS.128 [UR43+0x480], R40 ;  /* 0x00048028ff000988 */ /* 0x0023ee0008000c2b */
[----:B------:R-:W2:Y:S08]  /*9dd0*/  LDC.64 R34, c[0x0][0xa28] ;  /* 0x00028a00ff227b82 */ /* 0x000eb00000000a00 */
[----:B------:R-:W3:Y:S01]  /*9de0*/  LDC.64 R28, c[0x0][0xa30] ;  /* 0x00028c00ff1c7b82 */ /* 0x000ee20000000a00 */
[----:B----4-:R1:W-:Y:S07]  /*9df0*/  @P0 STS.128 [UR43+0x490], R36 ;  /* 0x00049024ff000988 */ /* 0x0103ee0008000c2b */
[----:B------:R-:W3:Y:S08]  /*9e00*/  LDC.64 R30, c[0x0][0xa38] ;  /* 0x00028e00ff1e7b82 */ /* 0x000ef00000000a00 */
[----:B------:R-:W4:Y:S01]  /*9e10*/  LDC.64 R24, c[0x0][0xa40] ;  /* 0x00029000ff187b82 */ /* 0x000f220000000a00 */
[----:B--2---:R1:W-:Y:S07]  /*9e20*/  @P0 STS.128 [UR43+0x4a0], R32 ;  /* 0x0004a020ff000988 */ /* 0x0043ee0008000c2b */
[----:B------:R-:W4:Y:S08]  /*9e30*/  LDC.64 R26, c[0x0][0xa48] ;  /* 0x00029200ff1a7b82 */ /* 0x000f300000000a00 */
[----:B------:R-:W2:Y:S01]  /*9e40*/  LDC.64 R20, c[0x0][0xa50] ;  /* 0x00029400ff147b82 */ /* 0x000ea20000000a00 */
[----:B---3--:R1:W-:Y:S07]  /*9e50*/  @P0 STS.128 [UR43+0x4b0], R28 ;  /* 0x0004b01cff000988 */ /* 0x0083ee0008000c2b */
[----:B------:R-:W2:Y:S08]  /*9e60*/  LDC.64 R22, c[0x0][0xa58] ;  /* 0x00029600ff167b82 */ /* 0x000eb00000000a00 */
[----:B------:R-:W3:Y:S01]  /*9e70*/  LDC.64 R8, c[0x0][0xa60] ;  /* 0x00029800ff087b82 */ /* 0x000ee20000000a00 */
[----:B----4-:R1:W-:Y:S07]  /*9e80*/  @P0 STS.128 [UR43+0x4c0], R24 ;  /* 0x0004c018ff000988 */ /* 0x0103ee0008000c2b */
[----:B------:R-:W3:Y:S08]  /*9e90*/  LDC.64 R10, c[0x0][0xa68] ;  /* 0x00029a00ff0a7b82 */ /* 0x000ef00000000a00 */
[----:B------:R-:W4:Y:S01]  /*9ea0*/  LDC.64 R4, c[0x0][0xa70] ;  /* 0x00029c00ff047b82 */ /* 0x000f220000000a00 */
[----:B--2---:R1:W-:Y:S07]  /*9eb0*/  @P0 STS.128 [UR43+0x4d0], R20 ;  /* 0x0004d014ff000988 */ /* 0x0043ee0008000c2b */
[----:B-----5:R-:W4:Y:S01]  /*9ec0*/  LDC.64 R6, c[0x0][0xa78] ;  /* 0x00029e00ff067b82 */ /* 0x020f220000000a00 */
[----:B---3--:R1:W-:Y:S04]  /*9ed0*/  @P0 STS.128 [UR43+0x4e0], R8 ;  /* 0x0004e008ff000988 */ /* 0x0083e80008000c2b */
[----:B----4-:R1:W-:Y:S01]  /*9ee0*/  @P0 STS.128 [UR43+0x4f0], R4 ;  /* 0x0004f004ff000988 */ /* 0x0103e20008000c2b */
[----:B------:R-:W-:Y:S01]  /*9ef0*/  NOP ;  /* 0x0000000000007918 */ /* 0x000fe20000000000 */
.L_x_137:
[----:B------:R-:W-:Y:S01]  /*9f00*/  MOV R81, UR4 ;  /* 0x0000000400517c02 */ /* 0x000fe20008000f00 */
[----:B------:R-:W-:Y:S01]  /*9f10*/  UMOV UR54, URZ ;  /* 0x000000ff00367c82 */ /* 0x000fe20008000000 */
[----:B------:R-:W-:Y:S01]  /*9f20*/  SHF.L.U32 R92, R92, 0x1, RZ ;  /* 0x000000015c5c7819 */ /* 0x000fe200000006ff */
[----:B------:R-:W-:-:S06]  /*9f30*/  UMOV UR53, URZ ;  /* 0x000000ff00357c82 */ /* 0x000fcc0008000000 */
.L_x_191:
[----:B----4-:R-:W-:Y:S04]  /*9f40*/  LOP3.LUT R0, R89, 0xffff, RZ, 0xc0, !PT ;  /* 0x0000ffff59007812 */ /* 0x010fe800078ec0ff */
        /* <DEDUP_REMOVED lines=16> */
[----:B------:R-:W-:Y:S02]  /*a050*/  ISETP.NE.OR P0, PT, R96, 0x4, !P2 ;  /* 0x000000046000780c */ /* 0x000fe40005705670 */
[----:B------:R-:W-:Y:S02]  /*a060*/  R2UR UR56, R2 ;  /* 0x00000000023872ca */ /* 0x000fe400000e0000 */
[----:B------:R-:W-:Y:S09]  /*a070*/  R2UR UR57, R3 ;  /* 0x00000000033972ca */ /* 0x000ff200000e0000 */
[----:B-123--:R-:W-:Y:S06]  /*a080*/  @P0 BRA `(.L_x_138) ;  /* 0x0000000000ec0947 */ /* 0x00efec0003800000 */
[----:B-1----:R-:W-:Y:S01]  /*a090*/  IMAD.U32 R9, RZ, RZ, UR43 ;  /* 0x0000002bff097e24 */ /* 0x002fe2000f8e00ff */
[----:B------:R-:W1:Y:S01]  /*a0a0*/  S2R R0, SR_LANEID ;  /* 0x0000000000007919 */ /* 0x000e620000000000 */
[----:B------:R-:W-:Y:S01]  /*a0b0*/  ELECT P0, URZ, PT ;  /* 0x0000000000ff782f */ /* 0x000fe20003800000 */
[----:B------:R-:W-:Y:S01]  /*a0c0*/  BSSY.RECONVERGENT B0, `(.L_x_139) ;  /* 0x0000032000007945 */ /* 0x000fe20003800200 */
[----:B-1----:R-:W-:Y:S05]  /*a0d0*/  IMAD.SHL.U32 R0, R0, 0x4, RZ ;  /* 0x0000000400007824 */ /* 0x002fea00078e00ff */
[----:B------:R-:W-:Y:S06]  /*a0e0*/  IADD3 R9, PT, PT, R0, 0x480, R9 ;  /* 0x0000048000097810 */ /* 0x000fec0007ffe009 */
[----:B------:R-:W-:Y:S05]  /*a0f0*/  @!P0 BRA `(.L_x_140) ;  /* 0x0000000000b88947 */ /* 0x000fea0003800000 */
[----:B------:R-:W-:Y:S01]  /*a100*/  STS [UR43+0x4b0], RZ ;  /* 0x0004b0ffff007988 */ /* 0x000fe2000800082b */
[----:B------:R-:W-:Y:S01]  /*a110*/  ISETP.NE.U32.AND P0, PT, RZ, UR46, PT ;  /* 0x0000002eff007c0c */ /* 0x000fe2000bf05070 */
[C---:B-----5:R-:W-:Y:S01]  /*a120*/  IMAD.WIDE R6, R17.reuse, 0xc, R98 ;  /* 0x0000000c11067825 */ /* 0x060fe200078e0262 */
[----:B------:R-:W-:Y:S02]  /*a130*/  UIADD3 UR4, UPT, UPT, UR43, 0x480, URZ ;  /* 0x000004802b047890 */ /* 0x000fe4000fffe0ff */
[----:B------:R-:W-:Y:S02]  /*a140*/  ISETP.NE.AND.EX P1, PT, RZ, UR47, PT, P0 ;  /* 0x0000002fff007c0c */ /* 0x000fe4000bf25300 */
[----:B------:R-:W2:Y:S01]  /*a150*/  LDG.E R18, desc[UR50][R6.64] ;  /* 0x0000003206127981 */ /* 0x000ea2000c1e1900 */
[C---:B------:R-:W-:Y:S03]  /*a160*/  LEA R2, P0, R17.reuse, RZ, 0x3 ;  /* 0x000000ff11027211 */ /* 0x040fe600078018ff */
[----:B------:R1:W3:Y:S01]  /*a170*/  LDG.E R5, desc[UR50][R6.64+0x4] ;  /* 0x0000043206057981 */ /* 0x0002e2000c1e1900 */
[----:B------:R-:W-:Y:S06]  /*a180*/  LEA.HI.X.SX32 R3, R17, RZ, 0x3, P0 ;  /* 0x000000ff11037211 */ /* 0x000fec00000f1eff */
[C---:B------:R-:W-:Y:S04]  /*a190*/  @P1 IADD3 R10, P0, PT, R2.reuse, UR46, RZ ;  /* 0x0000002e020a1c10 */ /* 0x040fe8000ff1e0ff */
[C---:B------:R-:W-:Y:S02]  /*a1a0*/  @P1 IADD3.X R11, PT, PT, R3.reuse, UR47, RZ, P0, !PT ;  /* 0x0000002f030b1c10 */ /* 0x040fe400087fe4ff */
[----:B------:R-:W-:Y:S03]  /*a1b0*/  IADD3 R12, P0, PT, R2, UR48, RZ ;  /* 0x00000030020c7c10 */ /* 0x000fe6000ff1e0ff */
[----:B------:R-:W4:Y:S01]  /*a1c0*/  @P1 LDG.E.64 R20, desc[UR50][R10.64] ;  /* 0x000000320a141981 */ /* 0x000f22000c1e1b00 */
[----:B------:R-:W-:Y:S03]  /*a1d0*/  IADD3.X R13, PT, PT, R3, UR49, RZ, P0, !PT ;  /* 0x00000031030d7c10 */ /* 0x000fe600087fe4ff */
[----:B------:R-:W4:Y:S04]  /*a1e0*/  LDS R3, [UR43+0x49c] ;  /* 0x00049c2bff037984 */ /* 0x000f280008000800 */
[----:B------:R-:W2:Y:S01]  /*a1f0*/  LDG.E.64 R12, desc[UR50][R12.64] ;  /* 0x000000320c0c7981 */ /* 0x000ea2000c1e1b00 */
[----:B-1----:R-:W-:Y:S03]  /*a200*/  IMAD.U32 R6, RZ, RZ, UR4 ;  /* 0x00000004ff067e24 */ /* 0x002fe6000f8e00ff */
[----:B--2---:R-:W-:Y:S01]  /*a210*/  STS.64 [UR43+0x480], R12 ;  /* 0x0004800cff007988 */ /* 0x004fe20008000a2b */
[--C-:B------:R-:W-:Y:S01]  /*a220*/  SHF.R.S32.HI R19, RZ, 0x1f, R18.reuse ;  /* 0x0000001fff137819 */ /* 0x100fe20000011412 */
[----:B------:R-:W-:Y:S02]  /*a230*/  @!P1 IMAD.MOV.U32 R20, RZ, RZ, R18 ;  /* 0x000000ffff149224 */ /* 0x000fe400078e0012 */
[----:B---3--:R-:W-:Y:S02]  /*a240*/  VIADD R5, R5, 0xffffffff ;  /* 0xffffffff05057836 */ /* 0x008fe40000000000 */
[----:B------:R-:W-:Y:S05]  /*a250*/  @!P1 IMAD.MOV.U32 R21, RZ, RZ, R19 ;  /* 0x000000ffff159224 */ /* 0x000fea00078e0013 */
[----:B----4-:R-:W-:Y:S04]  /*a260*/  SHF.L.U64.HI R8, R20, 0x1, R21 ;  /* 0x0000000114087819 */ /* 0x010fe80000010215 */
[----:B------:R-:W-:Y:S04]  /*a270*/  LOP3.LUT R8, R8, 0x1fffffff, RZ, 0xc0, !PT ;  /* 0x1fffffff08087812 */ /* 0x000fe800078ec0ff */
[----:B------:R-:W-:Y:S04]  /*a280*/  SHF.R.U32.HI R2, RZ, 0x4, R8 ;  /* 0x00000004ff027819 */ /* 0x000fe80000011608 */
[----:B------:R-:W-:Y:S02]  /*a290*/  LOP3.LUT R11, R3, 0xf, R2, 0xb8, !PT ;  /* 0x0000000f030b7812 */ /* 0x000fe400078eb802 */
[----:B------:R-:W-:Y:S03]  /*a2a0*/  SHF.R.U64 R2, R6, 0x4, RZ ;  /* 0x0000000406027819 */ /* 0x000fe600000012ff */
[----:B------:R1:W-:Y:S04]  /*a2b0*/  STS [UR43+0x49c], R11 ;  /* 0x00049c0bff007988 */ /* 0x0003e8000800082b */
[----:B------:R-:W2:Y:S04]  /*a2c0*/  LDS R4, [UR43+0x49c] ;  /* 0x00049c2bff047984 */ /* 0x000ea80008000800 */
[----:B------:R-:W-:Y:S04]  /*a2d0*/  STS [UR43+0x490], R2 ;  /* 0x00049002ff007988 */ /* 0x000fe8000800082b */
[----:B------:R-:W-:Y:S01]  /*a2e0*/  STS [UR43+0x494], R2 ;  /* 0x00049402ff007988 */ /* 0x000fe2000800082b */
[----:B-1----:R-:W-:Y:S05]  /*a2f0*/  IMAD.SHL.U32 R11, R20, 0x2, RZ ;  /* 0x00000002140b7824 */ /* 0x002fea00078e00ff */
[----:B------:R-:W-:Y:S04]  /*a300*/  LOP3.LUT R11, R11, 0xfffffffe, RZ, 0xc0, !PT ;  /* 0xfffffffe0b0b7812 */ /* 0x000fe800078ec0ff */
[----:B------:R-:W-:Y:S05]  /*a310*/  SHF.R.U64 R8, R11, 0x4, R8 ;  /* 0x000000040b087819 */ /* 0x000fea0000001208 */
[----:B------:R-:W-:Y:S01]  /*a320*/  STS [UR43+0x48c], R8 ;  /* 0x00048c08ff007988 */ /* 0x000fe2000800082b */
[----:B--2---:R-:W-:Y:S05]  /*a330*/  LOP3.LUT R7, R4, 0xf0, RZ, 0xb8, !PT ;  /* 0x000000f004077812 */ /* 0x004fea00078eb8ff */
[----:B------:R1:W-:Y:S04]  /*a340*/  STS [UR43+0x49c], R7 ;  /* 0x00049c07ff007988 */ /* 0x0003e8000800082b */
[----:B------:R-:W2:Y:S01]  /*a350*/  LDS R4, [UR43+0x49c] ;  /* 0x00049c2bff047984 */ /* 0x000ea20008000800 */
[----:B-1----:R-:W-:Y:S02]  /*a360*/  CS2R R6, SRZ ;  /* 0x0000000000067805 */ /* 0x002fe4000001ff00 */
[----:B--2---:R-:W-:Y:S01]  /*a370*/  LOP3.LUT R3, R4, 0xf00, RZ, 0xb8, !PT ;  /* 0x00000f0004037812 */ /* 0x004fe200078eb8ff */
[----:B------:R-:W-:Y:S04]  /*a380*/  VIADD R4, R18, 0xffffffff ;  /* 0xffffffff12047836 */ /* 0x000fe80000000000 */
[----:B------:R-:W-:Y:S04]  /*a390*/  STS.64 [UR43+0x498], R2 ;  /* 0x00049802ff007988 */ /* 0x000fe80008000a2b */
[----:B------:R-:W1:Y:S04]  /*a3a0*/  LDS R10, [UR43+0x49c] ;  /* 0x00049c2bff0a7984 */ /* 0x000e680008000800 */
[----:B------:R2:W-:Y:S01]  /*a3b0*/  STS.128 [UR43+0x4a0], R4 ;  /* 0x0004a004ff007988 */ /* 0x0005e20008000c2b */
[----:B-1----:R-:W-:Y:S05]  /*a3c0*/  LOP3.LUT R10, R10, 0xf000, RZ, 0xb8, !PT ;  /* 0x0000f0000a0a7812 */ /* 0x002fea00078eb8ff */
[----:B------:R2:W-:Y:S02]  /*a3d0*/  STS [UR43+0x49c], R10 ;  /* 0x00049c0aff007988 */ /* 0x0005e4000800082b */
.L_x_140:
[----:B------:R-:W-:Y:S05]  /*a3e0*/  BSYNC.RECONVERGENT B0 ;  /* 0x0000000000007941 */ /* 0x000fea0003800200 */
.L_x_139:
[----:B------:R-:W-:Y:S01]  /*a3f0*/  NOP ;  /* 0x0000000000007918 */ /* 0x000fe20000000000 */
[----:B------:R-:W1:Y:S01]  /*a400*/  LDS R9, [R9] ;  /* 0x0000000009097984 */ /* 0x000e620000000800 */
[----:B------:R-:W-:Y:S04]  /*a410*/  IADD3 R2, P0, PT, R0, UR56, RZ ;  /* 0x0000003800027c10 */ /* 0x000fe8000ff1e0ff */
[----:B------:R-:W-:Y:S05]  /*a420*/  IADD3.X R3, PT, PT, RZ, UR57, RZ, P0, !PT ;  /* 0x00000039ff037c10 */ /* 0x000fea00087fe4ff */
[----:B-1----:R3:W5:Y:S04]  /*a430*/  ATOMG.E.EXCH.STRONG.GPU PT, RZ, [R2], R9 ;  /* 0x0000000902ff73a8 */ /* 0x00276800041ee100 */
.L_x_138:
[----:B------:R-:W-:Y:S09]  /*a440*/  UISETP.NE.AND UP0, UPT, UR37, 0x8, UPT ;  /* 0x000000082500788c */ /* 0x000ff2000bf05270 */
[----:B------:R-:W-:Y:S05]  /*a450*/  BRA.U UP0, `(.L_x_141) ;  /* 0x0000000100047547 */ /* 0x000fea000b800000 */
[----:B------:R-:W-:Y:S05]  /*a460*/  BPT.TRAP 0x1 ;  /* 0x000000040000795c */ /* 0x000fea0000300000 */
.L_x_141:
[----:B------:R-:W-:Y:S01]  /*a470*/  ULEA UR6, UR5, UR43, 0x3 ;  /* 0x0000002b05067291 */ /* 0x000fe2000f8e18ff */
[----:B---3--:R-:W-:Y:S08]  /*a480*/  SHF.L.U32 R3, R87, 0x1f, RZ ;  /* 0x0000001f57037819 */ /* 0x008ff000000006ff */
[----:B-----5:R-:W3:Y:S02]  /*a490*/  SYNCS.PHASECHK.TRANS64.TRYWAIT P0, [UR6+0x1e0], R3 ;  /* 0x0001e003ff0075a7 */ /* 0x020ee40008001106 */
[----:B---3--:R-:W-:Y:S05]  /*a4a0*/  @!P0 BRA `(.L_x_142) ;  /* 0x0000007800188947 */ /* 0x008fea0003800000 */
.L_x_279:
[----:B------:R-:W-:Y:S09]  /*a4b0*/  UIMAD UR4, UR5, 0x14, UR36 ;  /* 0x00000014050478a4 */ /* 0x000ff2000f8e0224 */
[----:B------:R-:W4:Y:S04]  /*a4c0*/  LDS.U16 R89, [UR4+0x12] ;  /* 0x00001204ff597984 */ /* 0x000f280008000400 */
[----:B------:R-:W1:Y:S04]  /*a4d0*/  LDS R85, [UR4] ;  /* 0x00000004ff557984 */ /* 0x000e680008000800 */
[----:B------:R-:W1:Y:S04]  /*a4e0*/  LDS R84, [UR4+0x4] ;  /* 0x00000404ff547984 */ /* 0x000e680008000800 */
[----:B------:R-:W1:Y:S04]  /*a4f0*/  LDS R83, [UR4+0x8] ;  /* 0x00000804ff537984 */ /* 0x000e680008000800 */
[----:B------:R-:W1:Y:S01]  /*a500*/  LDS R82, [UR4+0xc] ;  /* 0x00000c04ff527984 */ /* 0x000e620008000800 */
[----:B------:R-:W-:Y:S01]  /*a510*/  @!PT LDS RZ, [RZ] ;  /* 0x00000000fffff984 */ /* 0x000fe20000000800 */
[----:B------:R-:W-:Y:S01]  /*a520*/  @!PT LDS RZ, [RZ] ;  /* 0x00000000fffff984 */ /* 0x000fe20000000800 */
[----:B------:R-:W-:Y:S01]  /*a530*/  @!PT LDS RZ, [RZ] ;  /* 0x00000000fffff984 */ /* 0x000fe20000000800 */
[----:B------:R-:W-:Y:S01]  /*a540*/  @!PT LDS RZ, [RZ] ;  /* 0x00000000fffff984 */ /* 0x000fe20000000800 */
[----:B------:R5:W-:Y:S06]  /*a550*/  MEMBAR.ALL.CTA ;  /* 0x0000000000007992 */ /* 0x000bec0000008000 */
[----:B-----5:R-:W1:Y:S01]  /*a560*/  FENCE.VIEW.ASYNC.S ;  /* 0x00000000000073c6 */ /* 0x020e620000000000 */
[----:B------:R-:W-:Y:S05]  /*a570*/  BRA.U UP0, `(.L_x_143) ;  /* 0x0000000100047547 */ /* 0x000fea000b800000 */
[----:B------:R-:W-:Y:S05]  /*a580*/  BPT.TRAP 0x1 ;  /* 0x000000040000795c */ /* 0x000fea0000300000 */
.L_x_143:
[----:B------:R-:W-:Y:S01]  /*a590*/  UIADD3 UR4, UPT, UPT, UR6, 0x220, URZ ;  /* 0x0000022006047890 */ /* 0x000fe2000fffe0ff */
[----:B------:R-:W-:Y:S01]  /*a5a0*/  IMAD.WIDE R100, R17, 0xc, R98 ;  /* 0x0000000c11647825 */ /* 0x000fe200078e0262 */
[----:B------:R-:W-:Y:S01]  /*a5b0*/  ISETP.NE.OR P0, PT, R94, RZ, !P2 ;  /* 0x000000ff5e00720c */ /* 0x000fe20005705670 */
[----:B------:R-:W-:Y:S01]  /*a5c0*/  UIADD3 UR55, UPT, UPT, UR5, 0x1, URZ ;  /* 0x0000000105377890 */ /* 0x000fe2000fffe0ff */
[----:B------:R-:W-:Y:S01]  /*a5d0*/  BSSY.RECONVERGENT B0, `(.L_x_144) ;  /* 0x0000009000007945 */ /* 0x000fe20003800200 */
[----:B------:R-:W-:Y:S09]  /*a5e0*/  UPRMT UR4, UR52, 0x654, UR4 ;  /* 0x0000065434047896 */ /* 0x000ff20008000004 */
[----:B-1----:R-:W-:Y:S01]  /*a5f0*/  SYNCS.ARRIVE.TRANS64.RED.A1T0 RZ, [UR4], RZ ;  /* 0x000000ffffff79a7 */ /* 0x002fe20008100404 */
[----:B------:R1:W5:Y:S01]  /*a600*/  LDG.E R100, desc[UR50][R100.64+0x8] ;  /* 0x0000083264647981 */ /* 0x000362000c1e1900 */
[----:B------:R-:W-:Y:S05]  /*a610*/  @P0 BRA `(.L_x_145) ;  /* 0x0000000000100947 */ /* 0x000fea0003800000 */
[----:B------:R-:W-:Y:S04]  /*a620*/  DEPBAR {5,4,3,2,1,0} ;  /* 0x0000003f0000791a */ /* 0x000fe80000000000 */
[----:B------:R-:W2:Y:S02]  /*a630*/  CCTL.E.C.LDCU.IV.DEEP [UR56] ;  /* 0x0000000038007540 */ /* 0x000ea40009c08000 */
[----:B--2---:R2:W-:Y:S01]  /*a640*/  UTMACCTL.IV [UR56] ;  /* 0x00000000380079b9 */ /* 0x0045e20008000000 */
[----:B------:R-:W-:Y:S01]  /*a650*/  NOP ;  /* 0x0000000000007918 */ /* 0x000fe20000000000 */
.L_x_145:
[----:B--2---:R-:W-:Y:S05]  /*a660*/  BSYNC.RECONVERGENT B0 ;  /* 0x0000000000007941 */ /* 0x004fea0003800200 */
.L_x_144:
[----:B------:R-:W-:Y:S01]  /*a670*/  R2UR UR41, R15 ;  /* 0x000000000f2972ca */ /* 0x000fe200000e0000 */
[----:B------:R-:W-:Y:S01]  /*a680*/  BSSY.RECONVERGENT B6, `(.L_x_146) ;  /* 0x0000025000067945 */ /* 0x000fe20003800200 */
[----:B------:R-:W-:Y:S02]  /*a690*/  R2UR UR42, R14 ;  /* 0x000000000e2a72ca */ /* 0x000fe400000e0000 */
[----:B------:R-:W-:Y:S09]  /*a6a0*/  LOP3.LUT P0, RZ, R81, 0x3f0, RZ, 0xc0, !PT ;  /* 0x000003f051ff7812 */ /* 0x000ff2000780c0ff */
[----:B------:R-:W-:Y:S02]  /*a6b0*/  USHF.L.U32 UR41, UR41, 0x7, URZ ;  /* 0x0000000729297899 */ /* 0x000fe400080006ff */
[----:B------:R-:W-:Y:S02]  /*a6c0*/  USHF.L.U32 UR42, UR42, 0x7, URZ ;  /* 0x000000072a2a7899 */ /* 0x000fe400080006ff */
[----:B------:R-:W-:Y:S10]  /*a6d0*/  @!P0 BRA `(.L_x_147) ;  /* 0x00000000007c8947 */ /* 0x000ff40003800000 */
[----:B------:R-:W2:Y:S01]  /*a6e0*/  LDCU.64 UR8, c[0x4][0x80] ;  /* 0x01001000ff0877ac */ /* 0x000ea20008000a00 */
[----:B------:R-:W-:Y:S01]  /*a6f0*/  MOV R2, 0x0 ;  /* 0x0000000000027802 */ /* 0x000fe20000000f00 */
[----:B------:R-:W-:Y:S02]  /*a700*/  HFMA2 R12, -RZ, RZ, 0, 5.9604644775390625e-08 ;  /* 0x00000001ff0c7431 */ /* 0x000fe400000001ff */
[----:B------:R-:W-:Y:S01]  /*a710*/  IMAD.MOV.U32 R8, RZ, RZ, 0x70 ;  /* 0x00000070ff087424 */ /* 0x000fe200078e00ff */
[----:B------:R1:W1:Y:S01]  /*a720*/  LDC.64 R14, c[0x4][R2] ;  /* 0x01000000020e7b82 */ /* 0x0002620000000a00 */
[----:B------:R-:W3:Y:S01]  /*a730*/  LDCU.64 UR6, c[0x4][0x88] ;  /* 0x01001100ff0677ac */ /* 0x000ee20008000a00 */
[----:B------:R-:W-:Y:S01]  /*a740*/  IMAD.MOV.U32 R13, RZ, RZ, RZ ;  /* 0x000000ffff0d7224 */ /* 0x000fe200078e00ff */
[----:B------:R-:W4:Y:S01]  /*a750*/  LDCU.64 UR4, c[0x4][0x8] ;  /* 0x01000100ff0477ac */ /* 0x000f220008000a00 */
[----:B--2---:R-:W-:Y:S01]  /*a760*/  MOV R5, UR9 ;  /* 0x0000000900057c02 */ /* 0x004fe20008000f00 */
[----:B------:R-:W-:Y:S01]  /*a770*/  IMAD.U32 R4, RZ, RZ, UR8 ;  /* 0x00000008ff047e24 */ /* 0x000fe2000f8e00ff */
[----:B---3--:R-:W-:Y:S01]  /*a780*/  MOV R7, UR7 ;  /* 0x0000000700077c02 */ /* 0x008fe20008000f00 */
[----:B------:R-:W-:Y:S01]  /*a790*/  IMAD.U32 R6, RZ, RZ, UR6 ;  /* 0x00000006ff067e24 */ /* 0x000fe2000f8e00ff */
[----:B----4-:R-:W-:Y:S01]  /*a7a0*/  MOV R11, UR5 ;  /* 0x00000005000b7c02 */ /* 0x010fe20008000f00 */
[----:B------:R-:W-:Y:S02]  /*a7b0*/  IMAD.U32 R10, RZ, RZ, UR4 ;  /* 0x00000004ff0a7e24 */ /* 0x000fe4000f8e00ff */
[----:B------:R-:W-:Y:S07]  /*a7c0*/  LEPC R20, `(.L_x_148) ;  /* 0x000000001014794e */ /* 0x000fee0000000000 */
[----:B-1---5:R-:W-:Y:S05]  /*a7d0*/  CALL.ABS.NOINC R14 ;  /* 0x000000000e007343 */ /* 0x022fea0003c00000 */
.L_x_148:
[----:B------:R-:W1:Y:S01]  /*a7e0*/  LDCU.64 UR8, c[0x4][0x80] ;  /* 0x01001000ff0877ac */ /* 0x000e620008000a00 */
[----:B------:R-:W2:Y:S01]  /*a7f0*/  LDC.64 R2, c[0x4][R2] ;  /* 0x0100000002027b82 */ /* 0x000ea20000000a00 */
[----:B------:R-:W-:Y:S02]  /*a800*/  HFMA2 R12, -RZ, RZ, 0, 5.9604644775390625e-08 ;  /* 0x00000001ff0c7431 */ /* 0x000fe400000001ff */
[----:B------:R-:W-:Y:S02]  /*a810*/  IMAD.MOV.U32 R8, RZ, RZ, 0x70 ;  /* 0x00000070ff087424 */ /* 0x000fe400078e00ff */
[----:B------:R-:W-:Y:S01]  /*a820*/  IMAD.MOV.U32 R13, RZ, RZ, RZ ;  /* 0x000000ffff0d7224 */ /* 0x000fe200078e00ff */
[----:B------:R-:W3:Y:S01]  /*a830*/  LDCU.64 UR6, c[0x4][0x88] ;  /* 0x01001100ff0677ac */ /* 0x000ee20008000a00 */
[----:B------:R-:W4:Y:S01]  /*a840*/  LDCU.64 UR4, c[0x4][0x8] ;  /* 0x01000100ff0477ac */ /* 0x000f220008000a00 */
[----:B-1----:R-:W-:Y:S02]  /*a850*/  MOV R4, UR8 ;  /* 0x0000000800047c02 */ /* 0x002fe40008000f00 */
[----:B------:R-:W-:Y:S02]  /*a860*/  MOV R5, UR9 ;  /* 0x0000000900057c02 */ /* 0x000fe40008000f00 */
[----:B---3--:R-:W-:Y:S01]  /*a870*/  MOV R7, UR7 ;  /* 0x0000000700077c02 */ /* 0x008fe20008000f00 */
[----:B------:R-:W-:Y:S01]  /*a880*/  IMAD.U32 R6, RZ, RZ, UR6 ;  /* 0x00000006ff067e24 */ /* 0x000fe2000f8e00ff */
[----:B----4-:R-:W-:Y:S01]  /*a890*/  MOV R11, UR5 ;  /* 0x00000005000b7c02 */ /* 0x010fe20008000f00 */
[----:B------:R-:W-:Y:S02]  /*a8a0*/  IMAD.U32 R10, RZ, RZ, UR4 ;  /* 0x00000004ff0a7e24 */ /* 0x000fe4000f8e00ff */
[----:B------:R-:W-:Y:S07]  /*a8b0*/  LEPC R20, `(.L_x_147) ;  /* 0x000000001014794e */ /* 0x000fee0000000000 */
[----:B--2---:R-:W-:Y:S05]  /*a8c0*/  CALL.ABS.NOINC R2 ;  /* 0x0000000002007343 */ /* 0x004fea0003c00000 */
.L_x_147:
[----:B------:R-:W-:Y:S05]  /*a8d0*/  BSYNC.RECONVERGENT B6 ;  /* 0x0000000000067941 */ /* 0x000fea0003800200 */
.L_x_146:
[----:B------:R-:W-:Y:S01]  /*a8e0*/  ISETP.NE.AND P0, PT, R94, RZ, PT ;  /* 0x000000ff5e00720c */ /* 0x000fe20003f05270 */
[----:B------:R-:W-:Y:S01]  /*a8f0*/  BSSY B0, `(.L_x_149) ;  /* 0x0000009000007945 */ /* 0x000fe20003800000 */
[----:B------:R-:W-:Y:S04]  /*a900*/  PLOP3.LUT P1, PT, PT, PT, PT, 0x8, 0x80 ;  /* 0x000000000080781c */ /* 0x000fe80003f2e170 */
[----:B-1----:R-:W-:Y:S07]  /*a910*/  P2R R101, PR, RZ, 0x2 ;  /* 0x00000002ff657803 */ /* 0x002fee0000000000 */
[----:B------:R-:W-:Y:S05]  /*a920*/  @P0 BRA `(.L_x_150) ;  /* 0x0000000000140947 */ /* 0x000fea0003800000 */
[----:B------:R-:W-:Y:S03]  /*a930*/  UMOV UR4, 0xffffffff ;  /* 0xffffffff00047882 */ /* 0x000fe60000000000 */
[----:B------:R-:W-:Y:S05]  /*a940*/  BRA.DIV UR4, `(.L_x_151) ;  /* 0x0000007604087947 */ /* 0x000fea000b800000 */
[----:B------:R-:W-:Y:S11]  /*a950*/  ELECT P6, URZ, PT ;  /* 0x0000000000ff782f */ /* 0x000ff600038c0000 */
[----:B------:R-:W-:Y:S02]  /*a960*/  @!UPT UIADD3 URZ, UPT, UPT, URZ, URZ, URZ ;  /* 0x000000fffffff290 */ /* 0x000fe4000fffe0ff */
.L_x_281:
[----:B------:R-:W-:Y:S07]  /*a970*/  P2R R101, PR, RZ, 0x40 ;  /* 0x00000040ff657803 */ /* 0x000fee0000000000 */
.L_x_150:
[----:B------:R-:W-:Y:S05]  /*a980*/  BSYNC B0 ;  /* 0x0000000000007941 */ /* 0x000fea0003800000 */
.L_x_149:
[----:B------:R-:W-:Y:S02]  /*a990*/  ISETP.NE.U32.AND P0, PT, R78, RZ, PT ;  /* 0x000000ff4e00720c */ /* 0x000fe40003f05070 */
[----:B------:R-:W-:Y:S02]  /*a9a0*/  LOP3.LUT R91, R91, 0x1, RZ, 0x3c, !PT ;  /* 0x000000015b5b7812 */ /* 0x000fe400078e3cff */
[----:B------:R-:W-:Y:S02]  /*a9b0*/  ISETP.NE.AND.EX P1, PT, R79, RZ, PT, P0 ;  /* 0x000000ff4f00720c */ /* 0x000fe40003f25300 */
[----:B------:R-:W-:Y:S04]  /*a9c0*/  ISETP.NE.U32.AND P0, PT, R76, RZ, PT ;  /* 0x000000ff4c00720c */ /* 0x000fe80003f05070 */
[----:B------:R-:W-:Y:S07]  /*a9d0*/  ISETP.NE.AND.EX P0, PT, R77, RZ, PT, P0 ;  /* 0x000000ff4d00720c */ /* 0x000fee0003f05300 */
[----:B------:R-:W1:Y:S08]  /*a9e0*/  @P1 LDC.64 R8, c[0x0][0x8b8] ;  /* 0x00022e00ff081b82 */ /* 0x000e700000000a00 */
[----:B---3--:R-:W2:Y:S02]  /*a9f0*/  @P0 LDC.64 R2, c[0x0][0x890] ;  /* 0x00022400ff020b82 */ /* 0x008ea40000000a00 */
[C---:B--2---:R-:W-:Y:S04]  /*aa00*/  @P0 IMAD.WIDE R2, R17.reuse, 0x8, R2 ;  /* 0x0000000811020825 */ /* 0x044fe800078e0202 */
[----:B-1----:R-:W-:Y:S01]  /*aa10*/  @P1 IMAD.WIDE R8, R17, 0x8, R8 ;  /* 0x0000000811081825 */ /* 0x002fe200078e0208 */
[----:B------:R1:W2:Y:S04]  /*aa20*/  @P0 LDG.E.64 R4, desc[UR50][R2.64] ;  /* 0x0000003202040981 */ /* 0x0002a8000c1e1b00 */
[----:B------:R-:W3:Y:S01]  /*aa30*/  @P1 LDG.E.64 R6, desc[UR50][R8.64] ;  /* 0x0000003208061981 */ /* 0x000ee2000c1e1b00 */
[----:B-1----:R-:W-:Y:S03]  /*aa40*/  SHF.L.U32 R2, R91, 0x1f, RZ ;  /* 0x0000001f5b027819 */ /* 0x002fe600000006ff */
[----:B--2---:R1:W5:Y:S04]  /*aa50*/  @P0 LD.E R48, desc[UR50][R4.64] ;  /* 0x0000003204300980 */ /* 0x004368000c101900 */
[----:B---3--:R1:W5:Y:S01]  /*aa60*/  @P1 LD.E R47, desc[UR50][R6.64] ;  /* 0x00000032062f1980 */ /* 0x008362000c101900 */
[----:B------:R-:W-:Y:S05]  /*aa70*/  @P0 BRA `(.L_x_152) ;  /* 0x0000000000240947 */ /* 0x000fea0003800000 */
[----:B------:R-:W-:Y:S04]  /*aa80*/  ISETP.NE.U32.AND P0, PT, RZ, UR38, PT ;  /* 0x00000026ff007c0c */ /* 0x000fe8000bf05070 */
[----:B------:R-:W-:Y:S11]  /*aa90*/  ISETP.NE.AND.EX P0, PT, RZ, UR39, PT, P0 ;  /* 0x00000027ff007c0c */ /* 0x000ff6000bf05300 */
[----:B------:R-:W-:Y:S02]  /*aaa0*/  @!UPT UIADD3 URZ, UPT, UPT, URZ, URZ, URZ ;  /* 0x000000fffffff290 */ /* 0x000fe4000fffe0ff */
[----:B------:R-:W2:Y:S08]  /*aab0*/  @P0 LDC R0, c[0x0][0x898] ;  /* 0x00022600ff000b82 */ /* 0x000eb00000000800 */
[----:B-1----:R-:W1:Y:S01]  /*aac0*/  @P0 LDC.64 R4, c[0x0][0x888] ;  /* 0x00022200ff040b82 */ /* 0x002e620000000a00 */
[----:B--2---:R-:W-:Y:S04]  /*aad0*/  @P0 IMAD R0, R17, R0, RZ ;  /* 0x0000000011000224 */ /* 0x004fe800078e02ff */
[----:B-1----:R-:W-:Y:S05]  /*aae0*/  @P0 IMAD.WIDE R4, R0, 0x4, R4 ;  /* 0x0000000400040825 */ /* 0x002fea00078e0204 */
[----:B-----5:R2:W5:Y:S02]  /*aaf0*/  @P0 LDG.E R48, desc[UR50][R4.64] ;  /* 0x0000003204300981 */ /* 0x020564000c1e1900 */
[----:B--2---:R-:W3:Y:S02]  /*ab00*/  @!P0 LDC R48, c[0x0][0x880] ;  /* 0x00022000ff308b82 */ /* 0x004ee40000000800 */
.L_x_152:
        /* <DEDUP_REMOVED lines=9> */
[----:B--2---:R-:W1:Y:S02]  /*aba0*/  @!P0 LDC R47, c[0x0][0x8a8] ;  /* 0x00022a00ff2f8b82 */ /* 0x004e640000000800 */
.L_x_153:
[----:B------:R-:W2:Y:S01]  /*abb0*/  SYNCS.PHASECHK.TRANS64.TRYWAIT P0, [UR43+0xb0], R2 ;  /* 0x0000b002ff0075a7 */ /* 0x000ea2000800112b */
[----:B------:R-:W-:Y:S01]  /*abc0*/  LEA R97, R90, UR43, 0x3 ;  /* 0x0000002b5a617c11 */ /* 0x000fe2000f8e18ff */
[----:B------:R-:W-:Y:S01]  /*abd0*/  BSSY B0, `(.L_x_154) ;  /* 0x0000008000007945 */ /* 0x000fe20003800000 */
[----:B------:R-:W-:Y:S01]  /*abe0*/  SHF.L.U32 R0, R88, 0x1f, RZ ;  /* 0x0000001f58007819 */ /* 0x000fe200000006ff */
[----:B------:R-:W-:Y:S02]  /*abf0*/  VIADD R86, R92, UR43 ;  /* 0x0000002b5c567c36 */ /* 0x000fe40008000000 */
[----:B------:R-:W-:Y:S01]  /*ac00*/  IMAD.MOV.U32 R71, RZ, RZ, RZ ;  /* 0x000000ffff477224 */ /* 0x000fe200078e00ff */
[----:B------:R1:W1:Y:S01]  /*ac10*/  SYNCS.PHASECHK.TRANS64.TRYWAIT P2, [R97+URZ+0x180], R0 ;  /* 0x00018000610075a7 */ /* 0x00026200080411ff */
[----:B--2---:R-:W-:Y:S05]  /*ac20*/  @P0 BRA `(.L_x_155) ;  /* 0x0000000000080947 */ /* 0x004fea0003800000 */
[----:B------:R-:W2:Y:S02]  /*ac30*/  SYNCS.PHASECHK.TRANS64.TRYWAIT P0, [UR43+0xb0], R2 ;  /* 0x0000b002ff0075a7 */ /* 0x000ea4000800112b */
[----:B--2---:R-:W-:Y:S05]  /*ac40*/  @!P0 BRA `(.L_x_156) ;  /* 0x0000007000608947 */ /* 0x004fea0003800000 */
.L_x_155:
[----:B------:R-:W-:Y:S05]  /*ac50*/  BSYNC B0 ;  /* 0x0000000000007941 */ /* 0x000fea0003800000 */
.L_x_154:
[----:B---3-5:R-:W-:Y:S01]  /*ac60*/  FSETP.NEU.AND P0, PT, R48, RZ, PT ;  /* 0x000000ff3000720b */ /* 0x028fe20003f0d000 */
[----:B------:R-:W-:Y:S01]  /*ac70*/  IMAD.MOV.U32 R70, RZ, RZ, RZ ;  /* 0x000000ffff467224 */ /* 0x000fe200078e00ff */
[----:B------:R-:W-:Y:S02]  /*ac80*/  CS2R R68, SRZ ;  /* 0x0000000000447805 */ /* 0x000fe4000001ff00 */
[----:B------:R-:W-:Y:S02]  /*ac90*/  CS2R R74, SRZ ;  /* 0x00000000004a7805 */ /* 0x000fe4000001ff00 */
[----:B------:R-:W-:Y:S02]  /*aca0*/  CS2R R72, SRZ ;  /* 0x0000000000487805 */ /* 0x000fe4000001ff00 */
[----:B------:R-:W-:Y:S02]  /*acb0*/  CS2R R62, SRZ ;  /* 0x00000000003e7805 */ /* 0x000fe4000001ff00 */
[----:B------:R-:W-:Y:S02]  /*acc0*/  CS2R R60, SRZ ;  /* 0x00000000003c7805 */ /* 0x000fe4000001ff00 */
[----:B------:R-:W-:Y:S02]  /*acd0*/  CS2R R58, SRZ ;  /* 0x00000000003a7805 */ /* 0x000fe4000001ff00 */
[----:B------:R-:W-:Y:S02]  /*ace0*/  CS2R R56, SRZ ;  /* 0x0000000000387805 */ /* 0x000fe4000001ff00 */
[----:B------:R-:W-:Y:S01]  /*acf0*/  ISETP.GE.AND P1, PT, R100, 0x1, PT ;  /* 0x000000016400780c */ /* 0x000fe20003f26270 */
[----:B------:R-:W-:Y:S01]  /*ad00*/  IMAD R54, R90, 0x80, R93 ;  /* 0x000000805a367824 */ /* 0x000fe200078e025d */
[----:B------:R-:W-:Y:S02]  /*ad10*/  CS2R R38, SRZ ;  /* 0x0000000000267805 */ /* 0x000fe4000001ff00 */
[----:B------:R-:W-:Y:S01]  /*ad20*/  CS2R R36, SRZ ;  /* 0x0000000000247805 */ /* 0x000fe2000001ff00 */
[----:B--2---:R-:W-:Y:S01]  /*ad30*/  @P0 IMAD R2, R95, 0x2, R86 ;  /* 0x000000025f020824 */ /* 0x004fe200078e0256 */
[----:B------:R-:W-:Y:S05]  /*ad40*/  @P0 WARPSYNC.ALL ;  /* 0x0000000000000948 */ /* 0x000fea0003800000 */
[----:B------:R2:W3:Y:S01]  /*ad50*/  @P0 LDSM.16.MT88.4 R68, [R2+0x1000] ;  /* 0x001000000244083b */ /* 0x0004e20000004200 */
[----:B------:R-:W-:Y:S02]  /*ad60*/  CS2R R34, SRZ ;  /* 0x0000000000227805 */ /* 0x000fe4000001ff00 */
[----:B------:R-:W-:Y:S02]  /*ad70*/  CS2R R32, SRZ ;  /* 0x0000000000207805 */ /* 0x000fe4000001ff00 */
[----:B------:R-:W-:Y:S02]  /*ad80*/  CS2R R30, SRZ ;  /* 0x00000000001e7805 */ /* 0x000fe4000001ff00 */
[----:B------:R-:W-:Y:S02]  /*ad90*/  CS2R R28, SRZ ;  /* 0x00000000001c7805 */ /* 0x000fe4000001ff00 */
[----:B------:R-:W-:Y:S01]  /*ada0*/  CS2R R26, SRZ ;  /* 0x00000000001a7805 */ /* 0x000fe2000001ff00 */
[----:B------:R2:W2:Y:S01]  /*adb0*/  @P0 LDSM.16.MT88.4 R72, [R2+0x1800] ;  /* 0x001800000248083b */ /* 0x0004a20000004200 */
[----:B------:R-:W-:Y:S02]  /*adc0*/  CS2R R24, SRZ ;  /* 0x0000000000187805 */ /* 0x000fe4000001ff00 */
[----:B------:R-:W-:Y:S02]  /*add0*/  CS2R R18, SRZ ;  /* 0x0000000000127805 */ /* 0x000fe4000001ff00 */
[----:B------:R-:W-:Y:S02]  /*ade0*/  CS2R R16, SRZ ;  /* 0x0000000000107805 */ /* 0x000fe4000001ff00 */
[----:B------:R-:W-:Y:S02]  /*adf0*/  CS2R R14, SRZ ;  /* 0x00000000000e7805 */ /* 0x000fe4000001ff00 */
[----:B------:R-:W-:Y:S01]  /*ae00*/  CS2R R12, SRZ ;  /* 0x00000000000c7805 */ /* 0x000fe2000001ff00 */
[----:B------:R2:W2:Y:S01]  /*ae10*/  @P0 LDSM.16.MT88.4 R60, [R92+UR43+0x1000] ;  /* 0x0010002b5c3c083b */ /* 0x0004a20008004200 */
[----:B------:R-:W-:Y:S02]  /*ae20*/  CS2R R10, SRZ ;  /* 0x00000000000a7805 */ /* 0x000fe4000001ff00 */
[----:B------:R-:W-:Y:S02]  /*ae30*/  CS2R R8, SRZ ;  /* 0x0000000000087805 */ /* 0x000fe4000001ff00 */
[----:B-1----:R-:W-:Y:S02]  /*ae40*/  CS2R R6, SRZ ;  /* 0x0000000000067805 */ /* 0x002fe4000001ff00 */
[----:B------:R-:W-:Y:S01]  /*ae50*/  CS2R R4, SRZ ;  /* 0x0000000000047805 */ /* 0x000fe2000001ff00 */
[----:B------:R-:W-:Y:S01]  /*ae60*/  VIADD R102, R86, 0x1000 ;  /* 0x0000100056667836 */ /* 0x000fe20000000000 */
[----:B------:R1:W1:Y:S01]  /*ae70*/  @P0 LDSM.16.MT88.4 R56, [R92+UR43+0x1800] ;  /* 0x0018002b5c38083b */ /* 0x0002620008004200 */
[----:B------:R-:W-:Y:S05]  /*ae80*/  @!P1 BRA `(.L_x_157) ;  /* 0x0000000000d49947 */ /* 0x000fea0003800000 */
[----:B------:R-:W-:Y:S01]  /*ae90*/  SHF.R.U32.HI R3, RZ, 0x15, R54 ;  /* 0x00000015ff037819 */ /* 0x000fe20000011636 */
[----:B------:R-:W-:Y:S03]  /*aea0*/  BSSY B0, `(.L_x_158) ;  /* 0x0000006000007945 */ /* 0x000fe60003800000 */
[----:B------:R-:W-:Y:S01]  /*aeb0*/  LOP3.LUT P0, RZ, R3, 0x3, R80, 0x48, !PT ;  /* 0x0000000303ff7812 */ /* 0x000fe20007804850 */
[----:B------:R-:W-:Y:S01]  /*aec0*/  @!UPT UIADD3 URZ, UPT, UPT, URZ, URZ, URZ ;  /* 0x000000fffffff290 */ /* 0x000fe2000fffe0ff */
[----:B------:R-:W-:Y:S11]  /*aed0*/  @P2 BRA `(.L_x_159) ;  /* 0x0000000000082947 */ /* 0x000ff60003800000 */
[----:B------:R-:W5:Y:S02]  /*aee0*/  SYNCS.PHASECHK.TRANS64.TRYWAIT P1, [R97+URZ+0x180], R0 ;  /* 0x00018000610075a7 */ /* 0x000f6400080211ff */
[----:B-----5:R-:W-:Y:S05]  /*aef0*/  @!P1 BRA `(.L_x_160) ;  /* 0x0000006c00cc9947 */ /* 0x020fea0003800000 */
.L_x_159:
[----:B------:R-:W-:Y:S05]  /*af00*/  BSYNC B0 ;  /* 0x0000000000007941 */ /* 0x000fea0003800000 */
.L_x_158:
[----:B------:R-:W-:Y:S05]  /*af10*/  @!P0 BRA `(.L_x_161) ;  /* 0x0000000000408947 */ /* 0x000fea0003800000 */
[----:B------:R-:W5:Y:S01]  /*af20*/  LDCU.64 UR8, c[0x4][0x70] ;  /* 0x01000e00ff0877ac */ /* 0x000f620008000a00 */
[----:B------:R-:W-:Y:S01]  /*af30*/  MOV R3, 0x0 ;  /* 0x0000000000037802 */ /* 0x000fe20000000f00 */
[----:B------:R-:W-:Y:S02]  /*af40*/  HFMA2 R12, -RZ, RZ, 0, 5.9604644775390625e-08 ;  /* 0x00000001ff0c7431 */ /* 0x000fe400000001ff */
[----:B------:R-:W-:Y:S02]  /*af50*/  IMAD.MOV.U32 R8, RZ, RZ, 0x192 ;  /* 0x00000192ff087424 */ /* 0x000fe400078e00ff */
[----:B------:R-:W-:Y:S01]  /*af60*/  IMAD.MOV.U32 R13, RZ, RZ, RZ ;  /* 0x000000ffff0d7224 */ /* 0x000fe200078e00ff */
[----:B------:R-:W3:Y:S01]  /*af70*/  LDCU.64 UR6, c[0x4][0x78] ;  /* 0x01000f00ff0677ac */ /* 0x000ee20008000a00 */
[----:B--2---:R-:W2:Y:S01]  /*af80*/  LDC.64 R2, c[0x4][R3] ;  /* 0x0100000003027b82 */ /* 0x004ea20000000a00 */
[----:B------:R-:W4:Y:S01]  /*af90*/  LDCU.64 UR4, c[0x4][0x10] ;  /* 0x01000200ff0477ac */ /* 0x000f220008000a00 */
[----:B-----5:R-:W-:Y:S01]  /*afa0*/  MOV R5, UR9 ;  /* 0x0000000900057c02 */ /* 0x020fe20008000f00 */
[----:B------:R-:W-:Y:S01]  /*afb0*/  IMAD.U32 R4, RZ, RZ, UR8 ;  /* 0x00000008ff047e24 */ /* 0x000fe2000f8e00ff */
[----:B---3--:R-:W-:Y:S01]  /*afc0*/  MOV R7, UR7 ;  /* 0x0000000700077c02 */ /* 0x008fe20008000f00 */
[----:B------:R-:W-:Y:S01]  /*afd0*/  IMAD.U32 R6, RZ, RZ, UR6 ;  /* 0x00000006ff067e24 */ /* 0x000fe2000f8e00ff */
[----:B----4-:R-:W-:Y:S01]  /*afe0*/  MOV R11, UR5 ;  /* 0x00000005000b7c02 */ /* 0x010fe20008000f00 */
[----:B------:R-:W-:Y:S02]  /*aff0*/  IMAD.U32 R10, RZ, RZ, UR4 ;  /* 0x00000004ff0a7e24 */ /* 0x000fe4000f8e00ff */
[----:B------:R-:W-:Y:S07]  /*b000*/  LEPC R20, `(.L_x_161) ;  /* 0x000000001014794e */ /* 0x000fee0000000000 */
[----:B-12---:R-:W-:Y:S05]  /*b010*/  CALL.ABS.NOINC R2 ;  /* 0x0000000002007343 */ /* 0x006fea0003c00000 */
.L_x_161:
[----:B------:R-:W-:Y:S05]  /*b020*/  WARPSYNC.ALL ;  /* 0x0000000000007948 */ /* 0x000fea0003800000 */
[C---:B------:R-:W-:Y:S01]  /*b030*/  R2UR UR4, R54.reuse ;  /* 0x00000000360472ca */ /* 0x040fe200000e0000 */
[----:B------:R-:W-:Y:S05]  /*b040*/  VIADD R3, R54, 0x100000 ;  /* 0x0010000036037836 */ /* 0x000fea0000000000 */
[----:B------:R-:W-:Y:S04]  /*b050*/  SHF.R.U32.HI R3, RZ, 0x15, R3 ;  /* 0x00000015ff037819 */ /* 0x000fe80000011603 */
[----:B------:R-:W-:Y:S03]  /*b060*/  LOP3.LUT P0, RZ, R3, 0x3, R80, 0x48, !PT ;  /* 0x0000000303ff7812 */ /* 0x000fe60007804850 */
[----:B------:R-:W1:Y:S10]  /*b070*/  LDTM.16dp256bit.x4 R24, tmem[UR4] ;  /* 0x00000004001879ee */ /* 0x000e740008120000 */
[----:B-1----:R-:W-:Y:S05]  /*b080*/  @!P0 BRA `(.L_x_162) ;  /* 0x0000000000408947 */ /* 0x002fea0003800000 */
[----:B------:R-:W1:Y:S01]  /*b090*/  LDCU.64 UR8, c[0x4][0x70] ;  /* 0x01000e00ff0877ac */ /* 0x000e620008000a00 */
[----:B------:R-:W-:Y:S01]  /*b0a0*/  MOV R3, 0x0 ;  /* 0x0000000000037802 */ /* 0x000fe20000000f00 */
[----:B------:R-:W-:Y:S02]  /*b0b0*/  HFMA2 R12, -RZ, RZ, 0, 5.9604644775390625e-08 ;  /* 0x00000001ff0c7431 */ /* 0x000fe400000001ff */
[----:B------:R-:W-:Y:S02]  /*b0c0*/  IMAD.MOV.U32 R8, RZ, RZ, 0x192 ;  /* 0x00000192ff087424 */ /* 0x000fe400078e00ff */
[----:B------:R-:W-:Y:S01]  /*b0d0*/  IMAD.MOV.U32 R13, RZ, RZ, RZ ;  /* 0x000000ffff0d7224 */ /* 0x000fe200078e00ff */
[----:B------:R-:W5:Y:S01]  /*b0e0*/  LDCU.64 UR6, c[0x4][0x78] ;  /* 0x01000f00ff0677ac */ /* 0x000f620008000a00 */
[----:B--2---:R-:W2:Y:S01]  /*b0f0*/  LDC.64 R2, c[0x4][R3] ;  /* 0x0100000003027b82 */ /* 0x004ea20000000a00 */
[----:B------:R-:W3:Y:S01]  /*b100*/  LDCU.64 UR4, c[0x4][0x10] ;  /* 0x01000200ff0477ac */ /* 0x000ee20008000a00 */
[----:B-1----:R-:W-:Y:S01]  /*b110*/  MOV R5, UR9 ;  /* 0x0000000900057c02 */ /* 0x002fe20008000f00 */
[----:B------:R-:W-:Y:S01]  /*b120*/  IMAD.U32 R4, RZ, RZ, UR8 ;  /* 0x00000008ff047e24 */ /* 0x000fe2000f8e00ff */
[----:B-----5:R-:W-:Y:S01]  /*b130*/  MOV R7, UR7 ;  /* 0x0000000700077c02 */ /* 0x020fe20008000f00 */
[----:B------:R-:W-:Y:S01]  /*b140*/  IMAD.U32 R6, RZ, RZ, UR6 ;  /* 0x00000006ff067e24 */ /* 0x000fe2000f8e00ff */
[----:B---3--:R-:W-:Y:S01]  /*b150*/  MOV R11, UR5 ;  /* 0x00000005000b7c02 */ /* 0x008fe20008000f00 */
[----:B------:R-:W-:Y:S02]  /*b160*/  IMAD.U32 R10, RZ, RZ, UR4 ;  /* 0x00000004ff0a7e24 */ /* 0x000fe4000f8e00ff */
[----:B------:R-:W-:Y:S07]  /*b170*/  LEPC R20, `(.L_x_162) ;  /* 0x000000001014794e */ /* 0x000fee0000000000 */
[----:B--2-4-:R-:W-:Y:S05]  /*b180*/  CALL.ABS.NOINC R2 ;  /* 0x0000000002007343 */ /* 0x014fea0003c00000 */
.L_x_162:
[----:B------:R-:W-:Y:S05]  /*b190*/  WARPSYNC.ALL ;  /* 0x0000000000007948 */ /* 0x000fea0003800000 */
[----:B------:R-:W-:Y:S11]  /*b1a0*/  R2UR UR4, R54 ;  /* 0x00000000360472ca */ /* 0x000ff600000e0000 */
[----:B------:R-:W-:Y:S02]  /*b1b0*/  @!UPT UIADD3 URZ, UPT, UPT, URZ, URZ, URZ ;  /* 0x000000fffffff290 */ /* 0x000fe4000fffe0ff */
[----:B------:R-:W1:Y:S02]  /*b1c0*/  LDTM.16dp256bit.x4 R4, tmem[UR4+0x100000] ;  /* 0x10000004000479ee */ /* 0x000e640008120000 */
[----:B-1----:R-:W-:Y:S01]  /*b1d0*/  NOP ;  /* 0x0000000000007918 */ /* 0x002fe20000000000 */
.L_x_157:
[--C-:B--2---:R-:W-:Y:S01]  /*b1e0*/  HADD2.F32 R49, -RZ, R60.reuse.H0_H0 ;  /* 0x2000003cff317230 */ /* 0x104fe20000004100 */
[----:B------:R-:W-:Y:S05]  /*b1f0*/  WARPSYNC.ALL ;  /* 0x0000000000007948 */ /* 0x000fea0003800000 */
[----:B------:R-:W-:Y:S01]  /*b200*/  LEA R55, R95, R86, 0x1 ;  /* 0x000000565f377211 */ /* 0x000fe200078e08ff */
[-C--:B------:R-:W-:Y:S01]  /*b210*/  FMUL R0, R24, R47.reuse ;  /* 0x0000002f18007220 */ /* 0x080fe20000400000 */
[----:B------:R-:W-:Y:S02]  /*b220*/  HADD2.F32 R51, -RZ, R60.H1_H1 ;  /* 0x3000003cff337230 */ /* 0x000fe40000004100 */
[-C--:B------:R-:W-:Y:S01]  /*b230*/  FMUL R2, R25, R47.reuse ;  /* 0x0000002f19027220 */ /* 0x080fe20000400000 */
[----:B------:R-:W-:Y:S01]  /*b240*/  FMUL R3, R26, R47 ;  /* 0x0000002f1a037220 */ /* 0x000fe20000400000 */
[C---:B------:R-:W-:Y:S01]  /*b250*/  FFMA R0, R48.reuse, R49, R0 ;  /* 0x0000003130007223 */ /* 0x040fe20000000000 */
[--C-:B------:R-:W-:Y:S02]  /*b260*/  HADD2.F32 R49, -RZ, R61.reuse.H0_H0 ;  /* 0x2000003dff317230 */ /* 0x100fe40000004100 */
[----:B------:R-:W-:Y:S01]  /*b270*/  FFMA R2, R48, R51, R2 ;  /* 0x0000003330027223 */ /* 0x000fe20000000002 */
[-C--:B------:R-:W-:Y:S01]  /*b280*/  FMUL R20, R4, R47.reuse ;  /* 0x0000002f04147220 */ /* 0x080fe20000400000 */
[----:B------:R-:W-:Y:S02]  /*b290*/  HADD2.F32 R51, -RZ, R61.H1_H1 ;  /* 0x3000003dff337230 */ /* 0x000fe40000004100 */
[----:B------:R-:W-:Y:S01]  /*b2a0*/  FMUL R21, R5, R47 ;  /* 0x0000002f05157220 */ /* 0x000fe20000400000 */
[----:B------:R-:W-:Y:S01]  /*b2b0*/  FFMA R3, R48, R49, R3 ;  /* 0x0000003130037223 */ /* 0x000fe20000000003 */
[----:B------:R-:W-:Y:S01]  /*b2c0*/  F2FP.F16.F32.PACK_AB R64, R2, R0 ;  /* 0x000000000240723e */ /* 0x000fe200000000ff */
[-C--:B------:R-:W-:Y:S01]  /*b2d0*/  FMUL R4, R27, R47.reuse ;  /* 0x0000002f1b047220 */ /* 0x080fe20000400000 */
[--C-:B------:R-:W-:Y:S02]  /*b2e0*/  HADD2.F32 R50, -RZ, R62.reuse.H0_H0 ;  /* 0x2000003eff327230 */ /* 0x100fe40000004100 */
[-C--:B------:R-:W-:Y:S01]  /*b2f0*/  FMUL R5, R28, R47.reuse ;  /* 0x0000002f1c057220 */ /* 0x080fe20000400000 */
[----:B------:R-:W-:Y:S01]  /*b300*/  FMUL R22, R6, R47 ;  /* 0x0000002f06167220 */ /* 0x000fe20000400000 */
[----:B------:R-:W-:Y:S02]  /*b310*/  HADD2.F32 R49, -RZ, R62.H1_H1 ;  /* 0x3000003eff317230 */ /* 0x000fe40000004100 */
[C---:B------:R-:W-:Y:S01]  /*b320*/  FFMA R4, R48.reuse, R51, R4 ;  /* 0x0000003330047223 */ /* 0x040fe20000000004 */
[----:B------:R-:W-:Y:S01]  /*b330*/  FFMA R5, R48, R50, R5 ;  /* 0x0000003230057223 */ /* 0x000fe20000000005 */
[--C-:B------:R-:W-:Y:S02]  /*b340*/  HADD2.F32 R50, -RZ, R63.reuse.H0_H0 ;  /* 0x2000003fff327230 */ /* 0x100fe40000004100 */
[-C--:B------:R-:W-:Y:S01]  /*b350*/  FMUL R6, R29, R47.reuse ;  /* 0x0000002f1d067220 */ /* 0x080fe20000400000 */
[----:B------:R-:W-:Y:S01]  /*b360*/  FMUL R23, R7, R47 ;  /* 0x0000002f07177220 */ /* 0x000fe20000400000 */
[----:B------:R-:W-:Y:S01]  /*b370*/  HADD2.F32 R51, -RZ, R63.H1_H1 ;  /* 0x3000003fff337230 */ /* 0x000fe20000004100 */
[----:B------:R-:W-:Y:S01]  /*b380*/  F2FP.F16.F32.PACK_AB R65, R4, R3 ;  /* 0x000000030441723e */ /* 0x000fe200000000ff */
[----:B------:R-:W-:Y:S01]  /*b390*/  FFMA R6, R48, R49, R6 ;  /* 0x0000003130067223 */ /* 0x000fe20000000006 */
[-C--:B------:R-:W-:Y:S01]  /*b3a0*/  FMUL R24, R8, R47.reuse ;  /* 0x0000002f08187220 */ /* 0x080fe20000400000 */
[--C-:B-1----:R-:W-:Y:S02]  /*b3b0*/  HADD2.F32 R49, -RZ, R56.reuse.H0_H0 ;  /* 0x20000038ff317230 */ /* 0x102fe40000004100 */
[-C--:B------:R-:W-:Y:S01]  /*b3c0*/  FMUL R7, R30, R47.reuse ;  /* 0x0000002f1e077220 */ /* 0x080fe20000400000 */
[----:B------:R-:W-:Y:S01]  /*b3d0*/  FMUL R8, R31, R47 ;  /* 0x0000002f1f087220 */ /* 0x000fe20000400000 */
[----:B---3--:R-:W-:Y:S01]  /*b3e0*/  HADD2.F32 R52, -RZ, R69.H1_H1 ;  /* 0x30000045ff347230 */ /* 0x008fe20000004100 */
[----:B------:R-:W-:Y:S01]  /*b3f0*/  F2FP.F16.F32.PACK_AB R66, R6, R5 ;  /* 0x000000050642723e */ /* 0x000fe200000000ff */
[C---:B------:R-:W-:Y:S01]  /*b400*/  FFMA R7, R48.reuse, R50, R7 ;  /* 0x0000003230077223 */ /* 0x040fe20000000007 */
[----:B------:R-:W-:Y:S01]  /*b410*/  FFMA R8, R48, R51, R8 ;  /* 0x0000003330087223 */ /* 0x000fe20000000008 */
[----:B------:R-:W-:Y:S02]  /*b420*/  HADD2.F32 R51, -RZ, R56.H1_H1 ;  /* 0x30000038ff337230 */ /* 0x000fe40000004100 */
[-C--:B------:R-:W-:Y:S01]  /*b430*/  FMUL R25, R9, R47.reuse ;  /* 0x0000002f09197220 */ /* 0x080fe20000400000 */
[----:B------:R-:W-:Y:S01]  /*b440*/  FMUL R9, R32, R47 ;  /* 0x0000002f20097220 */ /* 0x000fe20000400000 */
[--C-:B------:R-:W-:Y:S01]  /*b450*/  HADD2.F32 R50, -RZ, R58.reuse.H0_H0 ;  /* 0x2000003aff327230 */ /* 0x100fe20000004100 */
[----:B------:R-:W-:Y:S01]  /*b460*/  F2FP.F16.F32.PACK_AB R67, R8, R7 ;  /* 0x000000070843723e */ /* 0x000fe200000000ff */
[----:B------:R-:W-:Y:S01]  /*b470*/  FMUL R40, R10, R47 ;  /* 0x0000002f0a287220 */ /* 0x000fe20000400000 */
[C---:B------:R-:W-:Y:S01]  /*b480*/  FFMA R9, R48.reuse, R49, R9 ;  /* 0x0000003130097223 */ /* 0x040fe20000000009 */
[----:B------:R-:W-:Y:S02]  /*b490*/  HADD2.F32 R49, -RZ, R57.H0_H0 ;  /* 0x20000039ff317230 */ /* 0x000fe40000004100 */
[-C--:B------:R-:W-:Y:S01]  /*b4a0*/  FMUL R10, R33, R47.reuse ;  /* 0x0000002f210a7220 */ /* 0x080fe20000400000 */
[----:B------:R1:W-:Y:S01]  /*b4b0*/  STSM.16.MT88.4 [R86+0x1000], R64 ;  /* 0x0010004056007844 */ /* 0x0003e20000004200 */
[----:B------:R-:W-:Y:S01]  /*b4c0*/  FMUL R41, R11, R47 ;  /* 0x0000002f0b297220 */ /* 0x000fe20000400000 */
[----:B------:R-:W-:Y:S02]  /*b4d0*/  HADD2.F32 R53, -RZ, R73.H0_H0 ;  /* 0x20000049ff357230 */ /* 0x000fe40000004100 */
[----:B------:R-:W-:Y:S01]  /*b4e0*/  FFMA R10, R48, R51, R10 ;  /* 0x00000033300a7223 */ /* 0x000fe2000000000a */
[-C--:B------:R-:W-:Y:S01]  /*b4f0*/  FMUL R11, R34, R47.reuse ;  /* 0x0000002f220b7220 */ /* 0x080fe20000400000 */
[----:B------:R-:W-:Y:S02]  /*b500*/  HADD2.F32 R51, -RZ, R57.H1_H1 ;  /* 0x30000039ff337230 */ /* 0x000fe40000004100 */
[-C--:B------:R-:W-:Y:S01]  /*b510*/  FMUL R42, R12, R47.reuse ;  /* 0x0000002f0c2a7220 */ /* 0x080fe20000400000 */
[----:B------:R-:W-:Y:S01]  /*b520*/  FMUL R43, R13, R47 ;  /* 0x0000002f0d2b7220 */ /* 0x000fe20000400000 */
[----:B------:R-:W-:Y:S01]  /*b530*/  FFMA R11, R48, R49, R11 ;  /* 0x00000031300b7223 */ /* 0x000fe2000000000b */
[----:B------:R-:W-:Y:S01]  /*b540*/  HADD2.F32 R49, -RZ, R58.H1_H1 ;  /* 0x3000003aff317230 */ /* 0x000fe20000004100 */
[----:B------:R-:W-:Y:S01]  /*b550*/  F2FP.F16.F32.PACK_AB R104, R10, R9 ;  /* 0x000000090a68723e */ /* 0x000fe200000000ff */
[-C--:B------:R-:W-:Y:S01]  /*b560*/  FMUL R12, R35, R47.reuse ;  /* 0x0000002f230c7220 */ /* 0x080fe20000400000 */
[-C--:B------:R-:W-:Y:S01]  /*b570*/  FMUL R44, R14, R47.reuse ;  /* 0x0000002f0e2c7220 */ /* 0x080fe20000400000 */
[-C--:B------:R-:W-:Y:S01]  /*b580*/  FMUL R13, R36, R47.reuse ;  /* 0x0000002f240d7220 */ /* 0x080fe20000400000 */
[----:B------:R-:W-:Y:S01]  /*b590*/  FMUL R14, R37, R47 ;  /* 0x0000002f250e7220 */ /* 0x000fe20000400000 */
[C---:B------:R-:W-:Y:S01]  /*b5a0*/  FFMA R12, R48.reuse, R51, R12 ;  /* 0x00000033300c7223 */ /* 0x040fe2000000000c */
[--C-:B------:R-:W-:Y:S02]  /*b5b0*/  HADD2.F32 R51, -RZ, R68.reuse.H0_H0 ;  /* 0x20000044ff337230 */ /* 0x100fe40000004100 */
[C---:B------:R-:W-:Y:S01]  /*b5c0*/  FFMA R13, R48.reuse, R50, R13 ;  /* 0x00000032300d7223 */ /* 0x040fe2000000000d */
[--C-:B------:R-:W-:Y:S02]  /*b5d0*/  HADD2.F32 R50, -RZ, R59.reuse.H0_H0 ;  /* 0x2000003bff327230 */ /* 0x100fe40000004100 */
[----:B------:R-:W-:Y:S01]  /*b5e0*/  FFMA R14, R48, R49, R14 ;  /* 0x00000031300e7223 */ /* 0x000fe2000000000e */
[----:B------:R-:W-:Y:S02]  /*b5f0*/  HADD2.F32 R49, -RZ, R59.H1_H1 ;  /* 0x3000003bff317230 */ /* 0x000fe40000004100 */
[-C--:B------:R-:W-:Y:S01]  /*b600*/  FMUL R45, R15, R47.reuse ;  /* 0x0000002f0f2d7220 */ /* 0x080fe20000400000 */
[-C--:B------:R-:W-:Y:S01]  /*b610*/  FMUL R46, R16, R47.reuse ;  /* 0x0000002f102e7220 */ /* 0x080fe20000400000 */
[-C--:B------:R-:W-:Y:S01]  /*b620*/  FMUL R15, R38, R47.reuse ;  /* 0x0000002f260f7220 */ /* 0x080fe20000400000 */
[-C--:B------:R-:W-:Y:S01]  /*b630*/  FMUL R16, R39, R47.reuse ;  /* 0x0000002f27107220 */ /* 0x080fe20000400000 */
[-C--:B------:R-:W-:Y:S01]  /*b640*/  FMUL R17, R17, R47.reuse ;  /* 0x0000002f11117220 */ /* 0x080fe20000400000 */
[----:B------:R-:W-:Y:S01]  /*b650*/  FMUL R18, R18, R47 ;  /* 0x0000002f12127220 */ /* 0x000fe20000400000 */
[C---:B------:R-:W-:Y:S01]  /*b660*/  FFMA R15, R48.reuse, R50, R15 ;  /* 0x00000032300f7223 */ /* 0x040fe2000000000f */
[----:B------:R-:W-:Y:S02]  /*b670*/  HADD2.F32 R50, -RZ, R68.H1_H1 ;  /* 0x30000044ff327230 */ /* 0x000fe40000004100 */
[C---:B------:R-:W-:Y:S01]  /*b680*/  FFMA R16, R48.reuse, R49, R16 ;  /* 0x0000003130107223 */ /* 0x040fe20000000010 */
[----:B------:R-:W-:Y:S02]  /*b690*/  HADD2.F32 R49, -RZ, R69.H0_H0 ;  /* 0x20000045ff317230 */ /* 0x000fe40000004100 */
[C---:B------:R-:W-:Y:S01]  /*b6a0*/  FFMA R20, R48.reuse, R51, R20 ;  /* 0x0000003330147223 */ /* 0x040fe20000000014 */
[----:B------:R-:W-:Y:S02]  /*b6b0*/  HADD2.F32 R51, -RZ, R71.H0_H0 ;  /* 0x20000047ff337230 */ /* 0x000fe40000004100 */
[C---:B------:R-:W-:Y:S01]  /*b6c0*/  FFMA R21, R48.reuse, R50, R21 ;  /* 0x0000003230157223 */ /* 0x040fe20000000015 */
[--C-:B------:R-:W-:Y:S02]  /*b6d0*/  HADD2.F32 R50, -RZ, R70.reuse.H1_H1 ;  /* 0x30000046ff327230 */ /* 0x100fe40000004100 */
[C---:B------:R-:W-:Y:S01]  /*b6e0*/  FFMA R22, R48.reuse, R49, R22 ;  /* 0x0000003130167223 */ /* 0x040fe20000000016 */
[----:B------:R-:W-:Y:S02]  /*b6f0*/  HADD2.F32 R49, -RZ, R70.H0_H0 ;  /* 0x20000046ff317230 */ /* 0x000fe40000004100 */
[----:B------:R-:W-:Y:S01]  /*b700*/  FFMA R23, R48, R52, R23 ;  /* 0x0000003430177223 */ /* 0x000fe20000000017 */
[----:B------:R-:W-:Y:S02]  /*b710*/  HADD2.F32 R52, -RZ, R75.H1_H1 ;  /* 0x3000004bff347230 */ /* 0x000fe40000004100 */
[----:B------:R-:W-:Y:S01]  /*b720*/  FMUL R19, R19, R47 ;  /* 0x0000002f13137220 */ /* 0x000fe20000400000 */
[----:B------:R-:W-:Y:S01]  /*b730*/  F2FP.F16.F32.PACK_AB R105, R12, R11 ;  /* 0x0000000b0c69723e */ /* 0x000fe200000000ff */
[C---:B------:R-:W-:Y:S01]  /*b740*/  FFMA R24, R48.reuse, R49, R24 ;  /* 0x0000003130187223 */ /* 0x040fe20000000018 */
[C---:B------:R-:W-:Y:S01]  /*b750*/  FFMA R25, R48.reuse, R50, R25 ;  /* 0x0000003230197223 */ /* 0x040fe20000000019 */
[----:B------:R-:W-:Y:S01]  /*b760*/  FFMA R40, R48, R51, R40 ;  /* 0x0000003330287223 */ /* 0x000fe20000000028 */
[----:B------:R-:W-:Y:S01]  /*b770*/  HADD2.F32 R49, -RZ, R71.H1_H1 ;  /* 0x30000047ff317230 */ /* 0x000fe20000004100 */
[----:B------:R-:W-:Y:S01]  /*b780*/  F2FP.F16.F32.PACK_AB R106, R14, R13 ;  /* 0x0000000d0e6a723e */ /* 0x000fe200000000ff */
[--C-:B------:R-:W-:Y:S01]  /*b790*/  HADD2.F32 R51, -RZ, R72.reuse.H0_H0 ;  /* 0x20000048ff337230 */ /* 0x100fe20000004100 */
[----:B------:R-:W-:Y:S01]  /*b7a0*/  F2FP.F16.F32.PACK_AB R107, R16, R15 ;  /* 0x0000000f106b723e */ /* 0x000fe200000000ff */
[----:B------:R-:W-:Y:S02]  /*b7b0*/  HADD2.F32 R50, -RZ, R72.H1_H1 ;  /* 0x30000048ff327230 */ /* 0x000fe40000004100 */
[C---:B------:R-:W-:Y:S01]  /*b7c0*/  FFMA R41, R48.reuse, R49, R41 ;  /* 0x0000003130297223 */ /* 0x040fe20000000029 */
[----:B------:R-:W-:Y:S02]  /*b7d0*/  HADD2.F32 R49, -RZ, R73.H1_H1 ;  /* 0x30000049ff317230 */ /* 0x000fe40000004100 */
[C---:B------:R-:W-:Y:S01]  /*b7e0*/  FFMA R42, R48.reuse, R51, R42 ;  /* 0x00000033302a7223 */ /* 0x040fe2000000002a */
[----:B------:R1:W-:Y:S01]  /*b7f0*/  STSM.16.MT88.4 [R86+0x1800], R104 ;  /* 0x0018006856007844 */ /* 0x0003e20000004200 */
[C---:B------:R-:W-:Y:S01]  /*b800*/  FFMA R43, R48.reuse, R50, R43 ;  /* 0x00000032302b7223 */ /* 0x040fe2000000002b */
[--C-:B------:R-:W-:Y:S02]  /*b810*/  HADD2.F32 R51, -RZ, R74.reuse.H0_H0 ;  /* 0x2000004aff337230 */ /* 0x100fe40000004100 */
[C---:B------:R-:W-:Y:S01]  /*b820*/  FFMA R44, R48.reuse, R53, R44 ;  /* 0x00000035302c7223 */ /* 0x040fe2000000002c */
[----:B------:R-:W-:Y:S02]  /*b830*/  HADD2.F32 R50, -RZ, R74.H1_H1 ;  /* 0x3000004aff327230 */ /* 0x000fe40000004100 */
[C---:B------:R-:W-:Y:S01]  /*b840*/  FFMA R45, R48.reuse, R49, R45 ;  /* 0x00000031302d7223 */ /* 0x040fe2000000002d */
[----:B------:R-:W-:Y:S02]  /*b850*/  HADD2.F32 R53, -RZ, R75.H0_H0 ;  /* 0x2000004bff357230 */ /* 0x000fe40000004100 */
[C---:B------:R-:W-:Y:S01]  /*b860*/  FFMA R46, R48.reuse, R51, R46 ;  /* 0x00000033302e7223 */ /* 0x040fe2000000002e */
[----:B------:R-:W-:Y:S01]  /*b870*/  F2FP.F16.F32.PACK_AB R108, R21, R20 ;  /* 0x00000014156c723e */ /* 0x000fe200000000ff */
[C---:B------:R-:W-:Y:S01]  /*b880*/  FFMA R17, R48.reuse, R50, R17 ;  /* 0x0000003230117223 */ /* 0x040fe20000000011 */
[----:B------:R-:W-:Y:S01]  /*b890*/  F2FP.F16.F32.PACK_AB R109, R23, R22 ;  /* 0x00000016176d723e */ /* 0x000fe200000000ff */
[C---:B------:R-:W-:Y:S01]  /*b8a0*/  FFMA R18, R48.reuse, R53, R18 ;  /* 0x0000003530127223 */ /* 0x040fe20000000012 */
[----:B------:R-:W-:Y:S01]  /*b8b0*/  FFMA R19, R48, R52, R19 ;  /* 0x0000003430137223 */ /* 0x000fe20000000013 */
[----:B------:R-:W-:Y:S01]  /*b8c0*/  F2FP.F16.F32.PACK_AB R110, R25, R24 ;  /* 0x00000018196e723e */ /* 0x000fe200000000ff */
[----:B------:R-:W-:Y:S01]  /*b8d0*/  BSSY.RECONVERGENT B0, `(.L_x_163) ;  /* 0x000001c000007945 */ /* 0x000fe20003800200 */
[----:B------:R-:W-:Y:S02]  /*b8e0*/  F2FP.F16.F32.PACK_AB R111, R41, R40 ;  /* 0x00000028296f723e */ /* 0x000fe400000000ff */
[----:B------:R-:W-:Y:S02]  /*b8f0*/  F2FP.F16.F32.PACK_AB R112, R43, R42 ;  /* 0x0000002a2b70723e */ /* 0x000fe400000000ff */
[----:B------:R-:W-:Y:S01]  /*b900*/  F2FP.F16.F32.PACK_AB R113, R45, R44 ;  /* 0x0000002c2d71723e */ /* 0x000fe200000000ff */
[----:B------:R1:W-:Y:S01]  /*b910*/  STSM.16.MT88.4 [R55+0x1000], R108 ;  /* 0x0010006c37007844 */ /* 0x0003e20000004200 */
[----:B------:R-:W-:Y:S02]  /*b920*/  F2FP.F16.F32.PACK_AB R114, R17, R46 ;  /* 0x0000002e1172723e */ /* 0x000fe400000000ff */
[----:B------:R-:W-:Y:S02]  /*b930*/  F2FP.F16.F32.PACK_AB R115, R19, R18 ;  /* 0x000000121373723e */ /* 0x000fe400000000ff */
[----:B------:R-:W-:Y:S03]  /*b940*/  ISETP.NE.AND P0, PT, R101, RZ, PT ;  /* 0x000000ff6500720c */ /* 0x000fe60003f05270 */
[----:B------:R1:W-:Y:S01]  /*b950*/  STSM.16.MT88.4 [R55+0x1800], R112 ;  /* 0x0018007037007844 */ /* 0x0003e20000004200 */
[----:B------:R-:W-:Y:S01]  /*b960*/  @!PT LDS RZ, [RZ] ;  /* 0x00000000fffff984 */ /* 0x000fe20000000800 */
[----:B------:R-:W-:Y:S01]  /*b970*/  @!PT LDS RZ, [RZ] ;  /* 0x00000000fffff984 */ /* 0x000fe20000000800 */
[----:B------:R-:W-:Y:S01]  /*b980*/  @!PT LDS RZ, [RZ] ;  /* 0x00000000fffff984 */ /* 0x000fe20000000800 */
[----:B------:R-:W-:Y:S01]  /*b990*/  @!PT LDS RZ, [RZ] ;  /* 0x00000000fffff984 */ /* 0x000fe20000000800 */
[----:B------:R2:W-:Y:S07]  /*b9a0*/  MEMBAR.ALL.CTA ;  /* 0x0000000000007992 */ /* 0x0005ee0000008000 */
[----:B--2---:R-:W2:Y:S02]  /*b9b0*/  FENCE.VIEW.ASYNC.S ;  /* 0x00000000000073c6 */ /* 0x004ea40000000000 */
[----:B--2---:R-:W-:Y:S06]  /*b9c0*/  BAR.SYNC.DEFER_BLOCKING 0x1, 0x80 ;  /* 0x0042000000007b1d */ /* 0x004fec0000010000 */
[----:B------:R-:W-:Y:S05]  /*b9d0*/  @!P0 BRA `(.L_x_164) ;  /* 0x00000000002c8947 */ /* 0x000fea0003800000 */
[----:B------:R-:W-:Y:S02]  /*b9e0*/  UIADD3 UR7, UPT, UPT, UR43, 0x1000, URZ ;  /* 0x000010002b077890 */ /* 0x000fe4000fffe0ff */
[----:B------:R-:W-:Y:S02]  /*b9f0*/  UIADD3 UR5, UPT, UPT, UR41, 0x40, URZ ;  /* 0x0000004029057890 */ /* 0x000fe4000fffe0ff */
[----:B------:R-:W-:Y:S02]  /*ba00*/  UIADD3 UR4, UPT, UPT, UR43, 0x2000, URZ ;  /* 0x000020002b047890 */ /* 0x000fe4000fffe0ff */
[----:B------:R-:W-:Y:S01]  /*ba10*/  MOV R81, UR7 ;  /* 0x0000000700517c02 */ /* 0x000fe20008000f00 */
[----:B------:R-:W-:Y:S03]  /*ba20*/  UMOV UR6, UR42 ;  /* 0x0000002a00067c82 */ /* 0x000fe60008000000 */
[----:B------:R-:W-:Y:S11]  /*ba30*/  R2UR UR40, R81 ;  /* 0x00000000512872ca */ /* 0x000ff600000e0000 */
[----:B------:R-:W-:Y:S02]  /*ba40*/  @!UPT UIADD3 URZ, UPT, UPT, URZ, URZ, URZ ;  /* 0x000000fffffff290 */ /* 0x000fe4000fffe0ff */
[----:B------:R2:W-:Y:S01]  /*ba50*/  UTMASTG.2D [UR40], [UR56] ;  /* 0x00000028380073b5 */ /* 0x0005e20008008000 */
[----:B------:R2:W-:Y:S01]  /*ba60*/  UTMASTG.2D [UR4], [UR56] ;  /* 0x00000004380073b5 */ /* 0x0005e20008008000 */
[----:B------:R0:W-:Y:S01]  /*ba70*/  UTMACMDFLUSH ;  /* 0x00000000000079b7 */ /* 0x0001e20000000000 */
[----:B--2---:R-:W-:Y:S04]  /*ba80*/  DEPBAR.LE SB0, 0x1 ;  /* 0x000080400000791a */ /* 0x004fe80000000000 */
.L_x_164:
[----:B------:R-:W-:Y:S05]  /*ba90*/  BSYNC.RECONVERGENT B0 ;  /* 0x0000000000007941 */ /* 0x000fea0003800200 */
.L_x_163:
[----:B------:R-:W-:Y:S01]  /*baa0*/  UISETP.NE.AND UP1, UPT, UR54, URZ, UPT ;  /* 0x000000ff3600728c */ /* 0x000fe2000bf25270 */
[----:B------:R-:W-:Y:S01]  /*bab0*/  BAR.SYNC.DEFER_BLOCKING 0x1, 0x80 ;  /* 0x0042000000007b1d */ /* 0x000fe20000010000 */
[----:B------:R-:W-:Y:S01]  /*bac0*/  SHF.L.U32 R0, R91, 0x1f, RZ ;  /* 0x0000001f5b007819 */ /* 0x000fe200000006ff */
[----:B------:R-:W-:Y:S03]  /*bad0*/  IMAD R102, R95, 0x2, R102 ;  /* 0x000000025f667824 */ /* 0x000fe600078e0266 */
[----:B------:R-:W-:Y:S05]  /*bae0*/  PLOP3.LUT P0, PT, PT, PT, UP1, 0x80, 0x8 ;  /* 0x000000000008781c */ /* 0x000fea0003f0f018 */
[----:B------:R-:W-:Y:S04]  /*baf0*/  @UP1 ULEA UR4, UR53, UR43, 0x3 ;  /* 0x0000002b35041291 */ /* 0x000fe8000f8e18ff */
[----:B------:R-:W-:Y:S04]  /*bb00*/  @UP1 UIADD3 UR4, UPT, UPT, UR4, 0xd0, URZ ;  /* 0x000000d004041890 */ /* 0x000fe8000fffe0ff */
[----:B------:R-:W-:Y:S09]  /*bb10*/  @UP1 UPRMT UR4, UR52, 0x654, UR4 ;  /* 0x0000065434041896 */ /* 0x000ff20008000004 */
[----:B------:R-:W-:Y:S01]  /*bb20*/  @P0 SYNCS.ARRIVE.TRANS64.RED.A1T0 RZ, [UR4], RZ ;  /* 0x000000ffffff09a7 */ /* 0x000fe20008100404 */
[----:B------:R-:W-:Y:S01]  /*bb30*/  @UP1 UIADD3 UR4, UPT, UPT, UR53, 0x1, URZ ;  /* 0x0000000135041890 */ /* 0x000fe2000fffe0ff */
[----:B------:R-:W-:Y:S01]  /*bb40*/  BSSY B0, `(.L_x_165) ;  /* 0x0000008000007945 */ /* 0x000fe20003800000 */
[----:B------:R-:W-:Y:S02]  /*bb50*/  FSETP.NEU.AND P0, PT, R48, RZ, PT ;  /* 0x000000ff3000720b */ /* 0x000fe40003f0d000 */
[----:B------:R-:W-:Y:S01]  /*bb60*/  @UP1 UISETP.NE.AND UP0, UPT, UR4, 0x4, UPT ;  /* 0x000000040400188c */ /* 0x000fe2000bf05270 */
[----:B------:R-:W2:Y:S03]  /*bb70*/  SYNCS.PHASECHK.TRANS64.TRYWAIT P1, [UR43+0xb8], R0 ;  /* 0x0000b800ff0075a7 */ /* 0x000ea6000802112b */
[----:B------:R-:W-:Y:S01]  /*bb80*/  @UP1 USEL UR53, UR4, URZ, UP0 ;  /* 0x000000ff04351287 */ /* 0x000fe20008000000 */
[----:B--2---:R-:W-:Y:S11]  /*bb90*/  @P1 BRA `(.L_x_166) ;  /* 0x0000000000081947 */ /* 0x004ff60003800000 */
[----:B------:R-:W2:Y:S02]  /*bba0*/  SYNCS.PHASECHK.TRANS64.TRYWAIT P1, [UR43+0xb8], R0 ;  /* 0x0000b800ff0075a7 */ /* 0x000ea4000802112b */
[----:B--2---:R-:W-:Y:S05]  /*bbb0*/  @!P1 BRA `(.L_x_167) ;  /* 0x0000006000b09947 */ /* 0x004fea0003800000 */
.L_x_166:
[----:B------:R-:W-:Y:S05]  /*bbc0*/  BSYNC B0 ;  /* 0x0000000000007941 */ /* 0x000fea0003800000 */
.L_x_165:
[----:B------:R-:W-:Y:S05]  /*bbd0*/  @P0 WARPSYNC.ALL ;  /* 0x0000000000000948 */ /* 0x000fea0003800000 */
[----:B------:R3:W1:Y:S01]  /*bbe0*/  @P0 LDSM.16.MT88.4 R60, [R92+UR43+0x3000] ;  /* 0x0030002b5c3c083b */ /* 0x0006620008004200 */
[----:B------:R-:W-:Y:S02]  /*bbf0*/  CS2R R38, SRZ ;  /* 0x0000000000267805 */ /* 0x000fe4000001ff00 */
[----:B------:R-:W-:Y:S02]  /*bc00*/  CS2R R36, SRZ ;  /* 0x0000000000247805 */ /* 0x000fe4000001ff00 */
[----:B------:R-:W-:Y:S01]  /*bc10*/  CS2R R34, SRZ ;  /* 0x0000000000227805 */ /* 0x000fe2000001ff00 */
[----:B------:R3:W1:Y:S01]  /*bc20*/  @P0 LDSM.16.MT88.4 R56, [R92+UR43+0x3800] ;  /* 0x0038002b5c38083b */ /* 0x0006620008004200 */
[----:B------:R-:W-:Y:S02]  /*bc30*/  CS2R R32, SRZ ;  /* 0x0000000000207805 */ /* 0x000fe4000001ff00 */
[----:B------:R-:W-:Y:S02]  /*bc40*/  CS2R R30, SRZ ;  /* 0x00000000001e7805 */ /* 0x000fe4000001ff00 */
[----:B------:R-:W-:Y:S01]  /*bc50*/  CS2R R28, SRZ ;  /* 0x00000000001c7805 */ /* 0x000fe2000001ff00 */
[----:B------:R3:W1:Y:S01]  /*bc60*/  @P0 LDSM.16.MT88.4 R68, [R102+0x2000] ;  /* 0x002000006644083b */ /* 0x0006620000004200 */
[----:B------:R-:W-:Y:S02]  /*bc70*/  CS2R R26, SRZ ;  /* 0x00000000001a7805 */ /* 0x000fe4000001ff00 */
[----:B------:R-:W-:Y:S02]  /*bc80*/  CS2R R24, SRZ ;  /* 0x0000000000187805 */ /* 0x000fe4000001ff00 */
[----:B------:R-:W-:Y:S01]  /*bc90*/  CS2R R18, SRZ ;  /* 0x0000000000127805 */ /* 0x000fe2000001ff00 */
[----:B------:R3:W1:Y:S01]  /*bca0*/  @P0 LDSM.16.MT88.4 R72, [R102+0x2800] ;  /* 0x002800006648083b */ /* 0x0006620000004200 */
[----:B------:R-:W-:Y:S02]  /*bcb0*/  ISETP.GE.AND P0, PT, R100, 0x1, PT ;  /* 0x000000016400780c */ /* 0x000fe40003f06270 */
[----:B------:R-:W-:Y:S02]  /*bcc0*/  CS2R R16, SRZ ;  /* 0x0000000000107805 */ /* 0x000fe4000001ff00 */
[----:B------:R-:W-:Y:S02]  /*bcd0*/  CS2R R14, SRZ ;  /* 0x00000000000e7805 */ /* 0x000fe4000001ff00 */
[----:B------:R-:W-:Y:S02]  /*bce0*/  CS2R R12, SRZ ;  /* 0x00000000000c7805 */ /* 0x000fe4000001ff00 */
[----:B------:R-:W-:Y:S02]  /*bcf0*/  CS2R R10, SRZ ;  /* 0x00000000000a7805 */ /* 0x000fe4000001ff00 */
[----:B------:R-:W-:Y:S02]  /*bd00*/  CS2R R8, SRZ ;  /* 0x0000000000087805 */ /* 0x000fe4000001ff00 */
[----:B------:R-:W-:Y:S02]  /*bd10*/  CS2R R6, SRZ ;  /* 0x0000000000067805 */ /* 0x000fe4000001ff00 */
[----:B------:R-:W-:Y:S01]  /*bd20*/  CS2R R4, SRZ ;  /* 0x0000000000047805 */ /* 0x000fe2000001ff00 */
[----:B------:R-:W-:Y:S06]  /*bd30*/  @!P0 BRA `(.L_x_168) ;  /* 0x0000000000c48947 */ /* 0x000fec0003800000 */
[----:B--2---:R-:W-:Y:S05]  /*bd40*/  VIADD R3, R54, 0x20 ;  /* 0x0000002036037836 */ /* 0x004fea0000000000 */
[----:B------:R-:W-:Y:S04]  /*bd50*/  SHF.R.U32.HI R3, RZ, 0x15, R3 ;  /* 0x00000015ff037819 */ /* 0x000fe80000011603 */
[----:B------:R-:W-:Y:S11]  /*bd60*/  LOP3.LUT P0, RZ, R3, 0x3, R80, 0x48, !PT ;  /* 0x0000000303ff7812 */ /* 0x000ff60007804850 */
[----:B------:R-:W-:Y:S02]  /*bd70*/  @!UPT UIADD3 URZ, UPT, UPT, URZ, URZ, URZ ;  /* 0x000000fffffff290 */ /* 0x000fe4000fffe0ff */
[----:B------:R-:W-:Y:S05]  /*bd80*/  @!P0 BRA `(.L_x_169) ;  /* 0x0000000000408947 */ /* 0x000fea0003800000 */
[----:B------:R-:W2:Y:S01]  /*bd90*/  LDCU.64 UR8, c[0x4][0x70] ;  /* 0x01000e00ff0877ac */ /* 0x000ea20008000a00 */
[----:B------:R-:W-:Y:S01]  /*bda0*/  MOV R3, 0x0 ;  /* 0x0000000000037802 */ /* 0x000fe20000000f00 */
[----:B------:R-:W-:Y:S02]  /*bdb0*/  HFMA2 R12, -RZ, RZ, 0, 5.9604644775390625e-08 ;  /* 0x00000001ff0c7431 */ /* 0x000fe400000001ff */
[----:B------:R-:W-:Y:S02]  /*bdc0*/  IMAD.MOV.U32 R8, RZ, RZ, 0x192 ;  /* 0x00000192ff087424 */ /* 0x000fe400078e00ff */
[----:B------:R-:W-:Y:S01]  /*bdd0*/  IMAD.MOV.U32 R13, RZ, RZ, RZ ;  /* 0x000000ffff0d7224 */ /* 0x000fe200078e00ff */
[----:B------:R-:W5:Y:S01]  /*bde0*/  LDCU.64 UR6, c[0x4][0x78] ;  /* 0x01000f00ff0677ac */ /* 0x000f620008000a00 */
[----:B------:R-:W1:Y:S01]  /*bdf0*/  LDC.64 R2, c[0x4][R3] ;  /* 0x0100000003027b82 */ /* 0x000e620000000a00 */
[----:B------:R-:W3:Y:S01]  /*be00*/  LDCU.64 UR4, c[0x4][0x10] ;  /* 0x01000200ff0477ac */ /* 0x000ee20008000a00 */
[----:B--2---:R-:W-:Y:S01]  /*be10*/  MOV R5, UR9 ;  /* 0x0000000900057c02 */ /* 0x004fe20008000f00 */
[----:B------:R-:W-:Y:S01]  /*be20*/  IMAD.U32 R4, RZ, RZ, UR8 ;  /* 0x00000008ff047e24 */ /* 0x000fe2000f8e00ff */
[----:B-----5:R-:W-:Y:S01]  /*be30*/  MOV R7, UR7 ;  /* 0x0000000700077c02 */ /* 0x020fe20008000f00 */
[----:B------:R-:W-:Y:S01]  /*be40*/  IMAD.U32 R6, RZ, RZ, UR6 ;  /* 0x00000006ff067e24 */ /* 0x000fe2000f8e00ff */
[----:B---3--:R-:W-:Y:S01]  /*be50*/  MOV R11, UR5 ;  /* 0x00000005000b7c02 */ /* 0x008fe20008000f00 */
[----:B------:R-:W-:Y:S02]  /*be60*/  IMAD.U32 R10, RZ, RZ, UR4 ;  /* 0x00000004ff0a7e24 */ /* 0x000fe4000f8e00ff */
[----:B------:R-:W-:Y:S07]  /*be70*/  LEPC R20, `(.L_x_169) ;  /* 0x000000001014794e */ /* 0x000fee0000000000 */
[----:B-1--4-:R-:W-:Y:S05]  /*be80*/  CALL.ABS.NOINC R2 ;  /* 0x0000000002007343 */ /* 0x012fea0003c00000 */
.L_x_169:
[----:B------:R-:W-:Y:S05]  /*be90*/  WARPSYNC.ALL ;  /* 0x0000000000007948 */ /* 0x000fea0003800000 */
[C---:B------:R-:W-:Y:S01]  /*bea0*/  R2UR UR4, R54.reuse ;  /* 0x00000000360472ca */ /* 0x040fe200000e0000 */
[----:B------:R-:W-:Y:S05]  /*beb0*/  VIADD R3, R54, 0x100020 ;  /* 0x0010002036037836 */ /* 0x000fea0000000000 */
[----:B------:R-:W-:Y:S04]  /*bec0*/  SHF.R.U32.HI R3, RZ, 0x15, R3 ;  /* 0x00000015ff037819 */ /* 0x000fe80000011603 */
[----:B------:R-:W-:Y:S03]  /*bed0*/  LOP3.LUT P0, RZ, R3, 0x3, R80, 0x48, !PT ;  /* 0x0000000303ff7812 */ /* 0x000fe60007804850 */
[----:B------:R-:W2:Y:S10]  /*bee0*/  LDTM.16dp256bit.x4 R24, tmem[UR4+0x20] ;  /* 0x00002004001879ee */ /* 0x000eb40008120000 */
[----:B--2---:R-:W-:Y:S05]  /*bef0*/  @!P0 BRA `(.L_x_170) ;  /* 0x0000000000408947 */ /* 0x004fea0003800000 */
        /* <DEDUP_REMOVED lines=16> */
.L_x_170:
[----:B------:R-:W-:Y:S05]  /*c000*/  WARPSYNC.ALL ;  /* 0x0000000000007948 */ /* 0x000fea0003800000 */
[----:B------:R-:W-:Y:S11]  /*c010*/  R2UR UR4, R54 ;  /* 0x00000000360472ca */ /* 0x000ff600000e0000 */
[----:B------:R-:W-:Y:S02]  /*c020*/  @!UPT UIADD3 URZ, UPT, UPT, URZ, URZ, URZ ;  /* 0x000000fffffff290 */ /* 0x000fe4000fffe0ff */
[----:B------:R-:W2:Y:S02]  /*c030*/  LDTM.16dp256bit.x4 R4, tmem[UR4+0x100020] ;  /* 0x10002004000479ee */ /* 0x000ea40008120000 */
[----:B--2---:R-:W-:Y:S01]  /*c040*/  NOP ;  /* 0x0000000000007918 */ /* 0x004fe20000000000 */
.L_x_168:
[--C-:B-1----:R-:W-:Y:S01]  /*c050*/  HADD2.F32 R49, -RZ, R60.reuse.H0_H0 ;  /* 0x2000003cff317230 */ /* 0x102fe20000004100 */
[----:B------:R-:W-:Y:S05]  /*c060*/  WARPSYNC.ALL ;  /* 0x0000000000007948 */ /* 0x000fea0003800000 */
[-C--:B--2---:R-:W-:Y:S01]  /*c070*/  FMUL R0, R24, R47.reuse ;  /* 0x0000002f18007220 */ /* 0x084fe20000400000 */
        /* <DEDUP_REMOVED lines=25> */
[--C-:B------:R-:W-:Y:S02]  /*c210*/  HADD2.F32 R49, -RZ, R56.reuse.H0_H0 ;  /* 0x20000038ff317230 */ /* 0x100fe40000004100 */
[-C--:B------:R-:W-:Y:S01]  /*c220*/  FMUL R7, R30, R47.reuse ;  /* 0x0000002f1e077220 */ /* 0x080fe20000400000 */
[----:B------:R-:W-:Y:S01]  /*c230*/  FMUL R8, R31, R47 ;  /* 0x0000002f1f087220 */ /* 0x000fe20000400000 */
[----:B------:R-:W-:Y:S01]  /*c240*/  HADD2.F32 R52, -RZ, R69.H1_H1 ;  /* 0x30000045ff347230 */ /* 0x000fe20000004100 */
        /* <DEDUP_REMOVED lines=96> */
[----:B------:R-:W-:Y:S01]  /*c850*/  UIADD3 UR8, UPT, UPT, UR43, 0x3000, URZ ;  /* 0x000030002b087890 */ /* 0x000fe2000fffe0ff */
[----:B------:R-:W-:Y:S01]  /*c860*/  UMOV UR9, UR41 ;  /* 0x0000002900097c82 */ /* 0x000fe20008000000 */
[----:B------:R-:W-:Y:S02]  /*c870*/  UIADD3 UR5, UPT, UPT, UR41, 0x40, URZ ;  /* 0x0000004029057890 */ /* 0x000fe4000fffe0ff */
[----:B------:R-:W-:Y:S01]  /*c880*/  UIADD3 UR4, UPT, UPT, UR43, 0x4000, URZ ;  /* 0x000040002b047890 */ /* 0x000fe2000fffe0ff */
[----:B------:R-:W-:Y:S04]  /*c890*/  UMOV UR6, UR10 ;  /* 0x0000000a00067c82 */ /* 0x000fe80008000000 */
[----:B------:R2:W-:Y:S04]  /*c8a0*/  UTMASTG.2D [UR8], [UR56] ;  /* 0x00000008380073b5 */ /* 0x0005e80008008000 */
[----:B------:R2:W-:Y:S01]  /*c8b0*/  UTMASTG.2D [UR4], [UR56] ;  /* 0x00000004380073b5 */ /* 0x0005e20008008000 */
[----:B------:R0:W-:Y:S01]  /*c8c0*/  UTMACMDFLUSH ;  /* 0x00000000000079b7 */ /* 0x0001e20000000000 */
[----:B--2---:R-:W-:Y:S04]  /*c8d0*/  DEPBAR.LE SB0, 0x1 ;  /* 0x000080400000791a */ /* 0x004fe80000000000 */
.L_x_172:
[----:B------:R-:W-:Y:S05]  /*c8e0*/  BSYNC.RECONVERGENT B0 ;  /* 0x0000000000007941 */ /* 0x000fea0003800200 */
.L_x_171:
[----:B------:R-:W-:Y:S01]  /*c8f0*/  BAR.SYNC.DEFER_BLOCKING 0x1, 0x80 ;  /* 0x0042000000007b1d */ /* 0x000fe20000010000 */
[----:B------:R-:W-:Y:S01]  /*c900*/  ULEA UR4, UR53, UR43, 0x3 ;  /* 0x0000002b35047291 */ /* 0x000fe2000f8e18ff */
[----:B------:R-:W-:Y:S01]  /*c910*/  SHF.L.U32 R3, R91, 0x1f, RZ ;  /* 0x0000001f5b037819 */ /* 0x000fe200000006ff */
[----:B------:R-:W-:Y:S01]  /*c920*/  UIADD3 UR40, UPT, UPT, UR53, 0x1, URZ ;  /* 0x0000000135287890 */ /* 0x000fe2000fffe0ff */
[----:B------:R-:W-:Y:S01]  /*c930*/  FSETP.NEU.AND P0, PT, R48, RZ, PT ;  /* 0x000000ff3000720b */ /* 0x000fe20003f0d000 */
[----:B------:R-:W-:Y:S04]  /*c940*/  UIADD3 UR4, UPT, UPT, UR4, 0xd0, URZ ;  /* 0x000000d004047890 */ /* 0x000fe8000fffe0ff */
[----:B------:R-:W-:Y:S09]  /*c950*/  UPRMT UR4, UR52, 0x654, UR4 ;  /* 0x0000065434047896 */ /* 0x000ff20008000004 */
[----:B------:R-:W-:Y:S01]  /*c960*/  SYNCS.ARRIVE.TRANS64.RED.A1T0 RZ, [UR4], RZ ;  /* 0x000000ffffff79a7 */ /* 0x000fe20008100404 */
[----:B------:R-:W-:Y:S01]  /*c970*/  BSSY B0, `(.L_x_173) ;  /* 0x0000005000007945 */ /* 0x000fe20003800000 */
[----:B------:R-:W2:Y:S03]  /*c980*/  SYNCS.PHASECHK.TRANS64.TRYWAIT P1, [UR43+0xc0], R3 ;  /* 0x0000c003ff0075a7 */ /* 0x000ea6000802112b */
[----:B--2---:R-:W-:Y:S05]  /*c990*/  @P1 BRA `(.L_x_174) ;  /* 0x0000000000081947 */ /* 0x004fea0003800000 */
[----:B------:R-:W2:Y:S02]  /*c9a0*/  SYNCS.PHASECHK.TRANS64.TRYWAIT P1, [UR43+0xc0], R3 ;  /* 0x0000c003ff0075a7 */ /* 0x000ea4000802112b */
[----:B--2---:R-:W-:Y:S05]  /*c9b0*/  @!P1 BRA `(.L_x_175) ;  /* 0x0000005400489947 */ /* 0x004fea0003800000 */
.L_x_174:
[----:B------:R-:W-:Y:S05]  /*c9c0*/  BSYNC B0 ;  /* 0x0000000000007941 */ /* 0x000fea0003800000 */
.L_x_173:
        /* <DEDUP_REMOVED lines=44> */
.L_x_177:
        /* <DEDUP_REMOVED lines=23> */
.L_x_178:
[----:B------:R-:W-:Y:S05]  /*ce00*/  WARPSYNC.ALL ;  /* 0x0000000000007948 */ /* 0x000fea0003800000 */
[----:B------:R-:W-:Y:S11]  /*ce10*/  R2UR UR4, R54 ;  /* 0x00000000360472ca */ /* 0x000ff600000e0000 */
[----:B------:R-:W-:Y:S02]  /*ce20*/  @!UPT UIADD3 URZ, UPT, UPT, URZ, URZ, URZ ;  /* 0x000000fffffff290 */ /* 0x000fe4000fffe0ff */
[----:B------:R-:W2:Y:S02]  /*ce30*/  LDTM.16dp256bit.x4 R4, tmem[UR4+0x100040] ;  /* 0x10004004000479ee */ /* 0x000ea40008120000 */
[----:B--2---:R-:W-:Y:S01]  /*ce40*/  NOP ;  /* 0x0000000000007918 */ /* 0x004fe20000000000 */
.L_x_176:
        /* <DEDUP_REMOVED lines=137> */
.L_x_180:
[----:B------:R-:W-:Y:S05]  /*d6e0*/  BSYNC.RECONVERGENT B0 ;  /* 0x0000000000007941 */ /* 0x000fea0003800200 */
.L_x_179:
[----:B------:R-:W-:Y:S01]  /*d6f0*/  UISETP.NE.AND UP0, UPT, UR40, 0x4, UPT ;  /* 0x000000042800788c */ /* 0x000fe2000bf05270 */
[----:B------:R-:W-:Y:S01]  /*d700*/  BAR.SYNC.DEFER_BLOCKING 0x1, 0x80 ;  /* 0x0042000000007b1d */ /* 0x000fe20000010000 */
[----:B------:R-:W-:Y:S02]  /*d710*/  SHF.L.U32 R3, R91, 0x1f, RZ ;  /* 0x0000001f5b037819 */ /* 0x000fe400000006ff */
[----:B------:R-:W-:Y:S01]  /*d720*/  USEL UR5, UR40, URZ, UP0 ;  /* 0x000000ff28057287 */ /* 0x000fe20008000000 */
[----:B------:R-:W-:Y:S03]  /*d730*/  FSETP.NEU.AND P0, PT, R48, RZ, PT ;  /* 0x000000ff3000720b */ /* 0x000fe60003f0d000 */
[----:B------:R-:W-:Y:S02]  /*d740*/  ULEA UR4, UR5, UR43, 0x3 ;  /* 0x0000002b05047291 */ /* 0x000fe4000f8e18ff */
[----:B------:R-:W-:Y:S02]  /*d750*/  UIADD3 UR5, UPT, UPT, UR5, 0x1, URZ ;  /* 0x0000000105057890 */ /* 0x000fe4000fffe0ff */
[----:B------:R-:W-:Y:S02]  /*d760*/  UIADD3 UR4, UPT, UPT, UR4, 0xd0, URZ ;  /* 0x000000d004047890 */ /* 0x000fe4000fffe0ff */
[----:B------:R-:W-:Y:S02]  /*d770*/  UISETP.NE.AND UP0, UPT, UR5, 0x4, UPT ;  /* 0x000000040500788c */ /* 0x000fe4000bf05270 */
[----:B------:R-:W-:Y:S02]  /*d780*/  UPRMT UR4, UR52, 0x654, UR4 ;  /* 0x0000065434047896 */ /* 0x000fe40008000004 */
[----:B------:R-:W-:Y:S07]  /*d790*/  USEL UR53, UR5, URZ, UP0 ;  /* 0x000000ff05357287 */ /* 0x000fee0008000000 */
[----:B------:R-:W-:Y:S01]  /*d7a0*/  SYNCS.ARRIVE.TRANS64.RED.A1T0 RZ, [UR4], RZ ;  /* 0x000000ffffff79a7 */ /* 0x000fe20008100404 */
[----:B------:R-:W-:Y:S01]  /*d7b0*/  BSSY B0, `(.L_x_181) ;  /* 0x0000005000007945 */ /* 0x000fe20003800000 */
[----:B------:R-:W2:Y:S03]  /*d7c0*/  SYNCS.PHASECHK.TRANS64.TRYWAIT P1, [UR43+0xc8], R3 ;  /* 0x0000c803ff0075a7 */ /* 0x000ea6000802112b */
[----:B--2---:R-:W-:Y:S05]  /*d7d0*/  @P1 BRA `(.L_x_182) ;  /* 0x0000000000081947 */ /* 0x004fea0003800000 */
[----:B------:R-:W2:Y:S02]  /*d7e0*/  SYNCS.PHASECHK.TRANS64.TRYWAIT P1, [UR43+0xc8], R3 ;  /* 0x0000c803ff0075a7 */ /* 0x000ea4000802112b */
[----:B--2---:R-:W-:Y:S05]  /*d7f0*/  @!P1 BRA `(.L_x_183) ;  /* 0x0000004400d09947 */ /* 0x004fea0003800000 */
.L_x_182:
[----:B------:R-:W-:Y:S05]  /*d800*/  BSYNC B0 ;  /* 0x0000000000007941 */ /* 0x000fea0003800000 */
.L_x_181:
        /* <DEDUP_REMOVED lines=44> */
.L_x_185:
        /* <DEDUP_REMOVED lines=23> */
.L_x_186:
[----:B------:R-:W-:Y:S05]  /*dc40*/  WARPSYNC.ALL ;  /* 0x0000000000007948 */ /* 0x000fea0003800000 */
[----:B------:R-:W-:Y:S11]  /*dc50*/  R2UR UR4, R54 ;  /* 0x00000000360472ca */ /* 0x000ff600000e0000 */
[----:B------:R-:W-:Y:S02]  /*dc60*/  @!UPT UIADD3 URZ, UPT, UPT, URZ, URZ, URZ ;  /* 0x000000fffffff290 */ /* 0x000fe4000fffe0ff */
[----:B------:R-:W2:Y:S02]  /*dc70*/  LDTM.16dp256bit.x4 R4, tmem[UR4+0x100060] ;  /* 0x10006004000479ee */ /* 0x000ea40008120000 */
[----:B--2---:R-:W-:Y:S01]  /*dc80*/  NOP ;  /* 0x0000000000007918 */ /* 0x004fe20000000000 */
.L_x_184:
[--C-:B-1----:R-:W-:Y:S01]  /*dc90*/  HADD2.F32 R41, -RZ, R60.reuse.H0_H0 ;  /* 0x2000003cff297230 */ /* 0x102fe20000004100 */
[----:B------:R-:W-:Y:S01]  /*dca0*/  ISETP.GE.AND P0, PT, R100, 0x1, PT ;  /* 0x000000016400780c */ /* 0x000fe20003f06270 */
[-C--:B--2---:R-:W-:Y:S01]  /*dcb0*/  FMUL R0, R24, R47.reuse ;  /* 0x0000002f18007220 */ /* 0x084fe20000400000 */
[----:B------:R-:W1:Y:S01]  /*dcc0*/  S2R R100, SR_CgaCtaId ;  /* 0x0000000000647919 */ /* 0x000e620000008800 */
[----:B------:R-:W-:Y:S02]  /*dcd0*/  HADD2.F32 R43, -RZ, R60.H1_H1 ;  /* 0x3000003cff2b7230 */ /* 0x000fe40000004100 */
[----:B------:R-:W-:Y:S01]  /*dce0*/  FMUL R2, R25, R47 ;  /* 0x0000002f19027220 */ /* 0x000fe20000400000 */
[--C-:B------:R-:W-:Y:S02]  /*dcf0*/  HADD2.F32 R40, -RZ, R61.reuse.H0_H0 ;  /* 0x2000003dff287230 */ /* 0x100fe40000004100 */
[----:B------:R-:W-:Y:S01]  /*dd00*/  FFMA R0, R48, R41, R0 ;  /* 0x0000002930007223 */ /* 0x000fe20000000000 */
[----:B------:R-:W-:Y:S01]  /*dd10*/  FMUL R3, R26, R47 ;  /* 0x0000002f1a037220 */ /* 0x000fe20000400000 */
[----:B------:R-:W-:Y:S02]  /*dd20*/  HADD2.F32 R45, -RZ, R61.H1_H1 ;  /* 0x3000003dff2d7230 */ /* 0x000fe40000004100 */
[C---:B------:R-:W-:Y:S01]  /*dd30*/  FFMA R2, R48.reuse, R43, R2 ;  /* 0x0000002b30027223 */ /* 0x040fe20000000002 */
[----:B------:R-:W-:Y:S01]  /*dd40*/  FMUL R20, R27, R47 ;  /* 0x0000002f1b147220 */ /* 0x000fe20000400000 */
[--C-:B------:R-:W-:Y:S02]  /*dd50*/  HADD2.F32 R42, -RZ, R62.reuse.H0_H0 ;  /* 0x2000003eff2a7230 */ /* 0x100fe40000004100 */
[----:B------:R-:W-:Y:S01]  /*dd60*/  FFMA R3, R48, R40, R3 ;  /* 0x0000002830037223 */ /* 0x000fe20000000003 */
[----:B------:R-:W-:Y:S05]  /*dd70*/  @P0 WARPSYNC.ALL ;  /* 0x0000000000000948 */ /* 0x000fea0003800000 */
[----:B------:R-:W-:Y:S01]  /*dd80*/  @P0 NOP ;  /* 0x0000000000000918 */ /* 0x000fe20000000000 */
[----:B------:R-:W-:Y:S01]  /*dd90*/  F2FP.F16.F32.PACK_AB R104, R2, R0 ;  /* 0x000000000268723e */ /* 0x000fe200000000ff */
[----:B------:R-:W-:Y:S01]  /*dda0*/  FFMA R20, R48, R45, R20 ;  /* 0x0000002d30147223 */ /* 0x000fe20000000014 */
[----:B------:R-:W-:Y:S01]  /*ddb0*/  @P0 IADD3 R97, PT, PT, R97, 0x1a0, RZ ;  /* 0x000001a061610810 */ /* 0x000fe20007ffe0ff */
[-C--:B------:R-:W-:Y:S01]  /*ddc0*/  FMUL R21, R28, R47.reuse ;  /* 0x0000002f1c157220 */ /* 0x080fe20000400000 */
[----:B------:R-:W-:Y:S02]  /*ddd0*/  HADD2.F32 R49, -RZ, R62.H1_H1 ;  /* 0x3000003eff317230 */ /* 0x000fe40000004100 */
[----:B------:R-:W-:Y:S01]  /*dde0*/  FMUL R22, R29, R47 ;  /* 0x0000002f1d167220 */ /* 0x000fe20000400000 */
[--C-:B------:R-:W-:Y:S01]  /*ddf0*/  HADD2.F32 R44, -RZ, R63.reuse.H0_H0 ;  /* 0x2000003fff2c7230 */ /* 0x100fe20000004100 */
[----:B------:R-:W-:Y:S01]  /*de00*/  F2FP.F16.F32.PACK_AB R105, R20, R3 ;  /* 0x000000031469723e */ /* 0x000fe200000000ff */
[C---:B------:R-:W-:Y:S01]  /*de10*/  FFMA R21, R48.reuse, R42, R21 ;  /* 0x0000002a30157223 */ /* 0x040fe20000000015 */
[----:B------:R-:W-:Y:S01]  /*de20*/  FFMA R22, R48, R49, R22 ;  /* 0x0000003130167223 */ /* 0x000fe20000000016 */
[-C--:B------:R-:W-:Y:S01]  /*de30*/  FMUL R23, R30, R47.reuse ;  /* 0x0000002f1e177220 */ /* 0x080fe20000400000 */
[----:B------:R-:W-:Y:S02]  /*de40*/  HADD2.F32 R51, -RZ, R63.H1_H1 ;  /* 0x3000003fff337230 */ /* 0x000fe40000004100 */
[----:B------:R-:W-:Y:S01]  /*de50*/  FMUL R24, R31, R47 ;  /* 0x0000002f1f187220 */ /* 0x000fe20000400000 */
[--C-:B------:R-:W-:Y:S01]  /*de60*/  HADD2.F32 R46, -RZ, R56.reuse.H0_H0 ;  /* 0x20000038ff2e7230 */ /* 0x100fe20000004100 */
[----:B------:R-:W-:Y:S01]  /*de70*/  F2FP.F16.F32.PACK_AB R106, R22, R21 ;  /* 0x00000015166a723e */ /* 0x000fe200000000ff */
[----:B------:R-:W-:Y:S01]  /*de80*/  FFMA R23, R48, R44, R23 ;  /* 0x0000002c30177223 */ /* 0x000fe20000000017 */
[----:B-1----:R-:W-:Y:S01]  /*de90*/  @P0 PRMT R100, R100, 0x654, R97 ;  /* 0x0000065464640816 */ /* 0x002fe20000000061 */
[----:B------:R-:W-:Y:S01]  /*dea0*/  FFMA R24, R48, R51, R24 ;  /* 0x0000003330187223 */ /* 0x000fe20000000018 */
[----:B------:R-:W-:Y:S01]  /*deb0*/  FMUL R25, R32, R47 ;  /* 0x0000002f20197220 */ /* 0x000fe20000400000 */
[----:B------:R-:W-:Y:S01]  /*dec0*/  HADD2.F32 R53, -RZ, R56.H1_H1 ;  /* 0x30000038ff357230 */ /* 0x000fe20000004100 */
[----:B------:R1:W-:Y:S06]  /*ded0*/  @P0 SYNCS.ARRIVE.TRANS64.RED.A1T0 RZ, [R100+URZ], RZ ;  /* 0x000000ff64ff09a7 */ /* 0x0003ec00081004ff */
[----:B------:R-:W-:Y:S05]  /*dee0*/  WARPSYNC.ALL ;  /* 0x0000000000007948 */ /* 0x000fea0003800000 */
[----:B------:R-:W-:Y:S01]  /*def0*/  F2FP.F16.F32.PACK_AB R107, R24, R23 ;  /* 0x00000017186b723e */ /* 0x000fe200000000ff */
[----:B------:R-:W-:Y:S01]  /*df00*/  FFMA R25, R48, R46, R25 ;  /* 0x0000002e30197223 */ /* 0x000fe20000000019 */
[-C--:B------:R-:W-:Y:S01]  /*df10*/  FMUL R26, R33, R47.reuse ;  /* 0x0000002f211a7220 */ /* 0x080fe20000400000 */
[--C-:B------:R-:W-:Y:S02]  /*df20*/  HADD2.F32 R50, -RZ, R57.reuse.H0_H0 ;  /* 0x20000039ff327230 */ /* 0x100fe40000004100 */
[----:B------:R-:W-:Y:S01]  /*df30*/  FMUL R27, R34, R47 ;  /* 0x0000002f221b7220 */ /* 0x000fe20000400000 */
[----:B------:R-:W-:Y:S01]  /*df40*/  HADD2.F32 R55, -RZ, R57.H1_H1 ;  /* 0x30000039ff377230 */ /* 0x000fe20000004100 */
[----:B------:R2:W-:Y:S01]  /*df50*/  STSM.16.MT88.4 [R86+0x7000], R104 ;  /* 0x0070006856007844 */ /* 0x0005e20000004200 */
[C---:B------:R-:W-:Y:S01]  /*df60*/  FFMA R26, R48.reuse, R53, R26 ;  /* 0x00000035301a7223 */ /* 0x040fe2000000001a */
[----:B------:R-:W-:Y:S01]  /*df70*/  FFMA R27, R48, R50, R27 ;  /* 0x00000032301b7223 */ /* 0x000fe2000000001b */
[----:B------:R-:W-:Y:S01]  /*df80*/  FMUL R28, R35, R47 ;  /* 0x0000002f231c7220 */ /* 0x000fe20000400000 */
[----:B------:R-:W-:-:S02]  /*df90*/  HADD2.F32 R52, -RZ, R58.H0_H0 ;  /* 0x2000003aff347230 */ /* 0x000fc40000004100 */
[----:B------:R-:W-:Y:S01]  /*dfa0*/  FMUL R29, R36, R47 ;  /* 0x0000002f241d7220 */ /* 0x000fe20000400000 */
[----:B------:R-:W-:Y:S01]  /*dfb0*/  HADD2.F32 R57, -RZ, R58.H1_H1 ;  /* 0x3000003aff397230 */ /* 0x000fe20000004100 */
[----:B------:R-:W-:Y:S01]  /*dfc0*/  F2FP.F16.F32.PACK_AB R108, R26, R25 ;  /* 0x000000191a6c723e */ /* 0x000fe200000000ff */
[C---:B------:R-:W-:Y:S01]  /*dfd0*/  FFMA R28, R48.reuse, R55, R28 ;  /* 0x00000037301c7223 */ /* 0x040fe2000000001c */
[----:B------:R-:W-:Y:S01]  /*dfe0*/  FFMA R29, R48, R52, R29 ;  /* 0x00000034301d7223 */ /* 0x000fe2000000001d */
[-C--:B------:R-:W-:Y:S01]  /*dff0*/  FMUL R30, R37, R47.reuse ;  /* 0x0000002f251e7220 */ /* 0x080fe20000400000 */
[--C-:B------:R-:W-:Y:S02]  /*e000*/  HADD2.F32 R54, -RZ, R59.reuse.H0_H0 ;  /* 0x2000003bff367230 */ /* 0x100fe40000004100 */
[----:B------:R-:W-:Y:S01]  /*e010*/  FMUL R31, R38, R47 ;  /* 0x0000002f261f7220 */ /* 0x000fe20000400000 */
[----:B------:R-:W-:Y:S01]  /*e020*/  HADD2.F32 R59, -RZ, R59.H1_H1 ;  /* 0x3000003bff3b7230 */ /* 0x000fe20000004100 */
[----:B------:R-:W-:Y:S01]  /*e030*/  F2FP.F16.F32.PACK_AB R109, R28, R27 ;  /* 0x0000001b1c6d723e */ /* 0x000fe200000000ff */
        /* <DEDUP_REMOVED lines=15> */
[C---:B------:R-:W-:Y:S01]  /*e130*/  FFMA R6, R48.reuse, R63, R6 ;  /* 0x0000003f30067223 */ /* 0x040fe20000000006 */
[-C--:B------:R-:W-:Y:S01]  /*e140*/  FMUL R7, R7, R47.reuse ;  /* 0x0000002f07077220 */ /* 0x080fe20000400000 */
[--C-:B------:R-:W-:Y:S01]  /*e150*/  HADD2.F32 R65, -RZ, R70.reuse.H0_H0 ;  /* 0x20000046ff417230 */ /* 0x100fe20000004100 */
[----:B------:R2:W-:Y:S01]  /*e160*/  STSM.16.MT88.4 [R86+0x7800], R108 ;  /* 0x0078006c56007844 */ /* 0x0005e20000004200 */
[----:B------:R-:W-:Y:S01]  /*e170*/  F2FP.F16.F32.PACK_AB R112, R5, R4 ;  /* 0x000000040570723e */ /* 0x000fe200000000ff */
[----:B------:R-:W-:Y:S01]  /*e180*/  FFMA R7, R48, R58, R7 ;  /* 0x0000003a30077223 */ /* 0x000fe20000000007 */
[----:B------:R-:W-:Y:S01]  /*e190*/  FMUL R8, R8, R47 ;  /* 0x0000002f08087220 */ /* 0x000fe20000400000 */
[----:B------:R-:W-:-:S02]  /*e1a0*/  HADD2.F32 R60, -RZ, R70.H1_H1 ;  /* 0x30000046ff3c7230 */ /* 0x000fc40000004100 */
[----:B------:R-:W-:Y:S01]  /*e1b0*/  FMUL R9, R9, R47 ;  /* 0x0000002f09097220 */ /* 0x000fe20000400000 */
[--C-:B------:R-:W-:Y:S01]  /*e1c0*/  HADD2.F32 R67, -RZ, R71.reuse.H0_H0 ;  /* 0x20000047ff437230 */ /* 0x100fe20000004100 */
[----:B------:R-:W-:Y:S01]  /*e1d0*/  F2FP.F16.F32.PACK_AB R113, R7, R6 ;  /* 0x000000060771723e */ /* 0x000fe200000000ff */
[C---:B------:R-:W-:Y:S01]  /*e1e0*/  FFMA R8, R48.reuse, R65, R8 ;  /* 0x0000004130087223 */ /* 0x040fe20000000008 */
[----:B------:R-:W-:Y:S01]  /*e1f0*/  FFMA R9, R48, R60, R9 ;  /* 0x0000003c30097223 */ /* 0x000fe20000000009 */
[-C--:B------:R-:W-:Y:S01]  /*e200*/  FMUL R10, R10, R47.reuse ;  /* 0x0000002f0a0a7220 */ /* 0x080fe20000400000 */
[----:B------:R-:W-:Y:S02]  /*e210*/  HADD2.F32 R62, -RZ, R71.H1_H1 ;  /* 0x30000047ff3e7230 */ /* 0x000fe40000004100 */
[-C--:B------:R-:W-:Y:S01]  /*e220*/  FMUL R11, R11, R47.reuse ;  /* 0x0000002f0b0b7220 */ /* 0x080fe20000400000 */
[--C-:B------:R-:W-:Y:S02]  /*e230*/  HADD2.F32 R41, -RZ, R72.reuse.H0_H0 ;  /* 0x20000048ff297230 */ /* 0x100fe40000004100 */
[----:B------:R-:W-:Y:S01]  /*e240*/  FMUL R12, R12, R47 ;  /* 0x0000002f0c0c7220 */ /* 0x000fe20000400000 */
[----:B------:R-:W-:-:S02]  /*e250*/  HADD2.F32 R64, -RZ, R72.H1_H1 ;  /* 0x30000048ff407230 */ /* 0x000fc40000004100 */
[----:B------:R-:W-:Y:S01]  /*e260*/  FMUL R13, R13, R47 ;  /* 0x0000002f0d0d7220 */ /* 0x000fe20000400000 */
[--C-:B------:R-:W-:Y:S02]  /*e270*/  HADD2.F32 R43, -RZ, R73.reuse.H0_H0 ;  /* 0x20000049ff2b7230 */ /* 0x100fe40000004100 */
[----:B------:R-:W-:Y:S01]  /*e280*/  FFMA R10, R48, R67, R10 ;  /* 0x00000043300a7223 */ /* 0x000fe2000000000a */
[-C--:B------:R-:W-:Y:S01]  /*e290*/  FMUL R14, R14, R47.reuse ;  /* 0x0000002f0e0e7220 */ /* 0x080fe20000400000 */
[----:B------:R-:W-:Y:S02]  /*e2a0*/  HADD2.F32 R66, -RZ, R73.H1_H1 ;  /* 0x30000049ff427230 */ /* 0x000fe40000004100 */
[C---:B------:R-:W-:Y:S01]  /*e2b0*/  FFMA R11, R48.reuse, R62, R11 ;  /* 0x0000003e300b7223 */ /* 0x040fe2000000000b */
[----:B------:R-:W-:Y:S01]  /*e2c0*/  FMUL R15, R15, R47 ;  /* 0x0000002f0f0f7220 */ /* 0x000fe20000400000 */
[--C-:B------:R-:W-:Y:S02]  /*e2d0*/  HADD2.F32 R69, -RZ, R74.reuse.H0_H0 ;  /* 0x2000004aff457230 */ /* 0x100fe40000004100 */
[----:B------:R-:W-:Y:S01]  /*e2e0*/  FFMA R12, R48, R41, R12 ;  /* 0x00000029300c7223 */ /* 0x000fe2000000000c */
[----:B------:R-:W-:Y:S01]  /*e2f0*/  FMUL R16, R16, R47 ;  /* 0x0000002f10107220 */ /* 0x000fe20000400000 */
[----:B------:R-:W-:-:S02]  /*e300*/  HADD2.F32 R68, -RZ, R74.H1_H1 ;  /* 0x3000004aff447230 */ /* 0x000fc40000004100 */
[C---:B------:R-:W-:Y:S01]  /*e310*/  FFMA R13, R48.reuse, R64, R13 ;  /* 0x00000040300d7223 */ /* 0x040fe2000000000d */
[----:B------:R-:W-:Y:S01]  /*e320*/  FMUL R17, R17, R47 ;  /* 0x0000002f11117220 */ /* 0x000fe20000400000 */
[--C-:B------:R-:W-:Y:S02]  /*e330*/  HADD2.F32 R71, -RZ, R75.reuse.H0_H0 ;  /* 0x2000004bff477230 */ /* 0x100fe40000004100 */
[----:B------:R-:W-:Y:S01]  /*e340*/  FFMA R14, R48, R43, R14 ;  /* 0x0000002b300e7223 */ /* 0x000fe2000000000e */
[-C--:B------:R-:W-:Y:S01]  /*e350*/  FMUL R18, R18, R47.reuse ;  /* 0x0000002f12127220 */ /* 0x080fe20000400000 */
[----:B------:R-:W-:Y:S02]  /*e360*/  HADD2.F32 R70, -RZ, R75.H1_H1 ;  /* 0x3000004bff467230 */ /* 0x000fe40000004100 */
[C---:B------:R-:W-:Y:S01]  /*e370*/  FFMA R15, R48.reuse, R66, R15 ;  /* 0x00000042300f7223 */ /* 0x040fe2000000000f */
[----:B------:R-:W-:Y:S01]  /*e380*/  FMUL R19, R19, R47 ;  /* 0x0000002f13137220 */ /* 0x000fe20000400000 */
[C---:B------:R-:W-:Y:S01]  /*e390*/  FFMA R16, R48.reuse, R69, R16 ;  /* 0x0000004530107223 */ /* 0x040fe20000000010 */
[C---:B------:R-:W-:Y:S01]  /*e3a0*/  FFMA R17, R48.reuse, R68, R17 ;  /* 0x0000004430117223 */ /* 0x040fe20000000011 */
[C---:B------:R-:W-:Y:S01]  /*e3b0*/  FFMA R18, R48.reuse, R71, R18 ;  /* 0x0000004730127223 */ /* 0x040fe20000000012 */
[----:B------:R-:W-:Y:S01]  /*e3c0*/  FFMA R19, R48, R70, R19 ;  /* 0x0000004630137223 */ /* 0x000fe20000000013 */
[----:B------:R-:W-:Y:S01]  /*e3d0*/  F2FP.F16.F32.PACK_AB R114, R9, R8 ;  /* 0x000000080972723e */ /* 0x000fe200000000ff */
[----:B------:R-:W-:Y:S01]  /*e3e0*/  BSSY.RECONVERGENT B0, `(.L_x_187) ;  /* 0x000001d000007945 */ /* 0x000fe20003800200 */
[----:B------:R-:W-:-:S02]  /*e3f0*/  F2FP.F16.F32.PACK_AB R115, R11, R10 ;  /* 0x0000000a0b73723e */ /* 0x000fc400000000ff */
[----:B------:R-:W-:Y:S02]  /*e400*/  F2FP.F16.F32.PACK_AB R116, R13, R12 ;  /* 0x0000000c0d74723e */ /* 0x000fe400000000ff */
[----:B------:R-:W-:Y:S01]  /*e410*/  F2FP.F16.F32.PACK_AB R117, R15, R14 ;  /* 0x0000000e0f75723e */ /* 0x000fe200000000ff */
[----:B------:R2:W-:Y:S01]  /*e420*/  STSM.16.MT88.4 [R102+0x6000], R112 ;  /* 0x0060007066007844 */ /* 0x0005e20000004200 */
[----:B------:R-:W-:Y:S02]  /*e430*/  F2FP.F16.F32.PACK_AB R118, R17, R16 ;  /* 0x000000101176723e */ /* 0x000fe400000000ff */
[----:B------:R-:W-:Y:S02]  /*e440*/  F2FP.F16.F32.PACK_AB R119, R19, R18 ;  /* 0x000000121377723e */ /* 0x000fe400000000ff */
[----:B------:R-:W-:Y:S02]  /*e450*/  ISETP.NE.AND P2, PT, R101, RZ, PT ;  /* 0x000000ff6500720c */ /* 0x000fe40003f45270 */
[----:B------:R-:W-:Y:S01]  /*e460*/  @P0 IADD3 R97, PT, PT, R90, 0x1, RZ ;  /* 0x000000015a610810 */ /* 0x000fe20007ffe0ff */
[----:B------:R2:W-:Y:S03]  /*e470*/  STSM.16.MT88.4 [R102+0x6800], R116 ;  /* 0x0068007466007844 */ /* 0x0005e60000004200 */
[----:B------:R-:W-:Y:S01]  /*e480*/  @P0 ISETP.NE.AND P1, PT, R97, 0x4, PT ;  /* 0x000000046100080c */ /* 0x000fe20003f25270 */
[----:B------:R-:W-:Y:S01]  /*e490*/  @!PT LDS RZ, [RZ] ;  /* 0x00000000fffff984 */ /* 0x000fe20000000800 */
[----:B------:R-:W-:Y:S01]  /*e4a0*/  @!PT LDS RZ, [RZ] ;  /* 0x00000000fffff984 */ /* 0x000fe20000000800 */
[----:B------:R-:W-:Y:S01]  /*e4b0*/  @!PT LDS RZ, [RZ] ;  /* 0x00000000fffff984 */ /* 0x000fe20000000800 */
[----:B------:R-:W-:Y:S01]  /*e4c0*/  @!PT LDS RZ, [RZ] ;  /* 0x00000000fffff984 */ /* 0x000fe20000000800 */
[----:B------:R5:W-:Y:S06]  /*e4d0*/  MEMBAR.ALL.CTA ;  /* 0x0000000000007992 */ /* 0x000bec0000008000 */
[----:B-----5:R-:W5:Y:S01]  /*e4e0*/  FENCE.VIEW.ASYNC.S ;  /* 0x00000000000073c6 */ /* 0x020f620000000000 */
[----:B------:R-:W-:Y:S01]  /*e4f0*/  @P0 SEL R101, RZ, 0x1, P1 ;  /* 0x00000001ff650807 */ /* 0x000fe20000800000 */
[----:B-----5:R-:W-:Y:S06]  /*e500*/  BAR.SYNC.DEFER_BLOCKING 0x1, 0x80 ;  /* 0x0042000000007b1d */ /* 0x020fec0000010000 */
        /* <DEDUP_REMOVED lines=8> */
[----:B------:R1:W-:Y:S02]  /*e590*/  UTMASTG.2D [UR4], [UR56] ;  /* 0x00000004380073b5 */ /* 0x0003e40008008000 */
[----:B-1----:R0:W-:Y:S02]  /*e5a0*/  UTMACMDFLUSH ;  /* 0x00000000000079b7 */ /* 0x0021e40000000000 */
.L_x_188:
[----:B------:R-:W-:Y:S05]  /*e5b0*/  BSYNC.RECONVERGENT B0 ;  /* 0x0000000000007941 */ /* 0x000fea0003800200 */
.L_x_187:
[----:B------:R-:W-:Y:S01]  /*e5c0*/  @P0 SEL R90, R97, RZ, P1 ;  /* 0x000000ff615a0207 */ /* 0x000fe20000800000 */
[----:B------:R-:W-:Y:S01]  /*e5d0*/  BSSY.RECONVERGENT B0, `(.L_x_189) ;  /* 0x0000004000007945 */ /* 0x000fe20003800200 */
[----:B------:R-:W-:Y:S03]  /*e5e0*/  @P0 LOP3.LUT R88, R88, R101, RZ, 0x3c, !PT ;  /* 0x0000006558580212 */ /* 0x000fe600078e3cff */
[----:B------:R-:W-:Y:S05]  /*e5f0*/  @!P2 BRA `(.L_x_190) ;  /* 0x000000000004a947 */ /* 0x000fea0003800000 */
[----:B------:R-:W-:Y:S04]  /*e600*/  DEPBAR.LE SB0, 0x1 ;  /* 0x000080400000791a */ /* 0x000fe80000000000 */
.L_x_190:
[----:B------:R-:W-:Y:S05]  /*e610*/  BSYNC.RECONVERGENT B0 ;  /* 0x0000000000007941 */ /* 0x000fea0003800200 */
.L_x_189:
[----:B------:R-:W-:Y:S01]  /*e620*/  UISETP.NE.AND UP1, UPT, UR54, -0x4, UPT ;  /* 0xfffffffc3600788c */ /* 0x000fe2000bf25270 */
[----:B------:R-:W-:Y:S01]  /*e630*/  BAR.SYNC.DEFER_BLOCKING 0x1, 0x80 ;  /* 0x0042000000007b1d */ /* 0x000fe20000010000 */
[----:B------:R-:W-:Y:S01]  /*e640*/  UISETP.NE.AND UP0, UPT, UR55, 0x8, UPT ;  /* 0x000000083700788c */ /* 0x000fe2000bf05270 */
[----:B------:R-:W-:Y:S01]  /*e650*/  PLOP3.LUT P2, PT, PT, PT, PT, 0x8, 0x80 ;  /* 0x000000000080781c */ /* 0x000fe20003f4e170 */
[----:B------:R-:W-:Y:S01]  /*e660*/  UIADD3 UR54, UPT, UPT, UR54, 0x4, URZ ;  /* 0x0000000436367890 */ /* 0x000fe2000fffe0ff */
[----:B------:R-:W-:Y:S01]  /*e670*/  IMAD.MOV.U32 R15, RZ, RZ, R85 ;  /* 0x000000ffff0f7224 */ /* 0x000fe200078e0055 */
[----:B------:R-:W-:Y:S01]  /*e680*/  USEL UR6, URZ, 0x1, UP0 ;  /* 0x00000001ff067887 */ /* 0x000fe20008000000 */
[----:B------:R-:W-:Y:S01]  /*e690*/  PLOP3.LUT P0, PT, PT, PT, UP1, 0x80, 0x8 ;  /* 0x000000000008781c */ /* 0x000fe20003f0f018 */
[----:B------:R-:W-:Y:S01]  /*e6a0*/  USEL UR5, UR55, URZ, UP0 ;  /* 0x000000ff37057287 */ /* 0x000fe20008000000 */
[----:B------:R-:W-:Y:S02]  /*e6b0*/  IMAD.MOV.U32 R14, RZ, RZ, R84 ;  /* 0x000000ffff0e7224 */ /* 0x000fe400078e0054 */
[----:B------:R-:W-:Y:S01]  /*e6c0*/  @UP1 ULEA UR4, UR53, UR43, 0x3 ;  /* 0x0000002b35041291 */ /* 0x000fe2000f8e18ff */
[----:B------:R-:W-:Y:S01]  /*e6d0*/  LOP3.LUT R87, R87, UR6, RZ, 0x3c, !PT ;  /* 0x0000000657577c12 */ /* 0x000fe2000f8e3cff */
[----:B------:R-:W-:Y:S02]  /*e6e0*/  IMAD.MOV.U32 R17, RZ, RZ, R83 ;  /* 0x000000ffff117224 */ /* 0x000fe400078e0053 */
[----:B------:R-:W-:Y:S04]  /*e6f0*/  @UP1 UIADD3 UR4, UPT, UPT, UR4, 0xd0, URZ ;  /* 0x000000d004041890 */ /* 0x000fe8000fffe0ff */
[----:B------:R-:W-:Y:S09]  /*e700*/  @UP1 UPRMT UR4, UR52, 0x654, UR4 ;  /* 0x0000065434041896 */ /* 0x000ff20008000004 */
[----:B------:R-:W-:Y:S01]  /*e710*/  @P0 SYNCS.ARRIVE.TRANS64.RED.A1T0 RZ, [UR4], RZ ;  /* 0x000000ffffff09a7 */ /* 0x000fe20008100404 */
[----:B------:R-:W-:Y:S01]  /*e720*/  @UP1 UIADD3 UR4, UPT, UPT, UR53, 0x1, URZ ;  /* 0x0000000135041890 */ /* 0x000fe2000fffe0ff */
[----:B------:R-:W-:Y:S03]  /*e730*/  ISETP.NE.AND P0, PT, R82, RZ, PT ;  /* 0x000000ff5200720c */ /* 0x000fe60003f05270 */
[----:B------:R-:W-:Y:S04]  /*e740*/  @UP1 UISETP.NE.AND UP0, UPT, UR4, 0x4, UPT ;  /* 0x000000040400188c */ /* 0x000fe8000bf05270 */
[----:B------:R-:W-:Y:S06]  /*e750*/  @UP1 USEL UR53, UR4, URZ, UP0 ;  /* 0x000000ff04351287 */ /* 0x000fec0008000000 */
[----:B------:R-:W-:Y:S06]  /*e760*/  @P0 BRA `(.L_x_191) ;  /* 0xffffffb400f40947 */ /* 0x000fec000383ffff */
[----:B------:R-:W-:Y:S01]  /*e770*/  ULEA UR4, UR53, UR43, 0x3 ;  /* 0x0000002b35047291 */ /* 0x000fe2000f8e18ff */
[----:B------:R-:W-:-:S04]  /*e780*/  DEPBAR.LE SB0, 0x0 ;  /* 0x000080000000791a */ /* 0x000fc80000000000 */
[----:B------:R-:W-:-:S04]  /*e790*/  UIADD3 UR4, UPT, UPT, UR4, 0xd0, URZ ;  /* 0x000000d004047890 */ /* 0x000fc8000fffe0ff */
[----:B------:R-:W-:-:S09]  /*e7a0*/  UPRMT UR4, UR52, 0x654, UR4 ;  /* 0x0000065434047896 */ /* 0x000fd20008000004 */
[----:B------:R-:W-:Y:S01]  /*e7b0*/  SYNCS.ARRIVE.TRANS64.RED.A1T0 RZ, [UR4], RZ ;  /* 0x000000ffffff79a7 */ /* 0x000fe20008100404 */
[----:B------:R-:W-:Y:S05]  /*e7c0*/  EXIT ;  /* 0x000000000000794d */ /* 0x000fea0003800000 */
.L_x_135:
[----:B------:R-:W-:-:S08]  /*e7d0*/  NOP ;  /* 0x0000000000007918 */ /* 0x000fd00000000000 */
[----:B-12--5:R-:W-:-:S00]  /*e7e0*/  USETMAXREG.DEALLOC.CTAPOOL 0x88 ;  /* 0x00000088000079c8 */ /* 0x026fc000080e0500 */
[----:B------:R-:W-:Y:S05]  /*e7f0*/  EXIT ;  /* 0x000000000000794d */ /* 0x000fea0003800000 */
.L_x_309:
[----:B------:R-:W-:-:S08]  /*e800*/  NOP ;  /* 0x0000000000007918 */ /* 0x000fd00000000000 */
[----:B-12--5:R-:W1:-:S00]  /*e810*/  USETMAXREG.DEALLOC.CTAPOOL 0x88 ;  /* 0x00000088000079c8 */ /* 0x026e4000080e0500 */
[----:B-1----:R-:W1:Y:S01]  /*e820*/  SHFL.IDX PT, R80, R80, RZ, 0x1f ;  /* 0x00001fff50507589 */ /* 0x002e6200000e0000 */
[----:B------:R-:W2:Y:S05]  /*e830*/  LDCU UR18, c[0x0][0xc1c] ;  /* 0x00018380ff1277ac */ /* 0x000eaa0008000800 */
[----:B------:R-:W3:Y:S01]  /*e840*/  LDC.64 R8, c[0x0][0x900] ;  /* 0x00024000ff087b82 */ /* 0x000ee20000000a00 */
[----:B------:R-:W-:Y:S01]  /*e850*/  BSSY.RECONVERGENT B0, `(.L_x_192) ;  /* 0x000003f000007945 */ /* 0x000fe20003800200 */
[----:B------:R-:W-:Y:S01]  /*e860*/  ELECT P0, URZ, PT ;  /* 0x0000000000ff782f */ /* 0x000fe20003800000 */
[----:B------:R-:W-:Y:S02]  /*e870*/  UMOV UR4, 0x400 ;  /* 0x0000040000047882 */ /* 0x000fe40000000000 */
[----:B------:R-:W-:-:S03]  /*e880*/  ULEA UR4, UR5, UR4, 0x18 ;  /* 0x0000000405047291 */ /* 0x000fc6000f8ec0ff */
[----:B------:R-:W4:Y:S08]  /*e890*/  LDC.64 R10, c[0x0][0x908] ;  /* 0x00024200ff0a7b82 */ /* 0x000f300000000a00 */
[----:B------:R-:W3:Y:S01]  /*e8a0*/  LDC.64 R4, c[0x0][0x910] ;  /* 0x00024400ff047b82 */ /* 0x000ee20000000a00 */
[----:B--2---:R-:W-:Y:S01]  /*e8b0*/  UIADD3 UR18, UPT, UPT, UR26, UR18, URZ ;  /* 0x000000121a127290 */ /* 0x004fe2000fffe0ff */
[----:B-1----:R-:W-:-:S06]  /*e8c0*/  R2UR UR7, R80 ;  /* 0x00000000500772ca */ /* 0x002fcc00000e0000 */
[----:B------:R-:W1:Y:S08]  /*e8d0*/  LDC.64 R6, c[0x0][0x918] ;  /* 0x00024600ff067b82 */ /* 0x000e700000000a00 */
[----:B------:R-:W2:Y:S01]  /*e8e0*/  LDC.64 R64, c[0x0][0x920] ;  /* 0x00024800ff407b82 */ /* 0x000ea20000000a00 */
[----:B------:R-:W-:Y:S02]  /*e8f0*/  USHF.R.U32.HI UR6, URZ, 0x3, UR7 ;  /* 0x00000003ff067899 */ /* 0x000fe40008011607 */
[----:B------:R-:W-:-:S02]  /*e900*/  ULEA UR20, UR7, UR4, 0x9 ;  /* 0x0000000407147291 */ /* 0x000fc4000f8e48ff */
[----:B------:R-:W-:-:S06]  /*e910*/  ULOP3.LUT UR6, UR6, 0x1, URZ, 0xc0, !UPT ;  /* 0x0000000106067892 */ /* 0x000fcc000f8ec0ff */
[----:B------:R-:W-:Y:S01]  /*e920*/  IMAD.U32 R0, RZ, RZ, UR6 ;  /* 0x00000006ff007e24 */ /* 0x000fe2000f8e00ff */
[----:B------:R-:W-:Y:S06]  /*e930*/  @!P0 BRA `(.L_x_193) ;  /* 0x0000000000c08947 */ /* 0x000fec0003800000 */
[----:B------:R-:W5:Y:S08]  /*e940*/  LDC.64 R20, c[0x0][0x400] ;  /* 0x00010000ff147b82 */ /* 0x000f700000000a00 */
[----:B------:R-:W5:Y:S08]  /*e950*/  LDC.64 R22, c[0x0][0x408] ;  /* 0x00010200ff167b82 */ /* 0x000f700000000a00 */
[----:B------:R-:W4:Y:S08]  /*e960*/  LDC.64 R16, c[0x0][0x410] ;  /* 0x00010400ff107b82 */ /* 0x000f300000000a00 */
[----:B------:R-:W4:Y:S08]  /*e970*/  LDC.64 R18, c[0x0][0x418] ;  /* 0x00010600ff127b82 */ /* 0x000f300000000a00 */
[----:B------:R-:W3:Y:S01]  /*e980*/  LDC.64 R12, c[0x0][0x420] ;  /* 0x00010800ff0c7b82 */ /* 0x000ee20000000a00 */
[----:B-----5:R5:W-:Y:S07]  /*e990*/  STS.128 [UR20+-0x900], R20 ;  /* 0xfff70014ff007988 */ /* 0x020bee0008000c14 */
[----:B------:R-:W3:Y:S01]  /*e9a0*/  LDC.64 R14, c[0x0][0x428] ;  /* 0x00010a00ff0e7b82 */ /* 0x000ee20000000a00 */
[----:B----4-:R4:W-:Y:S07]  /*e9b0*/  STS.128 [UR20+-0x8f0], R16 ;  /* 0xfff71010ff007988 */ /* 0x0109ee0008000c14 */
[----:B------:R-:W1:Y:S08]  /*e9c0*/  LDC.64 R60, c[0x0][0x430] ;  /* 0x00010c00ff3c7b82 */ /* 0x000e700000000a00 */
[----:B------:R-:W1:Y:S01]  /*e9d0*/  LDC.64 R62, c[0x0][0x438] ;  /* 0x00010e00ff3e7b82 */ /* 0x000e620000000a00 */
[----:B---3--:R3:W-:Y:S07]  /*e9e0*/  STS.128 [UR20+-0x8e0], R12 ;  /* 0xfff7200cff007988 */ /* 0x0087ee0008000c14 */
[----:B------:R-:W2:Y:S08]  /*e9f0*/  LDC.64 R56, c[0x0][0x440] ;  /* 0x00011000ff387b82 */ /* 0x000eb00000000a00 */
[----:B------:R-:W2:Y:S08]  /*ea00*/  LDC.64 R58, c[0x0][0x448] ;  /* 0x00011200ff3a7b82 */ /* 0x000eb00000000a00 */
[----:B------:R-:W5:Y:S01]  /*ea10*/  LDC.64 R52, c[0x0][0x450] ;  /* 0x00011400ff347b82 */ /* 0x000f620000000a00 */
[----:B-1----:R1:W-:Y:S07]  /*ea20*/  STS.128 [UR20+-0x8d0], R60 ;  /* 0xfff7303cff007988 */ /* 0x0023ee0008000c14 */
[----:B------:R-:W5:Y:S08]  /*ea30*/  LDC.64 R54, c[0x0][0x458] ;  /* 0x00011600ff367b82 */ /* 0x000f700000000a00 */
[----:B------:R-:W4:Y:S01]  /*ea40*/  LDC.64 R48, c[0x0][0x460] ;  /* 0x00011800ff307b82 */ /* 0x000f220000000a00 */
[----:B--2---:R1:W-:Y:S07]  /*ea50*/  STS.128 [UR20+-0x8c0], R56 ;  /* 0xfff74038ff007988 */ /* 0x0043ee0008000c14 */
[----:B------:R-:W4:Y:S08]  /*ea60*/  LDC.64 R50, c[0x0][0x468] ;  /* 0x00011a00ff327b82 */ /* 0x000f300000000a00 */
[----:B------:R-:W2:Y:S01]  /*ea70*/  LDC.64 R44, c[0x0][0x470] ;  /* 0x00011c00ff2c7b82 */ /* 0x000ea20000000a00 */
[----:B-----5:R1:W-:Y:S07]  /*ea80*/  STS.128 [UR20+-0x8b0], R52 ;  /* 0xfff75034ff007988 */ /* 0x0203ee0008000c14 */
[----:B------:R-:W2:Y:S08]  /*ea90*/  LDC.64 R46, c[0x0][0x478] ;  /* 0x00011e00ff2e7b82 */ /* 0x000eb00000000a00 */
[----:B------:R-:W5:Y:S01]  /*eaa0*/  LDC.64 R40, c[0x0][0x500] ;  /* 0x00014000ff287b82 */ /* 0x000f620000000a00 */
[----:B----4-:R1:W-:Y:S07]  /*eab0*/  STS.128 [UR20+-0x8a0], R48 ;  /* 0xfff76030ff007988 */ /* 0x0103ee0008000c14 */
        /* <DEDUP_REMOVED lines=19> */
[----:B---3--:R-:W3:Y:S01]  /*ebf0*/  LDC.64 R12, c[0x0][0x570] ;  /* 0x00015c00ff0c7b82 */ /* 0x008ee20000000a00 */
[----:B--2---:R1:W-:Y:S07]  /*ec00*/  STS.128 [UR20+-0x830], R20 ;  /* 0xfff7d014ff007988 */ /* 0x0043ee0008000c14 */
[----:B------:R-:W3:Y:S01]  /*ec10*/  LDC.64 R14, c[0x0][0x578] ;  /* 0x00015e00ff0e7b82 */ /* 0x000ee20000000a00 */
[----:B-----5:R1:W-:Y:S04]  /*ec20*/  STS.128 [UR20+-0x820], R16 ;  /* 0xfff7e010ff007988 */ /* 0x0203e80008000c14 */
[----:B---3--:R1:W-:Y:S02]  /*ec30*/  STS.128 [UR20+-0x810], R12 ;  /* 0xfff7f00cff007988 */ /* 0x0083e40008000c14 */
.L_x_193:
[----:B------:R-:W-:Y:S05]  /*ec40*/  BSYNC.RECONVERGENT B0 ;  /* 0x0000000000007941 */ /* 0x000fea0003800200 */
.L_x_192:
[----:B-1----:R-:W1:Y:S01]  /*ec50*/  LDC.64 R16, c[0x0][0x960] ;  /* 0x00025800ff107b82 */ /* 0x002e620000000a00 */
[----:B------:R-:W-:Y:S01]  /*ec60*/  ELECT P1, URZ, PT ;  /* 0x0000000000ff782f */ /* 0x000fe20003820000 */
[----:B------:R-:W-:-:S06]  /*ec70*/  NOP ;  /* 0x0000000000007918 */ /* 0x000fcc0000000000 */
[----:B------:R-:W1:Y:S01]  /*ec80*/  LDC.64 R18, c[0x0][0x968] ;  /* 0x00025a00ff127b82 */ /* 0x000e620000000a00 */
[----:B------:R-:W-:Y:S01]  /*ec90*/  ELECT P0, URZ, PT ;  /* 0x0000000000ff782f */ /* 0x000fe20003800000 */
[----:B------:R-:W-:Y:S02]  /*eca0*/  ULOP3.LUT UR7, UR7, 0x7, URZ, 0xc0, !UPT ;  /* 0x0000000707077892 */ /* 0x000fe4000f8ec0ff */
[----:B------:R-:W-:Y:S02]  /*ecb0*/  UIMAD UR9, UR26, 0xe, URZ ;  /* 0x0000000e1a0978a4 */ /* 0x000fe4000f8e02ff */
[----:B---34-:R-:W-:Y:S01]  /*ecc0*/  @P1 STS.128 [UR20+-0xa00], R8 ;  /* 0xfff60008ff001988 */ /* 0x018fe20008000c14 */
[----:B------:R-:W-:Y:S01]  /*ecd0*/  UIMAD UR19, UR18, 0xe, URZ ;  /* 0x0000000e121378a4 */ /* 0x000fe2000f8e02ff */
[----:B------:R-:W3:Y:S01]  /*ece0*/  LDC.64 R12, c[0x0][0x970] ;  /* 0x00025c00ff0c7b82 */ /* 0x000ee20000000a00 */
[----:B------:R-:W-:Y:S01]  /*ecf0*/  UIADD3 UR23, UPT, UPT, UR20, -0x900, URZ ;  /* 0xfffff70014177890 */ /* 0x000fe2000fffe0ff */
[----:B------:R-:W-:Y:S01]  /*ed00*/  @P1 STS.128 [UR20+-0x9f0], R4 ;  /* 0xfff61004ff001988 */ /* 0x000fe20008000c14 */
[----:B------:R-:W-:-:S02]  /*ed10*/  UIADD3 UR22, UPT, UPT, UR20, -0x880, URZ ;  /* 0xfffff78014167890 */ /* 0x000fc4000fffe0ff */
[----:B------:R-:W-:Y:S02]  /*ed20*/  UIADD3 UR21, UPT, UPT, UR20, -0xa00, URZ ;  /* 0xfffff60014157890 */ /* 0x000fe4000fffe0ff */
[----:B------:R-:W-:Y:S01]  /*ed30*/  UIMAD UR26, UR26, 0x15, URZ ;  /* 0x000000151a1a78a4 */ /* 0x000fe2000f8e02ff */
[----:B------:R-:W3:Y:S01]  /*ed40*/  LDC.64 R14, c[0x0][0x978] ;  /* 0x00025e00ff0e7b82 */ /* 0x000ee20000000a00 */
[----:B------:R-:W4:Y:S01]  /*ed50*/  LDCU.64 UR10, c[0x0][0xb18] ;  /* 0x00016300ff0a77ac */ /* 0x000f220008000a00 */
[----:B------:R-:W1:Y:S06]  /*ed60*/  LDCU.64 UR12, c[0x0][0xb20] ;  /* 0x00016400ff0c77ac */ /* 0x000e6c0008000a00 */
[----:B------:R-:W2:Y:S01]  /*ed70*/  LDC.64 R66, c[0x0][0x928] ;  /* 0x00024a00ff427b82 */ /* 0x000ea20000000a00 */
[----:B-1----:R1:W-:Y:S01]  /*ed80*/  @P1 STS.128 [UR20+-0x9a0], R16 ;  /* 0xfff66010ff001988 */ /* 0x0023e20008000c14 */
[----:B------:R-:W1:Y:S01]  /*ed90*/  LDCU.64 UR16, c[0x0][0x820] ;  /* 0x00010400ff1077ac */ /* 0x000e620008000a00 */
[----:B------:R-:W1:Y:S05]  /*eda0*/  LDCU.64 UR14, c[0x0][0xb00] ;  /* 0x00016000ff0e77ac */ /* 0x000e6a0008000a00 */
[----:B------:R-:W5:Y:S01]  /*edb0*/  LDC.64 R28, c[0x0][0x930] ;  /* 0x00024c00ff1c7b82 */ /* 0x000f620000000a00 */
[----:B------:R-:W-:Y:S01]  /*edc0*/  UIMAD UR18, UR18, 0x15, URZ ;  /* 0x00000015121278a4 */ /* 0x000fe2000f8e02ff */
[----:B------:R-:W-:-:S06]  /*edd0*/  UMOV UR8, UR7 ;  /* 0x0000000700087c82 */ /* 0x000fcc0008000000 */
[----:B------:R-:W5:Y:S01]  /*ede0*/  LDC.64 R30, c[0x0][0x938] ;  /* 0x00024e00ff1e7b82 */ /* 0x000f620000000a00 */
[----:B---3--:R3:W-:Y:S07]  /*edf0*/  @P1 STS.128 [UR20+-0x990], R12 ;  /* 0xfff6700cff001988 */ /* 0x0087ee0008000c14 */
[----:B------:R-:W4:Y:S01]  /*ee00*/  LDC.64 R24, c[0x0][0x940] ;  /* 0x00025000ff187b82 */ /* 0x000f220000000a00 */
[----:B--2---:R2:W-:Y:S01]  /*ee10*/  @P1 STS.128 [UR20+-0x9e0], R64 ;  /* 0xfff62040ff001988 */ /* 0x0045e20008000c14 */
[----:B-1----:R-:W-:-:S06]  /*ee20*/  LOP3.LUT R17, R0, 0x1, RZ, 0x3c, !PT ;  /* 0x0000000100117812 */ /* 0x002fcc00078e3cff */
[----:B------:R-:W4:Y:S08]  /*ee30*/  LDC.64 R26, c[0x0][0x948] ;  /* 0x00025200ff1a7b82 */ /* 0x000f300000000a00 */
[----:B------:R-:W1:Y:S01]  /*ee40*/  LDC.64 R20, c[0x0][0x950] ;  /* 0x00025400ff147b82 */ /* 0x000e620000000a00 */
[----:B-----5:R2:W-:Y:S07]  /*ee50*/  @P1 STS.128 [UR20+-0x9d0], R28 ;  /* 0xfff6301cff001988 */ /* 0x0205ee0008000c14 */
[----:B------:R-:W1:Y:S08]  /*ee60*/  LDC.64 R22, c[0x0][0x958] ;  /* 0x00025600ff167b82 */ /* 0x000e700000000a00 */
[----:B------:R-:W5:Y:S01]  /*ee70*/  LDC.64 R52, c[0x0][0xa00] ;  /* 0x00028000ff347b82 */ /* 0x000f620000000a00 */
[----:B----4-:R2:W-:Y:S07]  /*ee80*/  @P1 STS.128 [UR20+-0x9c0], R24 ;  /* 0xfff64018ff001988 */ /* 0x0105ee0008000c14 */
[----:B------:R-:W5:Y:S08]  /*ee90*/  LDC.64 R54, c[0x0][0xa08] ;  /* 0x00028200ff367b82 */ /* 0x000f700000000a00 */
[----:B------:R-:W4:Y:S01]  /*eea0*/  LDC.64 R48, c[0x0][0xa10] ;  /* 0x00028400ff307b82 */ /* 0x000f220000000a00 */
[----:B-1----:R2:W-:Y:S01]  /*eeb0*/  @P1 STS.128 [UR20+-0x9b0], R20 ;  /* 0xfff65014ff001988 */ /* 0x0025e20008000c14 */
[----:B------:R-:W-:-:S06]  /*eec0*/  NOP ;  /* 0x0000000000007918 */ /* 0x000fcc0000000000 */
        /* <DEDUP_REMOVED lines=8> */
[----:B-1----:R2:W-:Y:S07]  /*ef50*/  @P0 STS.128 [UR20+-0x960], R44 ;  /* 0xfff6a02cff000988 */ /* 0x0025ee0008000c14 */
        /* <DEDUP_REMOVED lines=12> */
[----:B---3--:R-:W3:Y:S08]  /*f020*/  LDC.64 R12, c[0x0][0xb08] ;  /* 0x0002c200ff0c7b82 */ /* 0x008ef00000000a00 */
[----:B------:R-:W1:Y:S01]  /*f030*/  LDC.64 R2, c[0x0][0xb10] ;  /* 0x0002c400ff027b82 */ /* 0x000e620000000a00 */
[----:B----4-:R2:W-:Y:S01]  /*f040*/  @P0 STS.128 [UR20+-0x910], R4 ;  /* 0xfff6f004ff000988 */ /* 0x0105e20008000c14 */
[----:B------:R-:W-:Y:S01]  /*f050*/  UIADD3 UR20, UPT, UPT, UR20, -0x980, URZ ;  /* 0xfffff68014147890 */ /* 0x000fe2000fffe0ff */
[----:B------:R-:W-:-:S06]  /*f060*/  NOP ;  /* 0x0000000000007918 */ /* 0x000fcc0000000000 */
.L_x_207:
[----:B------:R-:W-:Y:S09]  /*f070*/  UISETP.NE.AND UP0, UPT, UR37, 0x1, UPT ;  /* 0x000000012500788c */ /* 0x000ff2000bf05270 */
[----:B----4-:R-:W-:Y:S05]  /*f080*/  BRA.U UP0, `(.L_x_194) ;  /* 0x0000000100047547 */ /* 0x010fea000b800000 */
[----:B------:R-:W-:Y:S05]  /*f090*/  BPT.TRAP 0x1 ;  /* 0x000000040000795c */ /* 0x000fea0000300000 */
.L_x_194:
[----:B------:R-:W-:Y:S01]  /*f0a0*/  ULEA UR24, UR7, UR4, 0x3 ;  /* 0x0000000407187291 */ /* 0x000fe2000f8e18ff */
[----:B--2---:R-:W-:Y:S08]  /*f0b0*/  SHF.L.U32 R5, R17, 0x1f, RZ ;  /* 0x0000001f11057819 */ /* 0x004ff000000006ff */
[----:B------:R-:W2:Y:S02]  /*f0c0*/  SYNCS.PHASECHK.TRANS64.TRYWAIT P0, [UR24+0x100], R5 ;  /* 0x00010005ff0075a7 */ /* 0x000ea40008001118 */
[----:B--2---:R-:W-:Y:S05]  /*f0d0*/  @!P0 BRA `(.L_x_195) ;  /* 0x0000002c00b08947 */ /* 0x004fea0003800000 */
.L_x_283:
[----:B------:R-:W-:Y:S09]  /*f0e0*/  UIMAD UR6, UR7, 0x14, UR36 ;  /* 0x00000014070678a4 */ /* 0x000ff2000f8e0224 */
[----:B------:R-:W4:Y:S04]  /*f0f0*/  LDS R10, [UR6+0x10] ;  /* 0x00001006ff0a7984 */ /* 0x000f280008000800 */
        /* <DEDUP_REMOVED lines=10> */
[----:B----4-:R-:W-:Y:S01]  /*f1a0*/  PRMT R21, R10, 0x7632, R21 ;  /* 0x000076320a157816 */ /* 0x010fe20000000015 */
[----:B------:R-:W-:Y:S06]  /*f1b0*/  BRA.U UP0, `(.L_x_196) ;  /* 0x0000000100047547 */ /* 0x000fec000b800000 */
[----:B------:R-:W-:Y:S05]  /*f1c0*/  BPT.TRAP 0x1 ;  /* 0x000000040000795c */ /* 0x000fea0000300000 */
.L_x_196:
[----:B------:R-:W-:Y:S02]  /*f1d0*/  UIADD3 UR6, UPT, UPT, UR24, 0x140, URZ ;  /* 0x0000014018067890 */ /* 0x000fe4000fffe0ff */
[----:B------:R-:W-:Y:S02]  /*f1e0*/  UISETP.NE.AND UP0, UPT, UR37, 0x8, UPT ;  /* 0x000000082500788c */ /* 0x000fe4000bf05270 */
[----:B------:R-:W-:Y:S09]  /*f1f0*/  UPRMT UR6, UR5, 0x654, UR6 ;  /* 0x0000065405067896 */ /* 0x000ff20008000006 */
[----:B-1----:R-:W-:Y:S01]  /*f200*/  SYNCS.ARRIVE.TRANS64.RED.A1T0 RZ, [UR6], RZ ;  /* 0x000000ffffff79a7 */ /* 0x002fe20008100406 */
[----:B------:R-:W-:Y:S05]  /*f210*/  BRA.U !UP0, `(.L_x_197) ;  /* 0x0000000108047547 */ /* 0x000fea000b800000 */
[----:B------:R-:W-:Y:S05]  /*f220*/  BPT.TRAP 0x1 ;  /* 0x000000040000795c */ /* 0x000fea0000300000 */
.L_x_197:
[----:B------:R-:W-:Y:S01]  /*f230*/  ULEA UR24, UR8, UR4, 0x3 ;  /* 0x0000000408187291 */ /* 0x000fe2000f8e18ff */
[----:B--2---:R-:W-:Y:S02]  /*f240*/  SHF.L.U32 R5, R0, 0x1f, RZ ;  /* 0x0000001f00057819 */ /* 0x004fe400000006ff */
[----:B------:R-:W-:Y:S04]  /*f250*/  PRMT R4, R10, 0x9910, RZ ;  /* 0x000099100a047816 */ /* 0x000fe800000000ff */
[----:B------:R-:W-:Y:S02]  /*f260*/  ISETP.NE.AND P0, PT, R4, RZ, PT ;  /* 0x000000ff0400720c */ /* 0x000fe40003f05270 */
[----:B------:R-:W1:Y:S02]  /*f270*/  SYNCS.PHASECHK.TRANS64.TRYWAIT P1, [UR24+0x220], R5 ;  /* 0x00022005ff0075a7 */ /* 0x000e640008021118 */
[----:B------:R-:W-:Y:S01]  /*f280*/  ISETP.EQ.OR P0, PT, R11, RZ, !P0 ;  /* 0x000000ff0b00720c */ /* 0x000fe20004702670 */
[----:B------:R-:W-:Y:S01]  /*f290*/  @!UPT UIADD3 URZ, UPT, UPT, URZ, URZ, URZ ;  /* 0x000000fffffff290 */ /* 0x000fe2000fffe0ff */
[----:B-1----:R-:W-:Y:S11]  /*f2a0*/  @!P1 BRA `(.L_x_198) ;  /* 0x0000002c00549947 */ /* 0x002ff60003800000 */
.L_x_285:
[----:B------:R-:W-:Y:S05]  /*f2b0*/  @P0 BRA `(.L_x_199) ;  /* 0x0000000c00e80947 */ /* 0x000fea0003800000 */
[----:B------:R-:W-:Y:S01]  /*f2c0*/  ELECT P0, URZ, PT ;  /* 0x0000000000ff782f */ /* 0x000fe20003800000 */
[----:B------:R-:W2:Y:S01]  /*f2d0*/  LDC.64 R8, c[0x0][0x838] ;  /* 0x00020e00ff087b82 */ /* 0x000ea20000000a00 */
[----:B------:R-:W-:Y:S07]  /*f2e0*/  BSSY.RECONVERGENT B0, `(.L_x_200) ;  /* 0x00000a2000007945 */ /* 0x000fee0003800200 */
[----:B-1----:R-:W1:Y:S08]  /*f2f0*/  LDC.64 R4, c[0x0][0x830] ;  /* 0x00020c00ff047b82 */ /* 0x002e700000000a00 */
[----:B------:R-:W4:Y:S08]  /*f300*/  @P0 LDC.64 R32, c[0x0][0x828] ;  /* 0x00020a00ff200b82 */ /* 0x000f300000000a00 */
[----:B------:R-:W5:Y:S08]  /*f310*/  @P0 LDC.64 R30, c[0x0][0x390] ;  /* 0x0000e400ff1e0b82 */ /* 0x000f700000000a00 */
[----:B------:R-:W3:Y:S02]  /*f320*/  @P0 LDC.64 R6, c[0x0][0x840] ;  /* 0x00021000ff060b82 */ /* 0x000ee40000000a00 */
[C---:B---3--:R-:W-:Y:S04]  /*f330*/  @P0 IMAD.WIDE R6, R14.reuse, 0x8, R6 ;  /* 0x000000080e060825 */ /* 0x048fe800078e0206 */
[C---:B----4-:R-:W-:Y:S01]  /*f340*/  @P0 IMAD.WIDE R32, R14.reuse, 0x8, R32 ;  /* 0x000000080e200825 */ /* 0x050fe200078e0220 */
[----:B------:R3:W4:Y:S03]  /*f350*/  @P0 LDG.E.64 R22, desc[UR50][R6.64] ;  /* 0x0000003206160981 */ /* 0x000726000c1e1b00 */
[C---:B--2---:R-:W-:Y:S02]  /*f360*/  @P0 IMAD.WIDE R8, R14.reuse, 0x8, R8 ;  /* 0x000000080e080825 */ /* 0x044fe400078e0208 */
[----:B------:R-:W2:Y:S02]  /*f370*/  @P0 LDG.E.64 R32, desc[UR50][R32.64] ;  /* 0x0000003220200981 */ /* 0x000ea4000c1e1b00 */
[C---:B-1----:R-:W-:Y:S02]  /*f380*/  @P0 IMAD.WIDE R4, R14.reuse, 0x8, R4 ;  /* 0x000000080e040825 */ /* 0x042fe400078e0204 */
[----:B------:R-:W3:Y:S02]  /*f390*/  @P0 LDG.E.64 R8, desc[UR50][R8.64] ;  /* 0x0000003208080981 */ /* 0x000ee4000c1e1b00 */
[----:B-----5:R-:W-:Y:S02]  /*f3a0*/  @P0 IMAD.WIDE R30, R14, 0xc, R30 ;  /* 0x0000000c0e1e0825 */ /* 0x020fe400078e021e */
[----:B------:R-:W5:Y:S04]  /*f3b0*/  @P0 LDG.E.64 R28, desc[UR50][R4.64] ;  /* 0x00000032041c0981 */ /* 0x000f68000c1e1b00 */
[----:B------:R-:W4:Y:S04]  /*f3c0*/  @P0 LDG.E R20, desc[UR50][R30.64+0x4] ;  /* 0x000004321e140981 */ /* 0x000f28000c1e1900 */
[----:B------:R-:W4:Y:S04]  /*f3d0*/  @P0 LDG.E R5, desc[UR50][R30.64] ;  /* 0x000000321e050981 */ /* 0x000f28000c1e1900 */
[----:B------:R-:W4:Y:S04]  /*f3e0*/  @P0 LDG.E R4, desc[UR50][R30.64+0x8] ;  /* 0x000008321e040981 */ /* 0x000f28000c1e1900 */
[----:B--2---:R-:W-:Y:S04]  /*f3f0*/  @P0 STS.64 [UR23], R32 ;  /* 0x00000020ff000988 */ /* 0x004fe80008000a17 */
[----:B---3--:R-:W-:Y:S04]  /*f400*/  @P0 STS.64 [UR22], R8 ;  /* 0x00000008ff000988 */ /* 0x008fe80008000a16 */
[----:B------:R-:W1:Y:S01]  /*f410*/  @P0 LDS R7, [UR23+0x1c] ;  /* 0x00001c17ff070984 */ /* 0x000e620008000800 */
[----:B-----5:R-:W-:Y:S03]  /*f420*/  @P0 LOP3.LUT R26, R29, 0x1fffffff, RZ, 0xc0, !PT ;  /* 0x1fffffff1d1a0812 */ /* 0x020fe600078ec0ff */
[----:B------:R-:W-:Y:S01]  /*f430*/  @P0 STS [UR23+0x30], RZ ;  /* 0x000030ffff000988 */ /* 0x000fe20008000817 */
[--C-:B------:R-:W-:Y:S02]  /*f440*/  @P0 SHF.R.U32.HI R6, RZ, 0x4, R26.reuse ;  /* 0x00000004ff060819 */ /* 0x100fe4000001161a */
[----:B------:R-:W-:Y:S05]  /*f450*/  @P0 SHF.R.U64 R26, R28, 0x4, R26 ;  /* 0x000000041c1a0819 */ /* 0x000fea000000121a */
[----:B------:R-:W-:Y:S01]  /*f460*/  @P0 STS [UR23+0xc], R26 ;  /* 0x00000c1aff000988 */ /* 0x000fe20008000817 */
[----:B----4-:R-:W-:Y:S02]  /*f470*/  @P0 VIADD R5, R5, 0xffffffff ;  /* 0xffffffff05050836 */ /* 0x010fe40000000000 */
[----:B------:R-:W-:Y:S01]  /*f480*/  @P0 VIADD R4, R4, 0xffffffff ;  /* 0xffffffff04040836 */ /* 0x000fe20000000000 */
[----:B-1----:R-:W-:Y:S01]  /*f490*/  @P0 LOP3.LUT R27, R7, 0xf, R6, 0xb8, !PT ;  /* 0x0000000f071b0812 */ /* 0x002fe200078eb806 */
[----:B------:R-:W-:Y:S04]  /*f4a0*/  IMAD.U32 R7, RZ, RZ, UR23 ;  /* 0x00000017ff077e24 */ /* 0x000fe8000f8e00ff */
[----:B------:R-:W-:Y:S01]  /*f4b0*/  @P0 STS [UR23+0x1c], R27 ;  /* 0x00001c1bff000988 */ /* 0x000fe20008000817 */
[----:B------:R-:W-:Y:S03]  /*f4c0*/  @P0 SHF.R.U64 R8, R7, 0x4, RZ ;  /* 0x0000000407080819 */ /* 0x000fe600000012ff */
[----:B------:R-:W1:Y:S04]  /*f4d0*/  @P0 LDS R6, [UR23+0x1c] ;  /* 0x00001c17ff060984 */ /* 0x000e680008000800 */
[----:B------:R-:W-:Y:S04]  /*f4e0*/  @P0 STS [UR23+0x10], R8 ;  /* 0x00001008ff000988 */ /* 0x000fe80008000817 */
[----:B------:R-:W-:Y:S01]  /*f4f0*/  @P0 STS [UR23+0x14], R8 ;  /* 0x00001408ff000988 */ /* 0x000fe20008000817 */
[----:B-1----:R-:W-:Y:S05]  /*f500*/  @P0 LOP3.LUT R25, R6, 0xf0, RZ, 0xb8, !PT ;  /* 0x000000f006190812 */ /* 0x002fea00078eb8ff */
[----:B------:R1:W-:Y:S04]  /*f510*/  @P0 STS [UR23+0x1c], R25 ;  /* 0x00001c19ff000988 */ /* 0x0003e80008000817 */
[----:B------:R-:W2:Y:S01]  /*f520*/  @P0 LDS R6, [UR23+0x1c] ;  /* 0x00001c17ff060984 */ /* 0x000ea20008000800 */
[----:B-1----:R-:W-:Y:S02]  /*f530*/  @P0 LOP3.LUT R25, R23, 0x1fffffff, RZ, 0xc0, !PT ;  /* 0x1fffffff17190812 */ /* 0x002fe400078ec0ff */
[----:B------:R-:W-:Y:S02]  /*f540*/  PRMT R23, R10, 0x7732, RZ ;  /* 0x000077320a177816 */ /* 0x000fe400000000ff */
[--C-:B------:R-:W-:Y:S02]  /*f550*/  @P0 SHF.R.U64 R22, R22, 0x4, R25.reuse ;  /* 0x0000000416160819 */ /* 0x100fe40000001219 */
[----:B--2---:R-:W-:Y:S02]  /*f560*/  @P0 LOP3.LUT R9, R6, 0xf00, RZ, 0xb8, !PT ;  /* 0x00000f0006090812 */ /* 0x004fe400078eb8ff */
[----:B------:R-:W-:Y:S03]  /*f570*/  CS2R R6, SRZ ;  /* 0x0000000000067805 */ /* 0x000fe6000001ff00 */
[----:B------:R1:W-:Y:S04]  /*f580*/  @P0 STS.64 [UR23+0x18], R8 ;  /* 0x00001808ff000988 */ /* 0x0003e80008000a17 */
[----:B------:R-:W2:Y:S04]  /*f590*/  @P0 LDS R24, [UR23+0x1c] ;  /* 0x00001c17ff180984 */ /* 0x000ea80008000800 */
[----:B------:R3:W-:Y:S01]  /*f5a0*/  @P0 STS.128 [UR23+0x20], R4 ;  /* 0x00002004ff000988 */ /* 0x0007e20008000c17 */
[----:B-1----:R-:W-:Y:S01]  /*f5b0*/  @P0 SHF.R.U32.HI R9, RZ, 0x4, R25 ;  /* 0x00000004ff090819 */ /* 0x002fe20000011619 */
[----:B---3--:R-:W-:Y:S01]  /*f5c0*/  IMAD R6, R23, 0x8619, RZ ;  /* 0x0000861917067824 */ /* 0x008fe200078e02ff */
[----:B------:R-:W-:Y:S01]  /*f5d0*/  SHF.R.U32.HI R23, RZ, 0x1, R23 ;  /* 0x00000001ff177819 */ /* 0x000fe20000011617 */
[----:B------:R-:W-:Y:S03]  /*f5e0*/  IMAD.U32 R7, RZ, RZ, UR22 ;  /* 0x00000016ff077e24 */ /* 0x000fe6000f8e00ff */
[----:B------:R-:W-:Y:S02]  /*f5f0*/  SHF.R.U32.HI R6, RZ, 0x10, R6 ;  /* 0x00000010ff067819 */ /* 0x000fe40000011606 */
[----:B--2---:R-:W-:Y:S02]  /*f600*/  @P0 LOP3.LUT R24, R24, 0xf000, RZ, 0xb8, !PT ;  /* 0x0000f00018180812 */ /* 0x004fe400078eb8ff */
[----:B------:R-:W-:Y:S03]  /*f610*/  @P0 SHF.R.U64 R8, R7, 0x4, RZ ;  /* 0x0000000407080819 */ /* 0x000fe600000012ff */
[----:B------:R-:W-:Y:S04]  /*f620*/  @P0 STS [UR23+0x1c], R24 ;  /* 0x00001c18ff000988 */ /* 0x000fe80008000817 */
[----:B------:R-:W1:Y:S04]  /*f630*/  @P0 LDS R28, [UR22+0x1c] ;  /* 0x00001c16ff1c0984 */ /* 0x000e680008000800 */
[----:B------:R-:W-:Y:S04]  /*f640*/  @P0 STS [UR22+0x10], R8 ;  /* 0x00001008ff000988 */ /* 0x000fe80008000816 */
[----:B------:R-:W-:Y:S04]  /*f650*/  @P0 STS [UR22+0x14], R8 ;  /* 0x00001408ff000988 */ /* 0x000fe80008000816 */
[----:B------:R-:W-:Y:S04]  /*f660*/  @P0 STS [UR22+0xc], R22 ;  /* 0x00000c16ff000988 */ /* 0x000fe80008000816 */
[----:B------:R-:W-:Y:S01]  /*f670*/  @P0 STS [UR22+0x30], RZ ;  /* 0x000030ffff000988 */ /* 0x000fe20008000816 */
[----:B-1----:R-:W-:Y:S05]  /*f680*/  @P0 LOP3.LUT R29, R28, 0xf, R9, 0xb8, !PT ;  /* 0x0000000f1c1d0812 */ /* 0x002fea00078eb809 */
[----:B------:R-:W-:Y:S04]  /*f690*/  @P0 STS [UR22+0x1c], R29 ;  /* 0x00001c1dff000988 */ /* 0x000fe80008000816 */
[----:B------:R-:W1:Y:S02]  /*f6a0*/  @P0 LDS R9, [UR22+0x1c] ;  /* 0x00001c16ff090984 */ /* 0x000e640008000800 */
[----:B-1----:R-:W-:Y:S05]  /*f6b0*/  @P0 LOP3.LUT R27, R9, 0xf0, RZ, 0xb8, !PT ;  /* 0x000000f0091b0812 */ /* 0x002fea00078eb8ff */
[----:B------:R-:W-:Y:S04]  /*f6c0*/  @P0 STS [UR22+0x1c], R27 ;  /* 0x00001c1bff000988 */ /* 0x000fe80008000816 */
[----:B------:R-:W1:Y:S02]  /*f6d0*/  @P0 LDS R5, [UR22+0x1c] ;  /* 0x00001c16ff050984 */ /* 0x000e640008000800 */
[----:B-1----:R-:W-:Y:S01]  /*f6e0*/  @P0 LOP3.LUT R9, R5, 0xf00, RZ, 0xb8, !PT ;  /* 0x00000f0005090812 */ /* 0x002fe200078eb8ff */
[----:B------:R-:W-:Y:S04]  /*f6f0*/  IMAD.MOV R5, RZ, RZ, -R6 ;  /* 0x000000ffff057224 */ /* 0x000fe800078e0a06 */
[----:B------:R1:W-:Y:S01]  /*f700*/  @P0 STS.64 [UR22+0x18], R8 ;  /* 0x00001808ff000988 */ /* 0x0003e20008000a16 */
[----:B------:R-:W-:Y:S03]  /*f710*/  PRMT R24, R5, 0x7710, RZ ;  /* 0x0000771005187816 */ /* 0x000fe600000000ff */
[----:B------:R-:W2:Y:S02]  /*f720*/  @P0 LDS R26, [UR22+0x1c] ;  /* 0x00001c16ff1a0984 */ /* 0x000ea40008000800 */
[----:B------:R-:W-:Y:S02]  /*f730*/  IMAD.IADD R5, R21, 0x1, R24 ;  /* 0x0000000115057824 */ /* 0x000fe400078e0218 */
[----:B------:R-:W3:Y:S03]  /*f740*/  S2R R24, SR_LANEID ;  /* 0x0000000000187919 */ /* 0x000ee60000000000 */
[----:B------:R-:W-:Y:S04]  /*f750*/  LOP3.LUT R5, R5, 0xffff, RZ, 0xc0, !PT ;  /* 0x0000ffff05057812 */ /* 0x000fe800078ec0ff */
[----:B------:R-:W-:Y:S02]  /*f760*/  LEA.HI R5, R5, R6, RZ, 0x1f ;  /* 0x0000000605057211 */ /* 0x000fe400078ff8ff */
[----:B------:R-:W-:Y:S02]  /*f770*/  CS2R R6, SRZ ;  /* 0x0000000000067805 */ /* 0x000fe4000001ff00 */
[----:B------:R-:W-:Y:S01]  /*f780*/  LOP3.LUT R27, R5, 0xffff, RZ, 0xc0, !PT ;  /* 0x0000ffff051b7812 */ /* 0x000fe200078ec0ff */
[----:B------:R-:W-:Y:S03]  /*f790*/  @P0 VIADD R5, R20, 0xffffffff ;  /* 0xffffffff14050836 */ /* 0x000fe60000000000 */
[----:B------:R-:W-:Y:S02]  /*f7a0*/  SHF.R.U32.HI R27, RZ, 0x4, R27 ;  /* 0x00000004ff1b7819 */ /* 0x000fe4000001161b */
[----:B------:R4:W-:Y:S02]  /*f7b0*/  @P0 STS.128 [UR22+0x20], R4 ;  /* 0x00002004ff000988 */ /* 0x0009e40008000c16 */
[----:B-1----:R-:W-:Y:S05]  /*f7c0*/  PRMT R9, R27, 0x9910, RZ ;  /* 0x000099101b097816 */ /* 0x002fea00000000ff */
[----:B------:R-:W-:Y:S04]  /*f7d0*/  IMAD R9, R9, 0x15, RZ ;  /* 0x0000001509097824 */ /* 0x000fe800078e02ff */
[----:B------:R-:W-:Y:S02]  /*f7e0*/  IMAD.MOV R9, RZ, RZ, -R9 ;  /* 0x000000ffff097224 */ /* 0x000fe400078e0a09 */
[----:B---3--:R-:W-:Y:S03]  /*f7f0*/  IMAD.SHL.U32 R20, R24, 0x4, RZ ;  /* 0x0000000418147824 */ /* 0x008fe600078e00ff */
[----:B------:R-:W-:Y:S02]  /*f800*/  PRMT R28, R9, 0x7710, RZ ;  /* 0x00007710091c7816 */ /* 0x000fe400000000ff */
[----:B--2---:R-:W-:Y:S03]  /*f810*/  @P0 LOP3.LUT R26, R26, 0xf000, RZ, 0xb8, !PT ;  /* 0x0000f0001a1a0812 */ /* 0x004fe600078eb8ff */
[----:B------:R-:W-:Y:S02]  /*f820*/  IMAD.IADD R28, R21, 0x1, R28 ;  /* 0x00000001151c7824 */ /* 0x000fe400078e021c */
[----:B------:R-:W-:Y:S01]  /*f830*/  @P0 STS [UR22+0x1c], R26 ;  /* 0x00001c1aff000988 */ /* 0x000fe20008000816 */
[----:B------:R-:W-:Y:S03]  /*f840*/  NOP ;  /* 0x0000000000007918 */ /* 0x000fe60000000000 */
[----:B------:R-:W1:Y:S01]  /*f850*/  LDS R6, [R20+UR23] ;  /* 0x0000001714067984 */ /* 0x000e620008000800 */
[----:B------:R-:W-:Y:S02]  /*f860*/  R2UR UR6, R28 ;  /* 0x000000001c0672ca */ /* 0x000fe400000e0000 */
[----:B----4-:R-:W-:Y:S01]  /*f870*/  LOP3.LUT R4, R23, 0xffff, RZ, 0xc0, !PT ;  /* 0x0000ffff17047812 */ /* 0x010fe200078ec0ff */
[----:B------:R-:W2:Y:S04]  /*f880*/  LDS R5, [R20+UR23+0x80] ;  /* 0x0000801714057984 */ /* 0x000ea80008000800 */
[----:B------:R-:W-:Y:S05]  /*f890*/  IMAD R4, R4, 0x4925, RZ ;  /* 0x0000492504047824 */ /* 0x000fea00078e02ff */
[----:B------:R-:W-:Y:S01]  /*f8a0*/  SHF.R.U32.HI R4, RZ, 0x11, R4 ;  /* 0x00000011ff047819 */ /* 0x000fe20000011604 */
[----:B------:R-:W-:Y:S03]  /*f8b0*/  ULOP3.LUT UR6, UR6, 0xffff, URZ, 0xc0, !UPT ;  /* 0x0000ffff06067892 */ /* 0x000fe6000f8ec0ff */
[----:B------:R-:W-:Y:S01]  /*f8c0*/  PRMT R4, R4, 0x9910, RZ ;  /* 0x0000991004047816 */ /* 0x000fe200000000ff */
[----:B------:R-:W-:Y:S02]  /*f8d0*/  UIADD3 UR25, UP1, UPT, UR26, UR6, URZ ;  /* 0x000000061a197290 */ /* 0x000fe4000ff3e0ff */
[----:B------:R-:W-:Y:S02]  /*f8e0*/  UIADD3 UR6, UP0, UPT, UR18, UR6, URZ ;  /* 0x0000000612067290 */ /* 0x000fe4000ff1e0ff */
[----:B------:R-:W-:Y:S01]  /*f8f0*/  UIADD3.X UR31, UPT, UPT, URZ, URZ, URZ, UP1, !UPT ;  /* 0x000000ffff1f7290 */ /* 0x000fe20008ffe4ff */
[----:B------:R-:W-:Y:S01]  /*f900*/  IMAD R4, R4, 0xe, RZ ;  /* 0x0000000e04047824 */ /* 0x000fe200078e02ff */
[----:B------:R-:W-:Y:S02]  /*f910*/  ULEA UR32, UP1, UR25, UR16, 0x7 ;  /* 0x0000001019207291 */ /* 0x000fe4000f8238ff */
[----:B------:R-:W-:Y:S01]  /*f920*/  UIADD3.X UR29, UPT, UPT, URZ, URZ, URZ, UP0, !UPT ;  /* 0x000000ffff1d7290 */ /* 0x000fe200087fe4ff */
[----:B------:R-:W-:Y:S01]  /*f930*/  IMAD.MOV R4, RZ, RZ, -R4 ;  /* 0x000000ffff047224 */ /* 0x000fe200078e0a04 */
[----:B------:R-:W-:Y:S02]  /*f940*/  ULEA UR30, UP0, UR6, UR16, 0x7 ;  /* 0x00000010061e7291 */ /* 0x000fe4000f8038ff */
[----:B------:R-:W-:Y:S01]  /*f950*/  ULEA.HI.X UR31, UR25, UR17, UR31, 0x7, UP1 ;  /* 0x00000011191f7291 */ /* 0x000fe200088f3c1f */
[----:B------:R-:W-:Y:S01]  /*f960*/  IADD3 R22, P1, PT, R20, UR32, RZ ;  /* 0x0000002014167c10 */ /* 0x000fe2000ff3e0ff */
[----:B------:R-:W-:Y:S01]  /*f970*/  ULEA.HI.X UR29, UR6, UR17, UR29, 0x7, UP0 ;  /* 0x00000011061d7291 */ /* 0x000fe200080f3c1d */
[----:B------:R-:W-:Y:S02]  /*f980*/  PRMT R4, R4, 0x7710, RZ ;  /* 0x0000771004047816 */ /* 0x000fe400000000ff */
[----:B------:R-:W-:Y:S01]  /*f990*/  IADD3 R8, P0, PT, R20, UR30, RZ ;  /* 0x0000001e14087c10 */ /* 0x000fe2000ff1e0ff */
[----:B------:R-:W-:Y:S02]  /*f9a0*/  IMAD.X R23, RZ, RZ, UR31, P1 ;  /* 0x0000001fff177e24 */ /* 0x000fe400088e06ff */
[----:B------:R-:W-:Y:S02]  /*f9b0*/  IMAD.IADD R4, R21, 0x1, R4 ;  /* 0x0000000115047824 */ /* 0x000fe400078e0204 */
[----:B------:R-:W-:Y:S01]  /*f9c0*/  IMAD.X R9, RZ, RZ, UR29, P0 ;  /* 0x0000001dff097e24 */ /* 0x000fe200080e06ff */
[----:B-1----:R1:W3:Y:S02]  /*f9d0*/  ATOMG.E.EXCH.STRONG.GPU PT, RZ, [R22], R6 ;  /* 0x0000000616ff73a8 */ /* 0x0022e400041ee100 */
[----:B------:R-:W-:Y:S02]  /*f9e0*/  R2UR UR25, R4 ;  /* 0x00000000041972ca */ /* 0x000fe400000e0000 */
[----:B--2---:R1:W3:Y:S02]  /*f9f0*/  ATOMG.E.EXCH.STRONG.GPU PT, RZ, [R8], R5 ;  /* 0x0000000508ff73a8 */ /* 0x0042e400041ee100 */
[----:B---3--:R-:W-:Y:S11]  /*fa00*/  ELECT P0, URZ, PT ;  /* 0x0000000000ff782f */ /* 0x008ff60003800000 */
[----:B------:R-:W-:Y:S02]  /*fa10*/  @!UPT UIADD3 URZ, UPT, UPT, URZ, URZ, URZ ;  /* 0x000000fffffff290 */ /* 0x000fe4000fffe0ff */
[----:B------:R-:W-:Y:S05]  /*fa20*/  @!P0 BRA `(.L_x_201) ;  /* 0x0000000000b48947 */ /* 0x000fea0003800000 */
[----:B------:R-:W-:Y:S01]  /*fa30*/  STS [UR21+0x30], RZ ;  /* 0x000030ffff007988 */ /* 0x000fe20008000815 */
[----:B------:R-:W-:Y:S01]  /*fa40*/  ISETP.NE.U32.AND P0, PT, R2, RZ, PT ;  /* 0x000000ff0200720c */ /* 0x000fe20003f05070 */
[----:B-1----:R-:W-:Y:S01]  /*fa50*/  IMAD.WIDE R8, R14, 0xc, R18 ;  /* 0x0000000c0e087825 */ /* 0x002fe200078e0212 */
[----:B------:R-:W-:Y:S02]  /*fa60*/  ISETP.NE.U32.AND P1, PT, R12, RZ, PT ;  /* 0x000000ff0c00720c */ /* 0x000fe40003f25070 */
[----:B------:R-:W-:Y:S02]  /*fa70*/  ISETP.NE.AND.EX P0, PT, R3, RZ, PT, P0 ;  /* 0x000000ff0300720c */ /* 0x000fe40003f05300 */
[----:B------:R-:W2:Y:S01]  /*fa80*/  LDG.E R28, desc[UR50][R8.64] ;  /* 0x00000032081c7981 */ /* 0x000ea2000c1e1900 */
[----:B------:R-:W-:Y:S10]  /*fa90*/  ISETP.NE.AND.EX P1, PT, R13, RZ, PT, P1 ;  /* 0x000000ff0d00720c */ /* 0x000ff40003f25310 */
[----:B------:R-:W1:Y:S08]  /*faa0*/  @P0 LDC.64 R4, c[0x0][0xb10] ;  /* 0x0002c400ff040b82 */ /* 0x000e700000000a00 */
[----:B------:R-:W3:Y:S01]  /*fab0*/  @P1 LDC.64 R6, c[0x0][0xb08] ;  /* 0x0002c200ff061b82 */ /* 0x000ee20000000a00 */
[----:B--2---:R-:W-:Y:S01]  /*fac0*/  SHF.R.S32.HI R29, RZ, 0x1f, R28 ;  /* 0x0000001fff1d7819 */ /* 0x004fe2000001141c */
[C---:B-1----:R-:W-:Y:S04]  /*fad0*/  @P0 IMAD.WIDE R4, R14.reuse, 0x8, R4 ;  /* 0x000000080e040825 */ /* 0x042fe800078e0204 */
[----:B---3--:R-:W-:Y:S01]  /*fae0*/  @P1 IMAD.WIDE R6, R14, 0x8, R6 ;  /* 0x000000080e061825 */ /* 0x008fe200078e0206 */
[----:B------:R-:W2:Y:S04]  /*faf0*/  @P0 LDG.E.64 R24, desc[UR50][R4.64] ;  /* 0x0000003204180981 */ /* 0x000ea8000c1e1b00 */
[----:B------:R1:W3:Y:S04]  /*fb00*/  @P1 LDG.E.64 R26, desc[UR50][R6.64] ;  /* 0x00000032061a1981 */ /* 0x0002e8000c1e1b00 */
[----:B------:R4:W5:Y:S04]  /*fb10*/  LDG.E R5, desc[UR50][R8.64+0x4] ;  /* 0x0000043208057981 */ /* 0x000968000c1e1900 */
[----:B-1----:R-:W1:Y:S01]  /*fb20*/  LDS R7, [UR21+0x1c] ;  /* 0x00001c15ff077984 */ /* 0x002e620008000800 */
[----:B------:R-:W-:Y:S05]  /*fb30*/  IMAD.U32 R6, RZ, RZ, UR21 ;  /* 0x00000015ff067e24 */ /* 0x000fea000f8e00ff */
[----:B----4-:R-:W-:Y:S05]  /*fb40*/  SHF.R.U64 R8, R6, 0x4, RZ ;  /* 0x0000000406087819 */ /* 0x010fea00000012ff */
[----:B------:R-:W-:Y:S04]  /*fb50*/  STS [UR21+0x10], R8 ;  /* 0x00001008ff007988 */ /* 0x000fe80008000815 */
[----:B------:R-:W-:Y:S01]  /*fb60*/  STS [UR21+0x14], R8 ;  /* 0x00001408ff007988 */ /* 0x000fe20008000815 */
[----:B------:R-:W-:Y:S02]  /*fb70*/  @!P0 IMAD.MOV.U32 R24, RZ, RZ, R28 ;  /* 0x000000ffff188224 */ /* 0x000fe400078e001c */
[----:B------:R-:W-:Y:S01]  /*fb80*/  @!P0 IMAD.MOV.U32 R25, RZ, RZ, R29 ;  /* 0x000000ffff198224 */ /* 0x000fe200078e001d */
[----:B---3--:R-:W-:Y:S04]  /*fb90*/  @P1 STS.64 [UR21], R26 ;  /* 0x0000001aff001988 */ /* 0x008fe80008000a15 */
[C---:B--2---:R-:W-:Y:S01]  /*fba0*/  SHF.L.U64.HI R21, R24.reuse, 0x1, R25 ;  /* 0x0000000118157819 */ /* 0x044fe20000010219 */
[----:B------:R-:W-:Y:S03]  /*fbb0*/  IMAD.SHL.U32 R24, R24, 0x2, RZ ;  /* 0x0000000218187824 */ /* 0x000fe600078e00ff */
[----:B------:R-:W-:Y:S02]  /*fbc0*/  LOP3.LUT R21, R21, 0x1fffffff, RZ, 0xc0, !PT ;  /* 0x1fffffff15157812 */ /* 0x000fe400078ec0ff */
[----:B------:R-:W-:Y:S02]  /*fbd0*/  LOP3.LUT R24, R24, 0xfffffffe, RZ, 0xc0, !PT ;  /* 0xfffffffe18187812 */ /* 0x000fe400078ec0ff */
[--C-:B------:R-:W-:Y:S02]  /*fbe0*/  SHF.R.U32.HI R4, RZ, 0x4, R21.reuse ;  /* 0x00000004ff047819 */ /* 0x100fe40000011615 */
[----:B------:R-:W-:Y:S02]  /*fbf0*/  SHF.R.U64 R21, R24, 0x4, R21 ;  /* 0x0000000418157819 */ /* 0x000fe40000001215 */
[----:B-1----:R-:W-:Y:S02]  /*fc00*/  LOP3.LUT R30, R7, 0xf, R4, 0xb8, !PT ;  /* 0x0000000f071e7812 */ /* 0x002fe400078eb804 */
[----:B------:R-:W-:Y:S01]  /*fc10*/  CS2R R6, SRZ ;  /* 0x0000000000067805 */ /* 0x000fe2000001ff00 */
[----:B------:R-:W-:Y:S01]  /*fc20*/  STS [UR21+0xc], R21 ;  /* 0x00000c15ff007988 */ /* 0x000fe20008000815 */
[----:B-----5:R-:W-:Y:S03]  /*fc30*/  VIADD R5, R5, 0xffffffff ;  /* 0xffffffff05057836 */ /* 0x020fe60000000000 */
[----:B------:R-:W-:Y:S04]  /*fc40*/  STS [UR21+0x1c], R30 ;  /* 0x00001c1eff007988 */ /* 0x000fe80008000815 */
[----:B------:R-:W1:Y:S02]  /*fc50*/  LDS R4, [UR21+0x1c] ;  /* 0x00001c15ff047984 */ /* 0x000e640008000800 */
[----:B-1----:R-:W-:Y:S05]  /*fc60*/  LOP3.LUT R23, R4, 0xf0, RZ, 0xb8, !PT ;  /* 0x000000f004177812 */ /* 0x002fea00078eb8ff */
        /* <DEDUP_REMOVED lines=9> */
.L_x_201:
[----:B------:R-:W-:Y:S05]  /*fd00*/  BSYNC.RECONVERGENT B0 ;  /* 0x0000000000007941 */ /* 0x000fea0003800200 */
.L_x_200:
[----:B------:R-:W-:Y:S01]  /*fd10*/  ULOP3.LUT UR25, UR25, 0xffff, URZ, 0xc0, !UPT ;  /* 0x0000ffff19197892 */ /* 0x000fe2000f8ec0ff */
[----:B------:R-:W-:Y:S03]  /*fd20*/  NOP ;  /* 0x0000000000007918 */ /* 0x000fe60000000000 */
[----:B------:R-:W-:Y:S01]  /*fd30*/  UIADD3 UR6, UP0, UPT, UR9, UR25, URZ ;  /* 0x0000001909067290 */ /* 0x000fe2000ff1e0ff */
[----:B--2---:R-:W2:Y:S01]  /*fd40*/  LDS R4, [R20+UR21] ;  /* 0x0000001514047984 */ /* 0x004ea20008000800 */
[----:B------:R-:W-:Y:S02]  /*fd50*/  BSSY.RECONVERGENT B0, `(.L_x_202) ;  /* 0x0000039000007945 */ /* 0x000fe40003800200 */
[----:B------:R-:W-:Y:S02]  /*fd60*/  UIADD3.X UR27, UPT, UPT, URZ, URZ, URZ, UP0, !UPT ;  /* 0x000000ffff1b7290 */ /* 0x000fe400087fe4ff */
[----:B------:R-:W-:Y:S04]  /*fd70*/  ULEA UR28, UP0, UR6, UR14, 0x7 ;  /* 0x0000000e061c7291 */ /* 0x000fe8000f8038ff */
[----:B------:R-:W-:Y:S02]  /*fd80*/  ULEA.HI.X UR27, UR6, UR15, UR27, 0x7, UP0 ;  /* 0x0000000f061b7291 */ /* 0x000fe400080f3c1b */
[----:B------:R-:W-:Y:S01]  /*fd90*/  UIADD3 UR25, UP0, UPT, UR19, UR25, URZ ;  /* 0x0000001913197290 */ /* 0x000fe2000ff1e0ff */
[----:B-1----:R-:W-:Y:S03]  /*fda0*/  IADD3 R6, P0, PT, R20, UR28, RZ ;  /* 0x0000001c14067c10 */ /* 0x002fe6000ff1e0ff */
[----:B------:R-:W-:Y:S02]  /*fdb0*/  UIADD3.X UR6, UPT, UPT, URZ, URZ, URZ, UP0, !UPT ;  /* 0x000000ffff067290 */ /* 0x000fe400087fe4ff */
[----:B------:R-:W-:Y:S05]  /*fdc0*/  IMAD.X R7, RZ, RZ, UR27, P0 ;  /* 0x0000001bff077e24 */ /* 0x000fea00080e06ff */
[----:B--2---:R1:W2:Y:S02]  /*fdd0*/  ATOMG.E.EXCH.STRONG.GPU PT, RZ, [R6], R4 ;  /* 0x0000000406ff73a8 */ /* 0x0042a400041ee100 */
[----:B--2---:R-:W-:Y:S11]  /*fde0*/  ELECT P0, URZ, PT ;  /* 0x0000000000ff782f */ /* 0x004ff60003800000 */
[----:B------:R-:W-:Y:S02]  /*fdf0*/  @!UPT UIADD3 URZ, UPT, UPT, URZ, URZ, URZ ;  /* 0x000000fffffff290 */ /* 0x000fe4000fffe0ff */
[----:B------:R-:W-:Y:S05]  /*fe00*/  @!P0 BRA `(.L_x_203) ;  /* 0x0000000000b48947 */ /* 0x000fea0003800000 */
[----:B------:R-:W-:Y:S01]  /*fe10*/  STS [UR20+0x30], RZ ;  /* 0x000030ffff007988 */ /* 0x000fe20008000814 */
[----:B------:R-:W-:Y:S01]  /*fe20*/  ISETP.NE.U32.AND P0, PT, RZ, UR12, PT ;  /* 0x0000000cff007c0c */ /* 0x000fe2000bf05070 */
[C---:B------:R-:W-:Y:S03]  /*fe30*/  IMAD.WIDE R8, R14.reuse, 0xc, R18 ;  /* 0x0000000c0e087825 */ /* 0x040fe600078e0212 */
[----:B------:R-:W-:Y:S02]  /*fe40*/  ISETP.NE.AND.EX P1, PT, RZ, UR13, PT, P0 ;  /* 0x0000000dff007c0c */ /* 0x000fe4000bf25300 */
[----:B------:R-:W2:Y:S01]  /*fe50*/  LDG.E R28, desc[UR50][R8.64] ;  /* 0x00000032081c7981 */ /* 0x000ea2000c1e1900 */
[C---:B-1----:R-:W-:Y:S03]  /*fe60*/  LEA R6, P0, R14.reuse, RZ, 0x3 ;  /* 0x000000ff0e067211 */ /* 0x042fe600078018ff */
[----:B------:R1:W3:Y:S01]  /*fe70*/  LDG.E R5, desc[UR50][R8.64+0x4] ;  /* 0x0000043208057981 */ /* 0x0002e2000c1e1900 */
[----:B------:R-:W-:Y:S06]  /*fe80*/  LEA.HI.X.SX32 R7, R14, RZ, 0x3, P0 ;  /* 0x000000ff0e077211 */ /* 0x000fec00000f1eff */
[C---:B------:R-:W-:Y:S04]  /*fe90*/  @P1 IADD3 R22, P0, PT, R6.reuse, UR12, RZ ;  /* 0x0000000c06161c10 */ /* 0x040fe8000ff1e0ff */
[C---:B------:R-:W-:Y:S02]  /*fea0*/  @P1 IADD3.X R23, PT, PT, R7.reuse, UR13, RZ, P0, !PT ;  /* 0x0000000d07171c10 */ /* 0x040fe400087fe4ff */
[----:B------:R-:W-:Y:S01]  /*feb0*/  IADD3 R26, P0, PT, R6, UR10, RZ ;  /* 0x0000000a061a7c10 */ /* 0x000fe2000ff1e0ff */
[----:B------:R-:W-:Y:S02]  /*fec0*/  IMAD.U32 R6, RZ, RZ, UR20 ;  /* 0x00000014ff067e24 */ /* 0x000fe4000f8e00ff */
[----:B------:R-:W4:Y:S01]  /*fed0*/  @P1 LDG.E.64 R24, desc[UR50][R22.64] ;  /* 0x0000003216181981 */ /* 0x000f22000c1e1b00 */
[----:B------:R-:W-:Y:S03]  /*fee0*/  IADD3.X R27, PT, PT, R7, UR11, RZ, P0, !PT ;  /* 0x0000000b071b7c10 */ /* 0x000fe600087fe4ff */
[----:B------:R-:W5:Y:S04]  /*fef0*/  LDS R7, [UR20+0x1c] ;  /* 0x00001c14ff077984 */ /* 0x000f680008000800 */
[----:B------:R-:W5:Y:S01]  /*ff00*/  LDG.E.64 R26, desc[UR50][R26.64] ;  /* 0x000000321a1a7981 */ /* 0x000f62000c1e1b00 */
[----:B-1----:R-:W-:Y:S05]  /*ff10*/  SHF.R.U64 R8, R6, 0x4, RZ ;  /* 0x0000000406087819 */ /* 0x002fea00000012ff */
[----:B------:R-:W-:Y:S04]  /*ff20*/  STS [UR20+0x10], R8 ;  /* 0x00001008ff007988 */ /* 0x000fe80008000814 */
[----:B------:R-:W-:Y:S04]  /*ff30*/  STS [UR20+0x14], R8 ;  /* 0x00001408ff007988 */ /* 0x000fe80008000814 */
[----:B-----5:R-:W-:Y:S01]  /*ff40*/  STS.64 [UR20], R26 ;  /* 0x0000001aff007988 */ /* 0x020fe20008000a14 */
[--C-:B--2---:R-:W-:Y:S01]  /*ff50*/  SHF.R.S32.HI R29, RZ, 0x1f, R28.reuse ;  /* 0x0000001fff1d7819 */ /* 0x104fe2000001141c */
[----:B------:R-:W-:Y:S02]  /*ff60*/  @!P1 IMAD.MOV.U32 R24, RZ, RZ, R28 ;  /* 0x000000ffff189224 */ /* 0x000fe400078e001c */
[----:B---3--:R-:W-:Y:S02]  /*ff70*/  VIADD R5, R5, 0xffffffff ;  /* 0xffffffff05057836 */ /* 0x008fe40000000000 */
[----:B------:R-:W-:Y:S05]  /*ff80*/  @!P1 IMAD.MOV.U32 R25, RZ, RZ, R29 ;  /* 0x000000ffff199224 */ /* 0x000fea00078e001d */
[C---:B----4-:R-:W-:Y:S01]  /*ff90*/  SHF.L.U64.HI R21, R24.reuse, 0x1, R25 ;  /* 0x0000000118157819 */ /* 0x050fe20000010219 */
[----:B------:R-:W-:Y:S03]  /*ffa0*/  IMAD.SHL.U32 R24, R24, 0x2, RZ ;  /* 0x0000000218187824 */ /* 0x000fe600078e00ff */
[----:B------:R-:W-:Y:S02]  /*ffb0*/  LOP3.LUT R21, R21, 0x1fffffff, RZ, 0xc0, !PT ;  /* 0x1fffffff15157812 */ /* 0x000fe400078ec0ff */
[----:B------:R-:W-:Y:S02]  /*ffc0*/  LOP3.LUT R24, R24, 0xfffffffe, RZ, 0xc0, !PT ;  /* 0xfffffffe18187812 */ /* 0x000fe400078ec0ff */
[--C-:B------:R-:W-:Y:S02]  /*ffd0*/  SHF.R.U32.HI R4, RZ, 0x4, R21.reuse ;  /* 0x00000004ff047819 */ /* 0x100fe40000011615 */
[----:B------:R-:W-:Y:S02]  /*ffe0*/  SHF.R.U64 R21, R24, 0x4, R21 ;  /* 0x0000000418157819 */ /* 0x000fe40000001215 */
[----:B------:R-:W-:Y:S02]  /*fff0*/  LOP3.LUT R30, R7, 0xf, R4, 0xb8, !PT ;  /* 0x0000000f071e7812 */ /* 0x000fe400078eb804 */
[----:B------:R-:W-:Y:S01]  /*10000*/  CS2R R6, SRZ ;  /* 0x0000000000067805 */ /* 0x000fe2000001ff00 */
[----:B------:R-:W-:Y:S04]  /*10010*/  STS [UR20+0xc], R21 ;  /* 0x00000c15ff007988 */ /* 0x000fe80008000814 */
        /* <DEDUP_REMOVED lines=12> */
.L_x_203:
[----:B------:R-:W-:Y:S05]  /*100e0*/  BSYNC.RECONVERGENT B0 ;  /* 0x0000000000007941 */ /* 0x000fea0003800200 */
.L_x_202:
[----:B------:R-:W-:Y:S01]  /*100f0*/  NOP ;  /* 0x0000000000007918 */ /* 0x000fe20000000000 */
[----:B-12---:R-:W1:Y:S01]  /*10100*/  LDS R4, [R20+UR20] ;  /* 0x0000001414047984 */ /* 0x006e620008000800 */
[----:B------:R-:W-:Y:S01]  /*10110*/  ULEA UR34, UP0, UR25, UR14, 0x7 ;  /* 0x0000000e19227291 */ /* 0x000fe2000f8038ff */
[----:B------:R-:W-:Y:S01]  /*10120*/  UMOV UR33, UR31 ;  /* 0x0000001f00217c82 */ /* 0x000fe20008000000 */
[----:B------:R-:W-:Y:S02]  /*10130*/  UMOV UR31, UR29 ;  /* 0x0000001d001f7c82 */ /* 0x000fe40008000000 */
[----:B------:R-:W-:Y:S02]  /*10140*/  ULEA.HI.X UR35, UR25, UR15, UR6, 0x7, UP0 ;  /* 0x0000000f19237291 */ /* 0x000fe400080f3c06 */
[----:B------:R-:W-:Y:S01]  /*10150*/  IADD3 R6, P0, PT, R20, UR34, RZ ;  /* 0x0000002214067c10 */ /* 0x000fe2000ff1e0ff */
[----:B------:R-:W-:Y:S03]  /*10160*/  UMOV UR29, UR27 ;  /* 0x0000001b001d7c82 */ /* 0x000fe60008000000 */
[----:B------:R-:W-:Y:S05]  /*10170*/  IADD3.X R7, PT, PT, RZ, UR35, RZ, P0, !PT ;  /* 0x00000023ff077c10 */ /* 0x000fea00087fe4ff */
[----:B-1----:R2:W5:Y:S01]  /*10180*/  ATOMG.E.EXCH.STRONG.GPU PT, RZ, [R6], R4 ;  /* 0x0000000406ff73a8 */ /* 0x00256200041ee100 */
[----:B------:R-:W-:Y:S04]  /*10190*/  DEPBAR {5,4,3,2,1,0} ;  /* 0x0000003f0000791a */ /* 0x000fe80000000000 */
[----:B------:R-:W1:Y:S02]  /*101a0*/  CCTL.E.C.LDCU.IV.DEEP [UR32] ;  /* 0x0000000020007540 */ /* 0x000e640009c08000 */
[----:B-1----:R2:W-:Y:S01]  /*101b0*/  UTMACCTL.IV [UR32] ;  /* 0x00000000200079b9 */ /* 0x0025e20008000000 */
        /* <DEDUP_REMOVED lines=9> */
[----:B------:R-:W-:Y:S01]  /*10250*/  NOP ;  /* 0x0000000000007918 */ /* 0x000fe20000000000 */
.L_x_199:
[----:B-----5:R-:W-:Y:S01]  /*10260*/  ELECT P0, URZ, PT ;  /* 0x0000000000ff782f */ /* 0x020fe20003800000 */
[----:B------:R-:W-:Y:S11]  /*10270*/  BSSY.RECONVERGENT B0, `(.L_x_204) ;  /* 0x0000011000007945 */ /* 0x000ff60003800200 */
[----:B------:R-:W-:Y:S01]  /*10280*/  @!UPT UIADD3 URZ, UPT, UPT, URZ, URZ, URZ ;  /* 0x000000fffffff290 */ /* 0x000fe2000fffe0ff */
[----:B------:R-:W-:Y:S05]  /*10290*/  @!P0 BRA `(.L_x_205) ;  /* 0x0000000000388947 */ /* 0x000fea0003800000 */
[----:B------:R0:W-:Y:S01]  /*102a0*/  UTMACMDFLUSH ;  /* 0x00000000000079b7 */ /* 0x0001e20000000000 */
[----:B------:R-:W-:Y:S09]  /*102b0*/  UIMAD UR6, UR8, 0x14, UR4 ;  /* 0x00000014080678a4 */ /* 0x000ff2000f8e0204 */
[----:B------:R4:W-:Y:S04]  /*102c0*/  STS [UR6+0x300], R16 ;  /* 0x00030010ff007988 */ /* 0x0009e80008000806 */
        /* <DEDUP_REMOVED lines=9> */
[----:B-----5:R-:W1:Y:S01]  /*10360*/  FENCE.VIEW.ASYNC.S ;  /* 0x00000000000073c6 */ /* 0x020e620000000000 */
[----:B------:R-:W-:Y:S04]  /*10370*/  DEPBAR.LE SB0, 0x0 ;  /* 0x000080000000791a */ /* 0x000fe80000000000 */
.L_x_205:
[----:B--2---:R-:W-:Y:S05]  /*10380*/  BSYNC.RECONVERGENT B0 ;  /* 0x0000000000007941 */ /* 0x004fea0003800200 */
.L_x_204:
[----:B------:R-:W-:Y:S09]  /*10390*/  UISETP.NE.AND UP0, UPT, UR37, 0x8, UPT ;  /* 0x000000082500788c */ /* 0x000ff2000bf05270 */
[----:B------:R-:W-:Y:S05]  /*103a0*/  BRA.U !UP0, `(.L_x_206) ;  /* 0x0000000108047547 */ /* 0x000fea000b800000 */
[----:B------:R-:W-:Y:S05]  /*103b0*/  BPT.TRAP 0x1 ;  /* 0x000000040000795c */ /* 0x000fea0000300000 */
.L_x_206:
[----:B------:R-:W-:Y:S01]  /*103c0*/  UIADD3 UR6, UPT, UPT, UR8, -0x4, URZ ;  /* 0xfffffffc08067890 */ /* 0x000fe2000fffe0ff */
[----:B-1----:R-:W-:Y:S01]  /*103d0*/  SYNCS.ARRIVE.TRANS64.A1T0 RZ, [UR24+0x1e0], RZ ;  /* 0x0001e0ffffff79a7 */ /* 0x002fe20008100018 */
[----:B------:R-:W-:Y:S01]  /*103e0*/  UIADD3 UR24, UPT, UPT, UR7, -0x4, URZ ;  /* 0xfffffffc07187890 */ /* 0x000fe2000fffe0ff */
[----:B------:R-:W-:Y:S01]  /*103f0*/  ISETP.NE.AND P0, PT, R11, RZ, PT ;  /* 0x000000ff0b00720c */ /* 0x000fe20003f05270 */
[----:B------:R-:W-:Y:S02]  /*10400*/  UISETP.GE.U32.AND UP1, UPT, UR6, -0x8, UPT ;  /* 0xfffffff80600788c */ /* 0x000fe4000bf26070 */
[----:B------:R-:W-:Y:S02]  /*10410*/  UISETP.GE.U32.AND UP0, UPT, UR24, -0x8, UPT ;  /* 0xfffffff81800788c */ /* 0x000fe4000bf06070 */
[----:B------:R-:W-:Y:S02]  /*10420*/  USEL UR24, URZ, 0x1, UP1 ;  /* 0x00000001ff187887 */ /* 0x000fe40008800000 */
[----:B------:R-:W-:Y:S02]  /*10430*/  USEL UR6, URZ, 0x1, UP0 ;  /* 0x00000001ff067887 */ /* 0x000fe40008000000 */
[----:B------:R-:W-:Y:S02]  /*10440*/  ULOP3.LUT UR27, UR8, 0x7, URZ, 0xc0, !UPT ;  /* 0x00000007081b7892 */ /* 0x000fe4000f8ec0ff */
[----:B------:R-:W-:Y:S01]  /*10450*/  ULOP3.LUT UR25, UR7, 0x7, URZ, 0xc0, !UPT ;  /* 0x0000000707197892 */ /* 0x000fe2000f8ec0ff */
[----:B------:R-:W-:Y:S01]  /*10460*/  LOP3.LUT R0, R0, UR24, RZ, 0x3c, !PT ;  /* 0x0000001800007c12 */ /* 0x000fe2000f8e3cff */
[----:B------:R-:W-:Y:S01]  /*10470*/  ULOP3.LUT UR8, UR27, 0x4, URZ, 0x3c, !UPT ;  /* 0x000000041b087892 */ /* 0x000fe2000f8e3cff */
[----:B------:R-:W-:Y:S01]  /*10480*/  LOP3.LUT R17, R17, UR6, RZ, 0x3c, !PT ;  /* 0x0000000611117c12 */ /* 0x000fe2000f8e3cff */
[----:B------:R-:W-:Y:S01]  /*10490*/  ULOP3.LUT UR7, UR25, 0x4, URZ, 0x3c, !UPT ;  /* 0x0000000419077892 */ /* 0x000fe2000f8e3cff */
[----:B------:R-:W-:Y:S11]  /*104a0*/  @!P0 EXIT ;  /* 0x000000000000894d */ /* 0x000ff60003800000 */
[----:B------:R-:W-:Y:S05]  /*104b0*/  BRA `(.L_x_207) ;  /* 0xffffffe800ec7947 */ /* 0x000fea000383ffff */
.L_x_301:
[----:B------:R-:W-:Y:S01]  /*104c0*/  UMOV UR4, 0x40 ;  /* 0x0000004000047882 */ /* 0x000fe20000000000 */
[----:B------:R-:W-:Y:S01]  /*104d0*/  NOP ;  /* 0x0000000000007918 */ /* 0x000fe20000000000 */
[----:B------:R-:W-:Y:S01]  /*104e0*/  ULEA UR4, UR5, UR4, 0x18 ;  /* 0x0000000405047291 */ /* 0x000fe2000f8ec0ff */
[----:B------:R-:W-:Y:S02]  /*104f0*/  UMOV UR6, 0x400 ;  /* 0x0000040000067882 */ /* 0x000fe40000000000 */
[----:B------:R-:W-:-:S06]  /*10500*/  ULEA UR6, UR5, UR6, 0x18 ;  /* 0x0000000605067291 */ /* 0x000fcc000f8ec0ff */
[----:B------:R-:W3:Y:S02]  /*10510*/  LDS.U8 R0, [UR4+0x1c] ;  /* 0x00001c04ff007984 */ /* 0x000ee40008000000 */
[----:B---3--:R-:W-:-:S13]  /*10520*/  ISETP.NE.AND P0, PT, R0, RZ, PT ;  /* 0x000000ff0000720c */ /* 0x008fda0003f05270 */
[----:B------:R-:W-:Y:S05]  /*10530*/  @P0 BRA `(.L_x_208) ;  /* 0x0000000000580947 */ /* 0x000fea0003800000 */
[----:B------:R-:W-:-:S13]  /*10540*/  ELECT P0, URZ, PT ;  /* 0x0000000000ff782f */ /* 0x000fda0003800000 */
[----:B------:R-:W-:Y:S05]  /*10550*/  @!P0 BRA `(.L_x_209) ;  /* 0x0000000000608947 */ /* 0x000fea0003800000 */
[----:B------:R-:W-:Y:S01]  /*10560*/  UMOV UR5, 0x10 ;  /* 0x0000001000057882 */ /* 0x000fe20000000000 */
[----:B------:R-:W-:Y:S01]  /*10570*/  HFMA2 R0, -RZ, RZ, 0, 5.9604644775390625e-08 ;  /* 0x00000001ff007431 */ /* 0x000fe200000001ff */
[----:B--2---:R-:W-:-:S03]  /*10580*/  MOV R2, 0xffff ;  /* 0x0000ffff00027802 */ /* 0x004fc60000000f00 */
[----:B------:R-:W-:Y:S04]  /*10590*/  DEPBAR.LE SB2, 0x36 ;  /* 0x0000ad800000791a */ /* 0x000fe80000000000 */
[----:B------:R-:W2:Y:S02]  /*105a0*/  UTCATOMSWS.FIND_AND_SET.ALIGN UP0, UR5, UR5 ;  /* 0x00000005000575e3 */ /* 0x000ea40008000800 */
[----:B--2---:R-:W-:Y:S01]  /*105b0*/  MOV R3, UR5 ;  /* 0x0000000500037c02 */ /* 0x004fe20008000f00 */
[----:B------:R-:W-:Y:S06]  /*105c0*/  BRA.U UP0, `(.L_x_210) ;  /* 0x0000000100187547 */ /* 0x000fec000b800000 */
.L_x_211:
[----:B------:R-:W-:Y:S05]  /*105d0*/  NANOSLEEP 0x64 ;  /* 0x000000640000795d */ /* 0x000fea0003800000 */
[----:B------:R-:W-:-:S05]  /*105e0*/  UMOV UR5, 0x10 ;  /* 0x0000001000057882 */ /* 0x000fca0000000000 */
[----:B------:R-:W-:Y:S04]  /*105f0*/  DEPBAR.LE SB2, 0x36 ;  /* 0x0000ad800000791a */ /* 0x000fe80000000000 */
[----:B------:R-:W2:Y:S02]  /*10600*/  UTCATOMSWS.FIND_AND_SET.ALIGN UP0, UR5, UR5 ;  /* 0x00000005000575e3 */ /* 0x000ea40008000800 */
[----:B--2---:R-:W-:Y:S01]  /*10610*/  MOV R3, UR5 ;  /* 0x0000000500037c02 */ /* 0x004fe20008000f00 */
[----:B------:R-:W-:Y:S05]  /*10620*/  BRA.U !UP0, `(.L_x_211) ;  /* 0xfffffffd08e87547 */ /* 0x000fea000b83ffff */
.L_x_210:
[-C--:B------:R-:W-:Y:S02]  /*10630*/  SHF.L.U32 R2, R2, R3.reuse, RZ ;  /* 0x0000000302027219 */ /* 0x080fe400000006ff */
[----:B------:R-:W-:Y:S01]  /*10640*/  SHF.L.U32 R0, R0, R3, RZ ;  /* 0x0000000300007219 */ /* 0x000fe200000006ff */
[----:B------:R-:W-:Y:S02]  /*10650*/  IMAD.SHL.U32 R3, R3, 0x20, RZ ;  /* 0x0000002003037824 */ /* 0x000fe400078e00ff */
[----:B------:R3:W-:Y:S04]  /*10660*/  ATOMS.OR RZ, [UR4+0x14], R2 ;  /* 0x00001402ffff798c */ /* 0x0007e8000b000004 */
[----:B------:R3:W-:Y:S04]  /*10670*/  ATOMS.OR RZ, [UR4+0x18], R0 ;  /* 0x00001800ffff798c */ /* 0x0007e8000b000004 */
[----:B------:R3:W-:Y:S01]  /*10680*/  STS [UR6+0x3a0], R3 ;  /* 0x0003a003ff007988 */ /* 0x0007e20008000806 */
[----:B------:R-:W-:Y:S05]  /*10690*/  BRA `(.L_x_209) ;  /* 0x0000000000107947 */ /* 0x000fea0003800000 */
.L_x_208:
[----:B------:R-:W-:Y:S02]  /*106a0*/  MOV R0, 0xffffffff ;  /* 0xffffffff00007802 */ /* 0x000fe40000000f00 */
[----:B--2---:R-:W-:-:S03]  /*106b0*/  MOV R2, 0x106e0 ;  /* 0x000106e000027802 */ /* 0x004fc60000000f00 */
[----:B------:R2:W-:Y:S04]  /*106c0*/  STS [UR6+0x3a0], R0 ;  /* 0x0003a000ff007988 */ /* 0x0005e80008000806 */
[----:B-12--5:R-:W-:Y:S05]  /*106d0*/  CALL.REL.NOINC `($__internal_1_$__cuda_sm10x_tcgen05_guardrail_trap_phase_invalid_during_alloc) ;  /* 0x0000001c00147944 */ /* 0x026fea0003c00000 */
.L_x_209:
[----:B------:R-:W-:Y:S05]  /*106e0*/  WARPSYNC.ALL ;  /* 0x0000000000007948 */ /* 0x000fea0003800000 */
[----:B------:R-:W4:Y:S01]  /*106f0*/  S2UR UR5, SR_CgaCtaId ;  /* 0x00000000000579c3 */ /* 0x000f220000008800 */
[----:B------:R-:W-:Y:S01]  /*10700*/  UMOV UR4, 0x400 ;  /* 0x0000040000047882 */ /* 0x000fe20000000000 */
[----:B------:R-:W-:-:S06]  /*10710*/  NOP ;  /* 0x0000000000007918 */ /* 0x000fcc0000000000 */
[----:B------:R-:W-:Y:S06]  /*10720*/  BAR.ARV 0x6, 0xa0 ;  /* 0x0182800000007b1d */ /* 0x000fec0000002000 */
[----:B----4-:R-:W-:-:S04]  /*10730*/  ULEA UR4, UR5, UR4, 0x18 ;  /* 0x0000000405047291 */ /* 0x010fc8000f8ec0ff */
[----:B------:R-:W-:Y:S02]  /*10740*/  UIADD3 UR10, UPT, UPT, UR4, 0x9400, URZ ;  /* 0x00009400040a7890 */ /* 0x000fe4000fffe0ff */
[----:B------:R-:W-:Y:S02]  /*10750*/  UIADD3 UR11, UPT, UPT, UR4, 0x1f400, URZ ;  /* 0x0001f400040b7890 */ /* 0x000fe4000fffe0ff */
[----:B------:R-:W-:Y:S01]  /*10760*/  USHF.R.U32.HI UR10, URZ, 0x4, UR10 ;  /* 0x00000004ff0a7899 */ /* 0x000fe2000801160a */
[----:B---3--:R-:W3:Y:S01]  /*10770*/  LDS R0, [UR4+0x3a0] ;  /* 0x0003a004ff007984 */ /* 0x008ee20008000800 */
[----:B------:R-:W-:Y:S02]  /*10780*/  USHF.R.U32.HI UR11, URZ, 0x4, UR11 ;  /* 0x00000004ff0b7899 */ /* 0x000fe4000801160b */
[----:B------:R-:W-:Y:S02]  /*10790*/  ULOP3.LUT UR10, UR10, 0x3fff, URZ, 0xc0, !UPT ;  /* 0x00003fff0a0a7892 */ /* 0x000fe4000f8ec0ff */
[----:B------:R-:W-:-:S02]  /*107a0*/  ULOP3.LUT UR11, UR11, 0x3fff, URZ, 0xc0, !UPT ;  /* 0x00003fff0b0b7892 */ /* 0x000fc4000f8ec0ff */
[----:B------:R-:W-:Y:S02]  /*107b0*/  ULOP3.LUT UR10, UR10, 0x10000, URZ, 0xfc, !UPT ;  /* 0x000100000a0a7892 */ /* 0x000fe4000f8efcff */
[----:B------:R-:W-:Y:S01]  /*107c0*/  ULOP3.LUT UR11, UR11, 0x10000, URZ, 0xfc, !UPT ;  /* 0x000100000b0b7892 */ /* 0x000fe2000f8efcff */
[----:B---3--:R-:W-:Y:S01]  /*107d0*/  R2UR UR19, R0 ;  /* 0x00000000001372ca */ /* 0x008fe200000e0000 */
[----:B-12--5:R-:W1:-:S00]  /*107e0*/  USETMAXREG.DEALLOC.CTAPOOL 0x88 ;  /* 0x00000088000079c8 */ /* 0x026e4000080e0500 */
[----:B-1----:R-:W-:Y:S01]  /*107f0*/  HFMA2 R3, -RZ, RZ, 0, 5.9604644775390625e-08 ;  /* 0x00000001ff037431 */ /* 0x002fe200000001ff */
[----:B------:R-:W-:Y:S01]  /*10800*/  MOV R2, RZ ;  /* 0x000000ff00027202 */ /* 0x000fe20000000f00 */
[----:B------:R-:W-:Y:S01]  /*10810*/  HFMA2 R0, -RZ, RZ, 0, 0 ;  /* 0x00000000ff007431 */ /* 0x000fe200000001ff */
[----:B------:R-:W-:Y:S01]  /*10820*/  UMOV UR18, URZ ;  /* 0x000000ff00127c82 */ /* 0x000fe20008000000 */
[----:B------:R-:W-:Y:S01]  /*10830*/  UMOV UR17, URZ ;  /* 0x000000ff00117c82 */ /* 0x000fe20008000000 */
[----:B------:R-:W-:-:S07]  /*10840*/  UMOV UR16, URZ ;  /* 0x000000ff00107c82 */ /* 0x000fce0008000000 */
.L_x_222:
[----:B-1----:R-:W1:Y:S02]  /*10850*/  LDC.64 R4, c[0x0][0x390] ;  /* 0x0000e400ff047b82 */ /* 0x002e640000000a00 */
[----:B-1-3--:R-:W-:-:S06]  /*10860*/  IMAD.WIDE R4, R17, 0xc, R4 ;  /* 0x0000000c11047825 */ /* 0x00afcc00078e0204 */
[----:B------:R-:W2:Y:S02]  /*10870*/  LDG.E R4, desc[UR50][R4.64+0x8] ;  /* 0x0000083204047981 */ /* 0x000ea4000c1e1900 */
[----:B--2---:R-:W-:-:S13]  /*10880*/  R2UR UR7, R4 ;  /* 0x00000000040772ca */ /* 0x004fda00000e0000 */
[----:B------:R-:W-:-:S09]  /*10890*/  UISETP.GE.AND UP0, UPT, UR7, 0x1, UPT ;  /* 0x000000010700788c */ /* 0x000fd2000bf06270 */
[----:B------:R-:W-:Y:S05]  /*108a0*/  BRA.U !UP0, `(.L_x_212) ;  /* 0x0000000508187547 */ /* 0x000fea000b800000 */
[----:B------:R-:W-:Y:S01]  /*108b0*/  UISETP.NE.AND UP0, UPT, UR37, URZ, UPT ;  /* 0x000000ff2500728c */ /* 0x000fe2000bf05270 */
[----:B------:R-:W-:Y:S01]  /*108c0*/  SHF.L.U32 R4, R0, 0x1f, RZ ;  /* 0x0000001f00047819 */ /* 0x000fe200000006ff */
[----:B------:R-:W-:Y:S02]  /*108d0*/  ULEA UR6, UR16, UR4, 0x3 ;  /* 0x0000000410067291 */ /* 0x000fe4000f8e18ff */
[----:B------:R-:W-:Y:S02]  /*108e0*/  UISETP.EQ.OR UP0, UPT, UR20, 0x4, UP0 ;  /* 0x000000041400788c */ /* 0x000fe40008702670 */
[----:B------:R-:W-:-:S05]  /*108f0*/  ULEA UR9, UR18, UR19, 0x7 ;  /* 0x0000001312097291 */ /* 0x000fca000f8e38ff */
[----:B------:R1:W2:Y:S01]  /*10900*/  SYNCS.PHASECHK.TRANS64.TRYWAIT P1, [UR6], R4 ;  /* 0x00000004ff0075a7 */ /* 0x0002a20008021106 */
[----:B------:R-:W-:Y:S01]  /*10910*/  UIADD3 UR6, UPT, UPT, UR7, 0x3f, URZ ;  /* 0x0000003f07067890 */ /* 0x000fe2000fffe0ff */
[----:B------:R-:W-:Y:S11]  /*10920*/  BRA.U !UP0, `(.L_x_213) ;  /* 0x0000000108047547 */ /* 0x000ff6000b800000 */
[----:B------:R-:W-:Y:S05]  /*10930*/  BPT.TRAP 0x1 ;  /* 0x000000040000795c */ /* 0x000fea0000300000 */
.L_x_213:
[----:B------:R-:W-:Y:S01]  /*10940*/  ULEA UR8, UR18, UR4, 0x3 ;  /* 0x0000000412087291 */ /* 0x000fe2000f8e18ff */
[----:B------:R-:W-:Y:S01]  /*10950*/  SHF.L.U32 R5, R3, 0x1f, RZ ;  /* 0x0000001f03057819 */ /* 0x000fe200000006ff */
[----:B------:R-:W-:-:S04]  /*10960*/  USHF.R.S32.HI UR7, URZ, 0x1f, UR6 ;  /* 0x0000001fff077899 */ /* 0x000fc80008011406 */
[----:B------:R-:W-:-:S03]  /*10970*/  ULEA.HI UR7, UR7, UR6, URZ, 0x6 ;  /* 0x0000000607077291 */ /* 0x000fc6000f8f30ff */
[----:B------:R-:W3:Y:S01]  /*10980*/  SYNCS.PHASECHK.TRANS64.TRYWAIT P0, [UR8+0x1a0], R5 ;  /* 0x0001a005ff0075a7 */ /* 0x000ee20008001108 */
[----:B------:R-:W-:Y:S01]  /*10990*/  USHF.R.S32.HI UR14, URZ, 0x6, UR7 ;  /* 0x00000006ff0e7899 */ /* 0x000fe20008011407 */
[----:B---3--:R-:W-:Y:S11]  /*109a0*/  @!P0 BRA `(.L_x_214) ;  /* 0x0000001400ac8947 */ /* 0x008ff60003800000 */
.L_x_287:
[----:B------:R-:W-:Y:S01]  /*109b0*/  UISETP.LT.AND UP1, UPT, UR14, 0x1, UPT ;  /* 0x000000010e00788c */ /* 0x000fe2000bf21270 */
[----:B--2---:R-:W-:Y:S01]  /*109c0*/  PLOP3.LUT P0, PT, P1, PT, PT, 0x80, 0x8 ;  /* 0x000000000008781c */ /* 0x004fe20000f0f070 */
[----:B------:R-:W-:Y:S02]  /*109d0*/  UIADD3 UR15, UPT, UPT, UR14, 0x1, URZ ;  /* 0x000000010e0f7890 */ /* 0x000fe4000fffe0ff */
[----:B------:R-:W-:Y:S02]  /*109e0*/  USEL UR6, UR14, 0x1, UP1 ;  /* 0x000000010e067887 */ /* 0x000fe40008800000 */
[----:B------:R-:W-:Y:S02]  /*109f0*/  UPLOP3.LUT UP3, UPT, UPT, UPT, UPT, 0x40, 0x4 ;  /* 0x000000000004789c */ /* 0x000fe40003f6e870 */
[----:B------:R-:W-:Y:S01]  /*10a00*/  UIADD3 UR14, UPT, UPT, -UR14, UR6, URZ ;  /* 0x000000060e0e7290 */ /* 0x000fe2000fffe1ff */
[----:B------:R-:W-:Y:S01]  /*10a10*/  UMOV UR24, 0x0 ;  /* 0x0000000000187882 */ /* 0x000fe20000000000 */
[----:B------:R-:W-:Y:S01]  /*10a20*/  UMOV UR25, 0x8200010 ;  /* 0x0820001000197882 */ /* 0x000fe20000000000 */
[----:B------:R-:W-:Y:S01]  /*10a30*/  UMOV UR22, 0x0 ;  /* 0x0000000000167882 */ /* 0x000fe20000000000 */
[----:B------:R-:W-:-:S08]  /*10a40*/  UMOV UR23, 0x8200010 ;  /* 0x0820001000177882 */ /* 0x000fd00000000000 */
.L_x_217:
[----:B--2---:R-:W-:Y:S01]  /*10a50*/  ULEA UR7, UR16, UR4, 0x3 ;  /* 0x0000000410077291 */ /* 0x004fe2000f8e18ff */
[----:B---3--:R-:W-:Y:S11]  /*10a60*/  @P0 BRA `(.L_x_215) ;  /* 0x00000000000c0947 */ /* 0x008ff60003800000 */
[----:B-1----:R-:W-:Y:S04]  /*10a70*/  SHF.L.U32 R5, R0, 0x1f, RZ ;  /* 0x0000001f00057819 */ /* 0x002fe800000006ff */
[----:B------:R-:W1:Y:S02]  /*10a80*/  SYNCS.PHASECHK.TRANS64.TRYWAIT P0, [UR7], R5 ;  /* 0x00000005ff0075a7 */ /* 0x000e640008001107 */
[----:B-1----:R-:W-:Y:S05]  /*10a90*/  @!P0 BRA `(.L_x_216) ;  /* 0x0000001400888947 */ /* 0x002fea0003800000 */
.L_x_215:
[----:B------:R-:W-:Y:S01]  /*10aa0*/  UISETP.NE.AND UP1, UPT, UR15, 0x2, UPT ;  /* 0x000000020f00788c */ /* 0x000fe2000bf25270 */
[----:B------:R-:W-:Y:S01]  /*10ab0*/  PLOP3.LUT P0, PT, PT, PT, PT, 0x80, 0x8 ;  /* 0x000000000008781c */ /* 0x000fe20003f0f070 */
[----:B------:R-:W-:Y:S02]  /*10ac0*/  UIADD3 UR6, UPT, UPT, UR16, 0x1, URZ ;  /* 0x0000000110067890 */ /* 0x000fe4000fffe0ff */
[----:B------:R-:W-:Y:S02]  /*10ad0*/  ULEA UR26, UR16, UR10, 0x9 ;  /* 0x0000000a101a7291 */ /* 0x000fe4000f8e48ff */
[----:B------:R-:W-:Y:S01]  /*10ae0*/  UISETP.NE.AND UP2, UPT, UR6, 0xb, UPT ;  /* 0x0000000b0600788c */ /* 0x000fe2000bf45270 */
[----:B------:R-:W-:Y:S01]  /*10af0*/  PLOP3.LUT P1, PT, PT, PT, UP1, 0x80, 0x8 ;  /* 0x000000000008781c */ /* 0x000fe20003f2f018 */
[----:B------:R-:W-:Y:S02]  /*10b00*/  UIADD3 UR28, UPT, UPT, UR26, 0x2, URZ ;  /* 0x000000021a1c7890 */ /* 0x000fe4000fffe0ff */
[----:B------:R-:W-:Y:S02]  /*10b10*/  USEL UR13, URZ, 0x1, UP2 ;  /* 0x00000001ff0d7887 */ /* 0x000fe40009000000 */
[----:B------:R-:W-:Y:S02]  /*10b20*/  USEL UR6, UR6, URZ, UP2 ;  /* 0x000000ff06067287 */ /* 0x000fe40009000000 */
[----:B------:R-:W-:Y:S02]  /*10b30*/  UIADD3 UR7, UPT, UPT, UR7, 0x58, URZ ;  /* 0x0000005807077890 */ /* 0x000fe4000fffe0ff */
[----:B------:R-:W-:Y:S01]  /*10b40*/  @UP1 ULEA UR12, UR6, UR4, 0x3 ;  /* 0x00000004060c1291 */ /* 0x000fe2000f8e18ff */
[----:B------:R-:W-:Y:S01]  /*10b50*/  LOP3.LUT R0, R0, UR13, RZ, 0x3c, !PT ;  /* 0x0000000d00007c12 */ /* 0x000fe2000f8e3cff */
[----:B------:R-:W-:Y:S01]  /*10b60*/  UIADD3 UR14, UPT, UPT, UR14, 0x1, URZ ;  /* 0x000000010e0e7890 */ /* 0x000fe2000fffe0ff */
[----:B------:R-:W-:Y:S02]  /*10b70*/  UMOV UR13, 0x80004020 ;  /* 0x80004020000d7882 */ /* 0x000fe40000000000 */
[----:B-1----:R-:W-:Y:S01]  /*10b80*/  @P1 SHF.L.U32 R4, R0, 0x1f, RZ ;  /* 0x0000001f00041819 */ /* 0x002fe200000006ff */
[----:B------:R-:W-:Y:S01]  /*10b90*/  UMOV UR27, 0x80004020 ;  /* 0x80004020001b7882 */ /* 0x000fe20000000000 */
[----:B------:R-:W-:Y:S01]  /*10ba0*/  UMOV UR31, 0x80004020 ;  /* 0x80004020001f7882 */ /* 0x000fe20000000000 */
[----:B------:R-:W-:Y:S01]  /*10bb0*/  UMOV UR29, 0x80004020 ;  /* 0x80004020001d7882 */ /* 0x000fe20000000000 */
[----:B------:R2:W3:Y:S01]  /*10bc0*/  @P1 SYNCS.PHASECHK.TRANS64.TRYWAIT P0, [UR12], R4 ;  /* 0x00000004ff0015a7 */ /* 0x0004e2000800110c */
[----:B------:R-:W-:Y:S02]  /*10bd0*/  ULEA UR12, UR16, UR11, 0x9 ;  /* 0x0000000b100c7291 */ /* 0x000fe4000f8e48ff */
[----:B------:R-:W-:Y:S02]  /*10be0*/  UISETP.NE.AND UP1, UPT, UR14, 0x1, UPT ;  /* 0x000000010e00788c */ /* 0x000fe4000bf25270 */
[----:B------:R-:W-:Y:S02]  /*10bf0*/  UIADD3 UR30, UPT, UPT, UR12, 0x2, URZ ;  /* 0x000000020c1e7890 */ /* 0x000fe4000fffe0ff */
[----:B------:R-:W-:Y:S01]  /*10c00*/  UIADD3 UR15, UPT, UPT, UR15, -0x1, URZ ;  /* 0xffffffff0f0f7890 */ /* 0x000fe2000fffe0ff */
[----:B------:R-:W-:Y:S02]  /*10c10*/  UMOV UR16, UR6 ;  /* 0x0000000600107c82 */ /* 0x000fe40008000000 */
[----:B------:R2:W-:Y:S01]  /*10c20*/  UTCQMMA gdesc[UR26], gdesc[UR12], tmem[UR9], tmem[UR24], idesc[UR25], UP3 ;  /* 0x00ff180c1a0075ea */ /* 0x0005e20009800309 */
[----:B------:R-:W-:Y:S03]  /*10c30*/  UPLOP3.LUT UP3, UPT, UPT, UPT, UPT, 0x80, 0x8 ;  /* 0x000000000008789c */ /* 0x000fe60003f6f070 */
[----:B------:R2:W-:Y:S01]  /*10c40*/  UTCQMMA gdesc[UR28], gdesc[UR30], tmem[UR9], tmem[UR22], idesc[UR23], UPT ;  /* 0x00ff161e1c0075ea */ /* 0x0005e2000b800309 */
[----:B------:R2:W-:Y:S01]  /*10c50*/  UTCBAR [UR7], URZ ;  /* 0x000000ff070073e9 */ /* 0x0005e200080000ff */
[----:B------:R-:W-:Y:S06]  /*10c60*/  BRA.U UP1, `(.L_x_217) ;  /* 0xfffffffd01787547 */ /* 0x000fec000b83ffff */
[----:B------:R-:W-:Y:S05]  /*10c70*/  BRA.U !UP0, `(.L_x_218) ;  /* 0x0000000108047547 */ /* 0x000fea000b800000 */
[----:B--2---:R-:W-:Y:S05]  /*10c80*/  BPT.TRAP 0x1 ;  /* 0x000000040000795c */ /* 0x004fea0000300000 */
.L_x_218:
[----:B------:R-:W-:Y:S02]  /*10c90*/  UIADD3 UR8, UPT, UPT, UR8, 0x180, URZ ;  /* 0x0000018008087890 */ /* 0x000fe4000fffe0ff */
[----:B------:R-:W-:Y:S01]  /*10ca0*/  UIADD3 UR18, UPT, UPT, UR18, 0x1, URZ ;  /* 0x0000000112127890 */ /* 0x000fe2000fffe0ff */
[----:B------:R-:W-:-:S03]  /*10cb0*/  UMOV UR16, UR6 ;  /* 0x0000000600107c82 */ /* 0x000fc60008000000 */
[----:B------:R-:W-:-:S03]  /*10cc0*/  UISETP.NE.AND UP0, UPT, UR18, 0x4, UPT ;  /* 0x000000041200788c */ /* 0x000fc6000bf05270 */
[----:B------:R1:W-:Y:S01]  /*10cd0*/  UTCBAR [UR8], URZ ;  /* 0x000000ff080073e9 */ /* 0x0003e200080000ff */
[----:B--2---:R-:W-:Y:S02]  /*10ce0*/  USEL UR7, URZ, 0x1, UP0 ;  /* 0x00000001ff077887 */ /* 0x004fe40008000000 */
[----:B------:R-:W-:-:S04]  /*10cf0*/  USEL UR18, UR18, URZ, UP0 ;  /* 0x000000ff12127287 */ /* 0x000fc80008000000 */
[----:B------:R-:W-:-:S08]  /*10d00*/  LOP3.LUT R3, R3, UR7, RZ, 0x3c, !PT ;  /* 0x0000000703037c12 */ /* 0x000fd0000f8e3cff */
.L_x_212:
[----:B------:R-:W-:-:S09]  /*10d10*/  UISETP.NE.AND UP0, UPT, UR37, 0x8, UPT ;  /* 0x000000082500788c */ /* 0x000fd2000bf05270 */
[----:B------:R-:W-:Y:S05]  /*10d20*/  BRA.U UP0, `(.L_x_219) ;  /* 0x0000000100047547 */ /* 0x000fea000b800000 */
[----:B-1----:R-:W-:Y:S05]  /*10d30*/  BPT.TRAP 0x1 ;  /* 0x000000040000795c */ /* 0x002fea0000300000 */
.L_x_219:
[----:B------:R-:W-:Y:S01]  /*10d40*/  ULEA UR6, UR17, UR4, 0x3 ;  /* 0x0000000411067291 */ /* 0x000fe2000f8e18ff */
[----:B------:R-:W-:-:S08]  /*10d50*/  SHF.L.U32 R5, R2, 0x1f, RZ ;  /* 0x0000001f02057819 */ /* 0x000fd000000006ff */
[----:B---3--:R-:W2:Y:S02]  /*10d60*/  SYNCS.PHASECHK.TRANS64.TRYWAIT P0, [UR6+0x1e0], R5 ;  /* 0x0001e005ff0075a7 */ /* 0x008ea40008001106 */
[----:B--2---:R-:W-:Y:S05]  /*10d70*/  @!P0 BRA `(.L_x_220) ;  /* 0x0000001000e88947 */ /* 0x004fea0003800000 */
.L_x_290:
[----:B------:R-:W-:-:S09]  /*10d80*/  UIMAD UR7, UR17, 0x14, UR36 ;  /* 0x00000014110778a4 */ /* 0x000fd2000f8e0224 */
[----:B------:R-:W3:Y:S04]  /*10d90*/  LDS R17, [UR7+0x8] ;  /* 0x00000807ff117984 */ /* 0x000ee80008000800 */
[----:B--2---:R-:W2:Y:S01]  /*10da0*/  LDS R4, [UR7+0xc] ;  /* 0x00000c07ff047984 */ /* 0x004ea20008000800 */
[----:B------:R-:W-:Y:S01]  /*10db0*/  @!PT LDS RZ, [RZ] ;  /* 0x00000000fffff984 */ /* 0x000fe20000000800 */
[----:B------:R-:W-:Y:S01]  /*10dc0*/  @!PT LDS RZ, [RZ] ;  /* 0x00000000fffff984 */ /* 0x000fe20000000800 */
[----:B------:R-:W-:Y:S01]  /*10dd0*/  @!PT LDS RZ, [RZ] ;  /* 0x00000000fffff984 */ /* 0x000fe20000000800 */
[----:B------:R-:W-:Y:S01]  /*10de0*/  @!PT LDS RZ, [RZ] ;  /* 0x00000000fffff984 */ /* 0x000fe20000000800 */
[----:B------:R4:W-:Y:S06]  /*10df0*/  MEMBAR.ALL.CTA ;  /* 0x0000000000007992 */ /* 0x0009ec0000008000 */
[----:B----4-:R-:W4:Y:S01]  /*10e00*/  FENCE.VIEW.ASYNC.S ;  /* 0x00000000000073c6 */ /* 0x010f220000000000 */
[----:B------:R-:W-:Y:S05]  /*10e10*/  BRA.U UP0, `(.L_x_221) ;  /* 0x0000000100047547 */ /* 0x000fea000b800000 */
[----:B-1----:R-:W-:Y:S05]  /*10e20*/  BPT.TRAP 0x1 ;  /* 0x000000040000795c */ /* 0x002fea0000300000 */
.L_x_221:
[----:B------:R-:W-:Y:S01]  /*10e30*/  UIADD3 UR6, UPT, UPT, UR6, 0x220, URZ ;  /* 0x0000022006067890 */ /* 0x000fe2000fffe0ff */
[----:B--2---:R-:W-:Y:S01]  /*10e40*/  ISETP.NE.AND P0, PT, R4, RZ, PT ;  /* 0x000000ff0400720c */ /* 0x004fe20003f05270 */
[----:B------:R-:W-:Y:S02]  /*10e50*/  UIADD3 UR17, UPT, UPT, UR17, 0x1, URZ ;  /* 0x0000000111117890 */ /* 0x000fe4000fffe0ff */
[----:B------:R-:W-:Y:S02]  /*10e60*/  UPRMT UR6, UR5, 0x654, UR6 ;  /* 0x0000065405067896 */ /* 0x000fe40008000006 */
[----:B------:R-:W-:-:S04]  /*10e70*/  UISETP.NE.AND UP0, UPT, UR17, 0x8, UPT ;  /* 0x000000081100788c */ /* 0x000fc8000bf05270 */
[----:B------:R-:W-:-:S03]  /*10e80*/  USEL UR17, UR17, URZ, UP0 ;  /* 0x000000ff11117287 */ /* 0x000fc60008000000 */
[----:B----4-:R-:W-:Y:S01]  /*10e90*/  SYNCS.ARRIVE.TRANS64.RED.A1T0 RZ, [UR6], RZ ;  /* 0x000000ffffff79a7 */ /* 0x010fe20008100406 */
[----:B------:R-:W-:-:S06]  /*10ea0*/  USEL UR6, URZ, 0x1, UP0 ;  /* 0x00000001ff067887 */ /* 0x000fcc0008000000 */
[----:B------:R-:W-:Y:S01]  /*10eb0*/  LOP3.LUT R2, R2, UR6, RZ, 0x3c, !PT ;  /* 0x0000000602027c12 */ /* 0x000fe2000f8e3cff */
[----:B------:R-:W-:Y:S06]  /*10ec0*/  @P0 BRA `(.L_x_222) ;  /* 0xfffffff800600947 */ /* 0x000fec000383ffff */
[----:B------:R-:W2:Y:S01]  /*10ed0*/  S2UR UR5, SR_CgaCtaId ;  /* 0x00000000000579c3 */ /* 0x000ea20000008800 */
[----:B------:R-:W-:Y:S01]  /*10ee0*/  ELECT P0, URZ, PT ;  /* 0x0000000000ff782f */ /* 0x000fe20003800000 */
[----:B------:R-:W-:Y:S01]  /*10ef0*/  HFMA2 R0, -RZ, RZ, 0, 5.9604644775390625e-08 ;  /* 0x00000001ff007431 */ /* 0x000fe200000001ff */
[----:B------:R-:W-:-:S05]  /*10f00*/  UMOV UR6, 0x40 ;  /* 0x0000004000067882 */ /* 0x000fca0000000000 */
[----:B------:R-:W-:Y:S01]  /*10f10*/  UVIRTCOUNT.DEALLOC.SMPOOL 0x80 ;  /* 0x000000800000784c */ /* 0x000fe20000000000 */
[----:B------:R-:W-:-:S04]  /*10f20*/  UISETP.NE.AND UP0, UPT, UR37, URZ, UPT ;  /* 0x000000ff2500728c */ /* 0x000fc8000bf05270 */
[----:B------:R-:W-:Y:S02]  /*10f30*/  UISETP.EQ.OR UP0, UPT, UR20, 0x4, UP0 ;  /* 0x000000041400788c */ /* 0x000fe40008702670 */
[----:B--2---:R-:W-:-:S09]  /*10f40*/  ULEA UR5, UR5, UR6, 0x18 ;  /* 0x0000000605057291 */ /* 0x004fd2000f8ec0ff */
[----:B------:R2:W-:Y:S01]  /*10f50*/  @P0 STS.U8 [UR5+0x1c], R0 ;  /* 0x00001c00ff000988 */ /* 0x0005e20008000005 */
[----:B------:R-:W-:Y:S05]  /*10f60*/  BRA.U !UP0, `(.L_x_223) ;  /* 0x0000000108047547 */ /* 0x000fea000b800000 */
[----:B-1----:R-:W-:Y:S05]  /*10f70*/  BPT.TRAP 0x1 ;  /* 0x000000040000795c */ /* 0x002fea0000300000 */
.L_x_223:
[----:B------:R-:W-:Y:S01]  /*10f80*/  ULEA UR6, UR18, UR4, 0x3 ;  /* 0x0000000412067291 */ /* 0x000fe2000f8e18ff */
[----:B------:R-:W-:Y:S01]  /*10f90*/  SHF.L.U32 R5, R3, 0x1f, RZ ;  /* 0x0000001f03057819 */ /* 0x000fe200000006ff */
[----:B------:R-:W-:-:S07]  /*10fa0*/  UIADD3 UR18, UPT, UPT, UR18, 0x1, URZ ;  /* 0x0000000112127890 */ /* 0x000fce000fffe0ff */
[----:B------:R-:W4:Y:S02]  /*10fb0*/  SYNCS.PHASECHK.TRANS64.TRYWAIT P0, [UR6+0x1a0], R5 ;  /* 0x0001a005ff0075a7 */ /* 0x000f240008001106 */
[----:B----4-:R-:W-:Y:S05]  /*10fc0*/  @!P0 BRA `(.L_x_224) ;  /* 0x00000010006c8947 */ /* 0x010fea0003800000 */
.L_x_292:
[----:B------:R-:W-:Y:S05]  /*10fd0*/  BRA.U !UP0, `(.L_x_225) ;  /* 0x0000000108047547 */ /* 0x000fea000b800000 */
[----:B-1----:R-:W-:Y:S05]  /*10fe0*/  BPT.TRAP 0x1 ;  /* 0x000000040000795c */ /* 0x002fea0000300000 */
.L_x_225:
[----:B------:R-:W-:-:S04]  /*10ff0*/  UISETP.NE.AND UP1, UPT, UR18, 0x4, UPT ;  /* 0x000000041200788c */ /* 0x000fc8000bf25270 */
[----:B------:R-:W-:Y:S02]  /*11000*/  USEL UR7, URZ, 0x1, UP1 ;  /* 0x00000001ff077887 */ /* 0x000fe40008800000 */
[----:B------:R-:W-:-:S04]  /*11010*/  USEL UR18, UR18, URZ, UP1 ;  /* 0x000000ff12127287 */ /* 0x000fc80008800000 */
[----:B------:R-:W-:Y:S01]  /*11020*/  ULEA UR6, UR18, UR4, 0x3 ;  /* 0x0000000412067291 */ /* 0x000fe2000f8e18ff */
[----:B------:R-:W-:Y:S01]  /*11030*/  LOP3.LUT R2, R3, UR7, RZ, 0x3c, !PT ;  /* 0x0000000703027c12 */ /* 0x000fe2000f8e3cff */
[----:B------:R-:W-:-:S03]  /*11040*/  UIADD3 UR7, UPT, UPT, UR18, 0x1, URZ ;  /* 0x0000000112077890 */ /* 0x000fc6000fffe0ff */
[----:B------:R-:W-:-:S04]  /*11050*/  SHF.L.U32 R3, R2, 0x1f, RZ ;  /* 0x0000001f02037819 */ /* 0x000fc800000006ff */
[----:B------:R-:W4:Y:S02]  /*11060*/  SYNCS.PHASECHK.TRANS64.TRYWAIT P0, [UR6+0x1a0], R3 ;  /* 0x0001a003ff0075a7 */ /* 0x000f240008001106 */
[----:B----4-:R-:W-:Y:S05]  /*11070*/  @!P0 BRA `(.L_x_226) ;  /* 0x0000001000588947 */ /* 0x010fea0003800000 */
.L_x_294:
[----:B------:R-:W-:Y:S05]  /*11080*/  BRA.U !UP0, `(.L_x_227) ;  /* 0x0000000108047547 */ /* 0x000fea000b800000 */
[----:B-1----:R-:W-:Y:S05]  /*11090*/  BPT.TRAP 0x1 ;  /* 0x000000040000795c */ /* 0x002fea0000300000 */
.L_x_227:
[----:B------:R-:W-:-:S04]  /*110a0*/  UISETP.NE.AND UP1, UPT, UR7, 0x4, UPT ;  /* 0x000000040700788c */ /* 0x000fc8000bf25270 */
[----:B-1----:R-:W-:Y:S02]  /*110b0*/  USEL UR8, URZ, 0x1, UP1 ;  /* 0x00000001ff087887 */ /* 0x002fe40008800000 */
[----:B------:R-:W-:-:S04]  /*110c0*/  USEL UR7, UR7, URZ, UP1 ;  /* 0x000000ff07077287 */ /* 0x000fc80008800000 */
[----:B------:R-:W-:Y:S01]  /*110d0*/  ULEA UR6, UR7, UR4, 0x3 ;  /* 0x0000000407067291 */ /* 0x000fe2000f8e18ff */
[----:B------:R-:W-:Y:S01]  /*110e0*/  LOP3.LUT R2, R2, UR8, RZ, 0x3c, !PT ;  /* 0x0000000802027c12 */ /* 0x000fe2000f8e3cff */
[----:B------:R-:W-:-:S03]  /*110f0*/  UIADD3 UR7, UPT, UPT, UR7, 0x1, URZ ;  /* 0x0000000107077890 */ /* 0x000fc6000fffe0ff */
[----:B--2---:R-:W-:-:S04]  /*11100*/  SHF.L.U32 R3, R2, 0x1f, RZ ;  /* 0x0000001f02037819 */ /* 0x004fc800000006ff */
[----:B------:R-:W1:Y:S02]  /*11110*/  SYNCS.PHASECHK.TRANS64.TRYWAIT P0, [UR6+0x1a0], R3 ;  /* 0x0001a003ff0075a7 */ /* 0x000e640008001106 */
[----:B-1----:R-:W-:Y:S05]  /*11120*/  @!P0 BRA `(.L_x_228) ;  /* 0x0000001000448947 */ /* 0x002fea0003800000 */
.L_x_296:
[----:B------:R-:W-:Y:S05]  /*11130*/  BRA.U !UP0, `(.L_x_229) ;  /* 0x0000000108047547 */ /* 0x000fea000b800000 */
[----:B------:R-:W-:Y:S05]  /*11140*/  BPT.TRAP 0x1 ;  /* 0x000000040000795c */ /* 0x000fea0000300000 */
.L_x_229:
[----:B------:R-:W-:-:S04]  /*11150*/  UISETP.NE.AND UP0, UPT, UR7, 0x4, UPT ;  /* 0x000000040700788c */ /* 0x000fc8000bf05270 */
[----:B------:R-:W-:Y:S02]  /*11160*/  USEL UR6, URZ, 0x1, UP0 ;  /* 0x00000001ff067887 */ /* 0x000fe40008000000 */
[----:B------:R-:W-:-:S04]  /*11170*/  USEL UR7, UR7, URZ, UP0 ;  /* 0x000000ff07077287 */ /* 0x000fc80008000000 */
[----:B------:R-:W-:Y:S01]  /*11180*/  ULEA UR7, UR7, UR4, 0x3 ;  /* 0x0000000407077291 */ /* 0x000fe2000f8e18ff */
[----:B-1----:R-:W-:-:S04]  /*11190*/  LOP3.LUT R3, R2, UR6, RZ, 0x3c, !PT ;  /* 0x0000000602037c12 */ /* 0x002fc8000f8e3cff */
[----:B------:R-:W-:-:S04]  /*111a0*/  SHF.L.U32 R3, R3, 0x1f, RZ ;  /* 0x0000001f03037819 */ /* 0x000fc800000006ff */
[----:B------:R-:W1:Y:S02]  /*111b0*/  SYNCS.PHASECHK.TRANS64.TRYWAIT P0, [UR7+0x1a0], R3 ;  /* 0x0001a003ff0075a7 */ /* 0x000e640008001107 */
[----:B-1----:R-:W-:Y:S05]  /*111c0*/  @!P0 BRA `(.L_x_230) ;  /* 0x0000001000348947 */ /* 0x002fea0003800000 */
.L_x_298:
[----:B------:R-:W-:Y:S01]  /*111d0*/  NOP ;  /* 0x0000000000007918 */ /* 0x000fe20000000000 */
[----:B-1----:R-:W1:Y:S01]  /*111e0*/  LDS R0, [UR5+0x14] ;  /* 0x00001405ff007984 */ /* 0x002e620008000800 */
[----:B------:R-:W-:Y:S01]  /*111f0*/  ULOP3.LUT UR6, UR19, 0xffff, URZ, 0xc0, !UPT ;  /* 0x0000ffff13067892 */ /* 0x000fe2000f8ec0ff */
[----:B------:R-:W-:Y:S01]  /*11200*/  UMOV UR8, 0xffff ;  /* 0x0000ffff00087882 */ /* 0x000fe20000000000 */
[----:B------:R-:W-:Y:S02]  /*11210*/  UMOV UR4, 0x1 ;  /* 0x0000000100047882 */ /* 0x000fe40000000000 */
[----:B------:R-:W-:-:S04]  /*11220*/  USHF.R.U32.HI UR6, URZ, 0x5, UR6 ;  /* 0x00000005ff067899 */ /* 0x000fc80008011606 */
[----:B------:R-:W-:Y:S02]  /*11230*/  USHF.L.U32 UR8, UR8, UR6, URZ ;  /* 0x0000000608087299 */ /* 0x000fe400080006ff */
[----:B------:R-:W-:-:S04]  /*11240*/  USHF.L.U32 UR4, UR4, UR6, URZ ;  /* 0x0000000604047299 */ /* 0x000fc800080006ff */
[----:B-1----:R-:W-:-:S04]  /*11250*/  LOP3.LUT R0, R0, UR8, RZ, 0xc0, !PT ;  /* 0x0000000800007c12 */ /* 0x002fc8000f8ec0ff */
[----:B------:R-:W-:-:S13]  /*11260*/  ISETP.NE.AND P0, PT, R0, UR8, PT ;  /* 0x0000000800007c0c */ /* 0x000fda000bf05270 */
[----:B------:R-:W-:Y:S05]  /*11270*/  @P0 BRA `(.L_x_231) ;  /* 0x0000000000580947 */ /* 0x000fea0003800000 */
[----:B------:R-:W1:Y:S02]  /*11280*/  LDS R0, [UR5+0x18] ;  /* 0x00001805ff007984 */ /* 0x000e640008000800 */
[----:B-1----:R-:W-:-:S04]  /*11290*/  LOP3.LUT R0, R0, UR4, RZ, 0xc0, !PT ;  /* 0x0000000400007c12 */ /* 0x002fc8000f8ec0ff */
[----:B------:R-:W-:-:S13]  /*112a0*/  ISETP.NE.AND P0, PT, R0, UR4, PT ;  /* 0x0000000400007c0c */ /* 0x000fda000bf05270 */
[----:B------:R-:W-:Y:S05]  /*112b0*/  @P0 BRA `(.L_x_232) ;  /* 0x00000000003c0947 */ /* 0x000fea0003800000 */
[----:B------:R-:W1:Y:S01]  /*112c0*/  S2R R2, SR_LANEID ;  /* 0x0000000000027919 */ /* 0x000e620000000000 */
[----:B------:R-:W-:Y:S01]  /*112d0*/  ULOP3.LUT UR8, URZ, UR8, URZ, 0x33, !UPT ;  /* 0x00000008ff087292 */ /* 0x000fe2000f8e33ff */
[----:B------:R-:W-:Y:S01]  /*112e0*/  LOP3.LUT R4, RZ, UR4, RZ, 0x33, !PT ;  /* 0x00000004ff047c12 */ /* 0x000fe2000f8e33ff */
[----:B------:R-:W-:Y:S02]  /*112f0*/  VOTEU.ANY UR7, UPT, PT ;  /* 0x0000000000077886 */ /* 0x000fe400038e0100 */
[----:B------:R-:W-:Y:S01]  /*11300*/  UFLO.U32 UR7, UR7 ;  /* 0x00000007000772bd */ /* 0x000fe200080e0000 */
[----:B------:R-:W2:Y:S01]  /*11310*/  REDUX UR4, R4 ;  /* 0x00000000040473c4 */ /* 0x000ea20000000000 */
[----:B------:R-:W-:-:S06]  /*11320*/  IMAD.U32 R0, RZ, RZ, UR8 ;  /* 0x00000008ff007e24 */ /* 0x000fcc000f8e00ff */
[----:B------:R4:W-:Y:S01]  /*11330*/  UTCATOMSWS.AND URZ, UR8 ;  /* 0x0000000800ff79e3 */ /* 0x0009e20008000000 */
[----:B------:R-:W5:Y:S01]  /*11340*/  REDUX UR6, R0 ;  /* 0x00000000000673c4 */ /* 0x000f620000000000 */
[----:B-1----:R-:W-:Y:S01]  /*11350*/  ISETP.EQ.U32.AND P0, PT, R2, UR7, PT ;  /* 0x0000000702007c0c */ /* 0x002fe2000bf02070 */
[----:B--2---:R-:W-:Y:S01]  /*11360*/  IMAD.U32 R2, RZ, RZ, UR4 ;  /* 0x00000004ff027e24 */ /* 0x004fe2000f8e00ff */
[----:B-----5:R-:W-:-:S11]  /*11370*/  MOV R3, UR6 ;  /* 0x0000000600037c02 */ /* 0x020fd60008000f00 */
[----:B------:R4:W-:Y:S04]  /*11380*/  @P0 ATOMS.AND RZ, [UR5+0x14], R3 ;  /* 0x00001403ffff098c */ /* 0x0009e8000a800005 */
[----:B------:R4:W-:Y:S01]  /*11390*/  @P0 ATOMS.AND RZ, [UR5+0x18], R2 ;  /* 0x00001802ffff098c */ /* 0x0009e2000a800005 */
[----:B------:R-:W-:Y:S05]  /*113a0*/  BRA `(.L_x_233) ;  /* 0x0000000000147947 */ /* 0x000fea0003800000 */
.L_x_232:
[----:B------:R-:W-:Y:S02]  /*113b0*/  MOV R2, 0x113d0 ;  /* 0x000113d000027802 */ /* 0x000fe40000000f00 */
[----:B---3--:R-:W-:Y:S05]  /*113c0*/  CALL.REL.NOINC `($__internal_0_$__cuda_sm10x_tcgen05_guardrail_trap_col_being_dealloced_not_returned_by_alloc) ;  /* 0x0000000c00cc7944 */ /* 0x008fea0003c00000 */
[----:B------:R-:W-:Y:S05]  /*113d0*/  BRA `(.L_x_233) ;  /* 0x0000000000087947 */ /* 0x000fea0003800000 */
.L_x_231:
[----:B------:R-:W-:Y:S02]  /*113e0*/  MOV R2, 0x11400 ;  /* 0x0001140000027802 */ /* 0x000fe40000000f00 */
[----:B---3--:R-:W-:Y:S05]  /*113f0*/  CALL.REL.NOINC `($__internal_2_$__cuda_sm10x_tcgen05_guardrail_trap_unallocated_columns_being_dealloced) ;  /* 0x0000000c00d87944 */ /* 0x008fea0003c00000 */
.L_x_233:
[----:B------:R-:W-:Y:S01]  /*11400*/  NOP ;  /* 0x0000000000007918 */ /* 0x000fe20000000000 */
[----:B----4-:R-:W-:Y:S05]  /*11410*/  EXIT ;  /* 0x000000000000794d */ /* 0x010fea0003800000 */
.L_x_32:
[----:B------:R-:W-:-:S07]  /*11420*/  MOV R0, UR9 ;  /* 0x0000000900007c02 */ /* 0x000fce0008000f00 */
.L_x_234:
[----:B--2---:R2:W3:Y:S02]  /*11430*/  SYNCS.PHASECHK.TRANS64.TRYWAIT P0, [R0+URZ+0x58], R3 ;  /* 0x00005803000075a7 */ /* 0x0044e400080011ff */
[----:B---3--:R-:W-:Y:S05]  /*11440*/  @!P0 NANOSLEEP.SYNCS 0x989680 ;  /* 0x009896800000895d */ /* 0x008fea0003900000 */
[----:B------:R-:W3:Y:S02]  /*11450*/  @!P0 SYNCS.PHASECHK.TRANS64 P0, [R0+URZ+0x58], R3 ;  /* 0x00005803000085a7 */ /* 0x000ee400080010ff */
[----:B---3--:R-:W-:Y:S05]  /*11460*/  @!P0 BRA `(.L_x_234) ;  /* 0xfffffffc00f08947 */ /* 0x008fea000383ffff */
[----:B------:R-:W-:Y:S05]  /*11470*/  BRA `(.L_x_31) ;  /* 0xffffff2c00247947 */ /* 0x000fea000383ffff */
.L_x_39:
[----:B--2---:R-:W-:-:S07]  /*11480*/  MOV R0, UR9 ;  /* 0x0000000900007c02 */ /* 0x004fce0008000f00 */
.L_x_235:
[----:B--2---:R2:W3:Y:S02]  /*11490*/  SYNCS.PHASECHK.TRANS64.TRYWAIT P0, [R0+URZ+0x58], R3 ;  /* 0x00005803000075a7 */ /* 0x0044e400080011ff */
[----:B---3--:R-:W-:Y:S05]  /*114a0*/  @!P0 NANOSLEEP.SYNCS 0x989680 ;  /* 0x009896800000895d */ /* 0x008fea0003900000 */
[----:B------:R-:W3:Y:S02]  /*114b0*/  @!P0 SYNCS.PHASECHK.TRANS64 P0, [R0+URZ+0x58], R3 ;  /* 0x00005803000085a7 */ /* 0x000ee400080010ff */
[----:B---3--:R-:W-:Y:S05]  /*114c0*/  @!P0 BRA `(.L_x_235) ;  /* 0xfffffffc00f08947 */ /* 0x008fea000383ffff */
[----:B------:R-:W-:Y:S05]  /*114d0*/  BRA `(.L_x_38) ;  /* 0xffffff2c00c47947 */ /* 0x000fea000383ffff */
.L_x_45:
[----:B--2---:R-:W-:-:S07]  /*114e0*/  MOV R0, UR4 ;  /* 0x0000000400007c02 */ /* 0x004fce0008000f00 */
.L_x_236:
[----:B-1----:R1:W2:Y:S02]  /*114f0*/  SYNCS.PHASECHK.TRANS64.TRYWAIT P0, [R0+URZ+0x1e0], R3 ;  /* 0x0001e003000075a7 */ /* 0x0022a400080011ff */
[----:B--2---:R-:W-:Y:S05]  /*11500*/  @!P0 NANOSLEEP.SYNCS 0x989680 ;  /* 0x009896800000895d */ /* 0x004fea0003900000 */
[----:B------:R-:W2:Y:S02]  /*11510*/  @!P0 SYNCS.PHASECHK.TRANS64 P0, [R0+URZ+0x1e0], R3 ;  /* 0x0001e003000085a7 */ /* 0x000ea400080010ff */
[----:B--2---:R-:W-:Y:S05]  /*11520*/  @!P0 BRA `(.L_x_236) ;  /* 0xfffffffc00f08947 */ /* 0x004fea000383ffff */
[----:B------:R-:W-:Y:S05]  /*11530*/  BRA `(.L_x_237) ;  /* 0xffffff3000487947 */ /* 0x000fea000383ffff */
.L_x_48:
[----:B------:R-:W-:-:S07]  /*11540*/  MOV R0, UR4 ;  /* 0x0000000400007c02 */ /* 0x000fce0008000f00 */
.L_x_238:
[----:B-1----:R1:W2:Y:S02]  /*11550*/  SYNCS.PHASECHK.TRANS64.TRYWAIT P0, [R0+URZ], R3 ;  /* 0x00000003000075a7 */ /* 0x0022a400080011ff */
[----:B--2---:R-:W-:Y:S05]  /*11560*/  @!P0 NANOSLEEP.SYNCS 0x989680 ;  /* 0x009896800000895d */ /* 0x004fea0003900000 */
[----:B------:R-:W2:Y:S02]  /*11570*/  @!P0 SYNCS.PHASECHK.TRANS64 P0, [R0+URZ], R3 ;  /* 0x00000003000085a7 */ /* 0x000ea400080010ff */
[----:B--2---:R-:W-:Y:S05]  /*11580*/  @!P0 BRA `(.L_x_238) ;  /* 0xfffffffc00f08947 */ /* 0x004fea000383ffff */
[----:B------:R-:W-:Y:S05]  /*11590*/  BRA `(.L_x_239) ;  /* 0xffffff3000a87947 */ /* 0x000fea000383ffff */
.L_x_49:
[----:B------:R-:W-:-:S07]  /*115a0*/  MOV R0, UR4 ;  /* 0x0000000400007c02 */ /* 0x000fce0008000f00 */
.L_x_240:
[----:B-1----:R1:W2:Y:S02]  /*115b0*/  SYNCS.PHASECHK.TRANS64.TRYWAIT P0, [R0+URZ], R3 ;  /* 0x00000003000075a7 */ /* 0x0022a400080011ff */
[----:B--2---:R-:W-:Y:S05]  /*115c0*/  @!P0 NANOSLEEP.SYNCS 0x989680 ;  /* 0x009896800000895d */ /* 0x004fea0003900000 */
[----:B------:R-:W2:Y:S02]  /*115d0*/  @!P0 SYNCS.PHASECHK.TRANS64 P0, [R0+URZ], R3 ;  /* 0x00000003000085a7 */ /* 0x000ea400080010ff */
[----:B--2---:R-:W-:Y:S05]  /*115e0*/  @!P0 BRA `(.L_x_240) ;  /* 0xfffffffc00f08947 */ /* 0x004fea000383ffff */
[----:B------:R-:W-:Y:S05]  /*115f0*/  BRA `(.L_x_241) ;  /* 0xffffff3000b47947 */ /* 0x000fea000383ffff */
.L_x_50:
[----:B------:R-:W-:-:S07]  /*11600*/  MOV R0, UR4 ;  /* 0x0000000400007c02 */ /* 0x000fce0008000f00 */
.L_x_242:
[----:B-1----:R1:W2:Y:S02]  /*11610*/  SYNCS.PHASECHK.TRANS64.TRYWAIT P0, [R0+URZ], R3 ;  /* 0x00000003000075a7 */ /* 0x0022a400080011ff */
[----:B--2---:R-:W-:Y:S05]  /*11620*/  @!P0 NANOSLEEP.SYNCS 0x989680 ;  /* 0x009896800000895d */ /* 0x004fea0003900000 */
[----:B------:R-:W2:Y:S02]  /*11630*/  @!P0 SYNCS.PHASECHK.TRANS64 P0, [R0+URZ], R3 ;  /* 0x00000003000085a7 */ /* 0x000ea400080010ff */
[----:B--2---:R-:W-:Y:S05]  /*11640*/  @!P0 BRA `(.L_x_242) ;  /* 0xfffffffc00f08947 */ /* 0x004fea000383ffff */
[----:B------:R-:W-:Y:S05]  /*11650*/  BRA `(.L_x_243) ;  /* 0xffffff3000c07947 */ /* 0x000fea000383ffff */
.L_x_51:
[----:B------:R-:W-:-:S07]  /*11660*/  MOV R0, UR4 ;  /* 0x0000000400007c02 */ /* 0x000fce0008000f00 */
.L_x_244:
[----:B-1----:R1:W2:Y:S02]  /*11670*/  SYNCS.PHASECHK.TRANS64.TRYWAIT P0, [R0+URZ], R3 ;  /* 0x00000003000075a7 */ /* 0x0022a400080011ff */
[----:B--2---:R-:W-:Y:S05]  /*11680*/  @!P0 NANOSLEEP.SYNCS 0x989680 ;  /* 0x009896800000895d */ /* 0x004fea0003900000 */
[----:B------:R-:W2:Y:S02]  /*11690*/  @!P0 SYNCS.PHASECHK.TRANS64 P0, [R0+URZ], R3 ;  /* 0x00000003000085a7 */ /* 0x000ea400080010ff */
[----:B--2---:R-:W-:Y:S05]  /*116a0*/  @!P0 BRA `(.L_x_244) ;  /* 0xfffffffc00f08947 */ /* 0x004fea000383ffff */
[----:B------:R-:W-:Y:S05]  /*116b0*/  BRA `(.L_x_245) ;  /* 0xffffff3000cc7947 */ /* 0x000fea000383ffff */
.L_x_52:
[----:B------:R-:W-:-:S07]  /*116c0*/  MOV R0, UR4 ;  /* 0x0000000400007c02 */ /* 0x000fce0008000f00 */
.L_x_246:
[----:B-1----:R1:W2:Y:S02]  /*116d0*/  SYNCS.PHASECHK.TRANS64.TRYWAIT P0, [R0+URZ], R3 ;  /* 0x00000003000075a7 */ /* 0x0022a400080011ff */
[----:B--2---:R-:W-:Y:S05]  /*116e0*/  @!P0 NANOSLEEP.SYNCS 0x989680 ;  /* 0x009896800000895d */ /* 0x004fea0003900000 */
[----:B------:R-:W2:Y:S02]  /*116f0*/  @!P0 SYNCS.PHASECHK.TRANS64 P0, [R0+URZ], R3 ;  /* 0x00000003000085a7 */ /* 0x000ea400080010ff */
[----:B--2---:R-:W-:Y:S05]  /*11700*/  @!P0 BRA `(.L_x_246) ;  /* 0xfffffffc00f08947 */ /* 0x004fea000383ffff */
[----:B------:R-:W-:Y:S05]  /*11710*/  BRA `(.L_x_247) ;  /* 0xffffff3000d87947 */ /* 0x000fea000383ffff */
.L_x_53:
[----:B------:R-:W-:-:S07]  /*11720*/  MOV R0, UR4 ;  /* 0x0000000400007c02 */ /* 0x000fce0008000f00 */
.L_x_248:
[----:B-1----:R1:W2:Y:S02]  /*11730*/  SYNCS.PHASECHK.TRANS64.TRYWAIT P0, [R0+URZ], R3 ;  /* 0x00000003000075a7 */ /* 0x0022a400080011ff */
[----:B--2---:R-:W-:Y:S05]  /*11740*/  @!P0 NANOSLEEP.SYNCS 0x989680 ;  /* 0x009896800000895d */ /* 0x004fea0003900000 */
[----:B------:R-:W2:Y:S02]  /*11750*/  @!P0 SYNCS.PHASECHK.TRANS64 P0, [R0+URZ], R3 ;  /* 0x00000003000085a7 */ /* 0x000ea400080010ff */
[----:B--2---:R-:W-:Y:S05]  /*11760*/  @!P0 BRA `(.L_x_248) ;  /* 0xfffffffc00f08947 */ /* 0x004fea000383ffff */
[----:B------:R-:W-:Y:S05]  /*11770*/  BRA `(.L_x_249) ;  /* 0xffffff3000e47947 */ /* 0x000fea000383ffff */
.L_x_54:
[----:B------:R-:W-:-:S07]  /*11780*/  MOV R0, UR4 ;  /* 0x0000000400007c02 */ /* 0x000fce0008000f00 */
.L_x_250:
[----:B-1----:R1:W2:Y:S02]  /*11790*/  SYNCS.PHASECHK.TRANS64.TRYWAIT P0, [R0+URZ], R3 ;  /* 0x00000003000075a7 */ /* 0x0022a400080011ff */
[----:B--2---:R-:W-:Y:S05]  /*117a0*/  @!P0 NANOSLEEP.SYNCS 0x989680 ;  /* 0x009896800000895d */ /* 0x004fea0003900000 */
[----:B------:R-:W2:Y:S02]  /*117b0*/  @!P0 SYNCS.PHASECHK.TRANS64 P0, [R0+URZ], R3 ;  /* 0x00000003000085a7 */ /* 0x000ea400080010ff */
[----:B--2---:R-:W-:Y:S05]  /*117c0*/  @!P0 BRA `(.L_x_250) ;  /* 0xfffffffc00f08947 */ /* 0x004fea000383ffff */
[----:B------:R-:W-:Y:S05]  /*117d0*/  BRA `(.L_x_251) ;  /* 0xffffff3000f07947 */ /* 0x000fea000383ffff */
.L_x_55:
[----:B------:R-:W-:-:S07]  /*117e0*/  MOV R0, UR4 ;  /* 0x0000000400007c02 */ /* 0x000fce0008000f00 */
.L_x_252:
[----:B-1----:R1:W2:Y:S02]  /*117f0*/  SYNCS.PHASECHK.TRANS64.TRYWAIT P0, [R0+URZ], R3 ;  /* 0x00000003000075a7 */ /* 0x0022a400080011ff */
[----:B--2---:R-:W-:Y:S05]  /*11800*/  @!P0 NANOSLEEP.SYNCS 0x989680 ;  /* 0x009896800000895d */ /* 0x004fea0003900000 */
[----:B------:R-:W2:Y:S02]  /*11810*/  @!P0 SYNCS.PHASECHK.TRANS64 P0, [R0+URZ], R3 ;  /* 0x00000003000085a7 */ /* 0x000ea400080010ff */
[----:B--2---:R-:W-:Y:S05]  /*11820*/  @!P0 BRA `(.L_x_252) ;  /* 0xfffffffc00f08947 */ /* 0x004fea000383ffff */
[----:B------:R-:W-:Y:S05]  /*11830*/  BRA `(.L_x_253) ;  /* 0xffffff3000fc7947 */ /* 0x000fea000383ffff */
.L_x_56:
[----:B------:R-:W-:-:S07]  /*11840*/  MOV R0, UR4 ;  /* 0x0000000400007c02 */ /* 0x000fce0008000f00 */
.L_x_254:
[----:B-1----:R1:W2:Y:S02]  /*11850*/  SYNCS.PHASECHK.TRANS64.TRYWAIT P0, [R0+URZ], R3 ;  /* 0x00000003000075a7 */ /* 0x0022a400080011ff */
[----:B--2---:R-:W-:Y:S05]  /*11860*/  @!P0 NANOSLEEP.SYNCS 0x989680 ;  /* 0x009896800000895d */ /* 0x004fea0003900000 */
[----:B------:R-:W2:Y:S02]  /*11870*/  @!P0 SYNCS.PHASECHK.TRANS64 P0, [R0+URZ], R3 ;  /* 0x00000003000085a7 */ /* 0x000ea400080010ff */
[----:B--2---:R-:W-:Y:S05]  /*11880*/  @!P0 BRA `(.L_x_254) ;  /* 0xfffffffc00f08947 */ /* 0x004fea000383ffff */
[----:B------:R-:W-:Y:S05]  /*11890*/  BRA `(.L_x_255) ;  /* 0xffffff3400087947 */ /* 0x000fea000383ffff */
.L_x_57:
[----:B------:R-:W-:-:S07]  /*118a0*/  MOV R0, UR4 ;  /* 0x0000000400007c02 */ /* 0x000fce0008000f00 */
.L_x_256:
[----:B-1----:R1:W2:Y:S02]  /*118b0*/  SYNCS.PHASECHK.TRANS64.TRYWAIT P0, [R0+URZ], R3 ;  /* 0x00000003000075a7 */ /* 0x0022a400080011ff */
[----:B--2---:R-:W-:Y:S05]  /*118c0*/  @!P0 NANOSLEEP.SYNCS 0x989680 ;  /* 0x009896800000895d */ /* 0x004fea0003900000 */
[----:B------:R-:W2:Y:S02]  /*118d0*/  @!P0 SYNCS.PHASECHK.TRANS64 P0, [R0+URZ], R3 ;  /* 0x00000003000085a7 */ /* 0x000ea400080010ff */
[----:B--2---:R-:W-:Y:S05]  /*118e0*/  @!P0 BRA `(.L_x_256) ;  /* 0xfffffffc00f08947 */ /* 0x004fea000383ffff */
[----:B------:R-:W-:Y:S05]  /*118f0*/  BRA `(.L_x_257) ;  /* 0xffffff3400147947 */ /* 0x000fea000383ffff */
.L_x_72:
[----:B------:R-:W-:-:S07]  /*11900*/  MOV R17, UR4 ;  /* 0x0000000400117c02 */ /* 0x000fce0008000f00 */
.L_x_258:
[----:B-1----:R1:W2:Y:S02]  /*11910*/  SYNCS.PHASECHK.TRANS64.TRYWAIT P0, [R17+URZ+0x140], R20 ;  /* 0x00014014110075a7 */ /* 0x0022a400080011ff */
[----:B--2---:R-:W-:Y:S05]  /*11920*/  @!P0 NANOSLEEP.SYNCS 0x989680 ;  /* 0x009896800000895d */ /* 0x004fea0003900000 */
[----:B------:R-:W2:Y:S02]  /*11930*/  @!P0 SYNCS.PHASECHK.TRANS64 P0, [R17+URZ+0x140], R20 ;  /* 0x00014014110085a7 */ /* 0x000ea400080010ff */
[----:B--2---:R-:W-:Y:S05]  /*11940*/  @!P0 BRA `(.L_x_258) ;  /* 0xfffffffc00f08947 */ /* 0x004fea000383ffff */
[----:B------:R-:W-:Y:S05]  /*11950*/  BRA `(.L_x_259) ;  /* 0xffffff4c00f47947 */ /* 0x000fea000383ffff */
.L_x_88:
[----:B------:R-:W-:-:S07]  /*11960*/  MOV R23, UR4 ;  /* 0x0000000400177c02 */ /* 0x000fce0008000f00 */
.L_x_260:
[----:B--2---:R2:W3:Y:S02]  /*11970*/  SYNCS.PHASECHK.TRANS64.TRYWAIT P0, [R23+URZ+0x140], R20 ;  /* 0x00014014170075a7 */ /* 0x0044e400080011ff */
[----:B---3--:R-:W-:Y:S05]  /*11980*/  @!P0 NANOSLEEP.SYNCS 0x989680 ;  /* 0x009896800000895d */ /* 0x008fea0003900000 */
[----:B------:R-:W3:Y:S02]  /*11990*/  @!P0 SYNCS.PHASECHK.TRANS64 P0, [R23+URZ+0x140], R20 ;  /* 0x00014014170085a7 */ /* 0x000ee400080010ff */
[----:B---3--:R-:W-:Y:S05]  /*119a0*/  @!P0 BRA `(.L_x_260) ;  /* 0xfffffffc00f08947 */ /* 0x008fea000383ffff */
[----:B------:R-:W-:Y:S05]  /*119b0*/  BRA `(.L_x_261) ;  /* 0xffffff6800c87947 */ /* 0x000fea000383ffff */
.L_x_97:
[----:B--2---:R2:W4:Y:S02]  /*119c0*/  SYNCS.PHASECHK.TRANS64.TRYWAIT P0, [R19+URZ+0xf8], R6 ;  /* 0x0000f806130075a7 */ /* 0x00452400080011ff */
[----:B----4-:R-:W-:Y:S05]  /*119d0*/  @!P0 NANOSLEEP.SYNCS 0x989680 ;  /* 0x009896800000895d */ /* 0x010fea0003900000 */
[----:B------:R-:W4:Y:S02]  /*119e0*/  @!P0 SYNCS.PHASECHK.TRANS64 P0, [R19+URZ+0xf8], R6 ;  /* 0x0000f806130085a7 */ /* 0x000f2400080010ff */
[----:B----4-:R-:W-:Y:S05]  /*119f0*/  @!P0 BRA `(.L_x_97) ;  /* 0xfffffffc00f08947 */ /* 0x010fea000383ffff */
[----:B------:R-:W-:Y:S05]  /*11a00*/  BRA `(.L_x_94) ;  /* 0xffffff7000e07947 */ /* 0x000fea000383ffff */
.L_x_101:
[----:B------:R-:W-:Y:S07]  /*11a10*/  MOV R0, UR21 ;  /* 0x0000001500007c02 */ /* 0x000fee0008000f00 */
.L_x_262:
[----:B------:R1:W1:Y:S02]  /*11a20*/  SYNCS.PHASECHK.TRANS64.TRYWAIT P0, [R0+URZ+0xd0], R5 ;  /* 0x0000d005000075a7 */ /* 0x00026400080011ff */
[----:B-1----:R-:W-:Y:S05]  /*11a30*/  @!P0 NANOSLEEP.SYNCS 0x989680 ;  /* 0x009896800000895d */ /* 0x002fea0003900000 */
[----:B------:R-:W1:Y:S02]  /*11a40*/  @!P0 SYNCS.PHASECHK.TRANS64 P0, [R0+URZ+0xd0], R5 ;  /* 0x0000d005000085a7 */ /* 0x000e6400080010ff */
[----:B-1----:R-:W-:Y:S05]  /*11a50*/  @!P0 BRA `(.L_x_262) ;  /* 0xfffffffc00f08947 */ /* 0x002fea000383ffff */
[----:B------:R-:W-:Y:S05]  /*11a60*/  BRA `(.L_x_263) ;  /* 0xffffff74006c7947 */ /* 0x000fea000383ffff */
.L_x_107:
[----:B------:R-:W-:Y:S07]  /*11a70*/  MOV R0, UR21 ;  /* 0x0000001500007c02 */ /* 0x000fee0008000f00 */
.L_x_264:
[----:B-1----:R1:W4:Y:S02]  /*11a80*/  SYNCS.PHASECHK.TRANS64.TRYWAIT P0, [R0+URZ+0xd8], R5 ;  /* 0x0000d805000075a7 */ /* 0x00232400080011ff */
[----:B----4-:R-:W-:Y:S05]  /*11a90*/  @!P0 NANOSLEEP.SYNCS 0x989680 ;  /* 0x009896800000895d */ /* 0x010fea0003900000 */
[----:B------:R-:W4:Y:S02]  /*11aa0*/  @!P0 SYNCS.PHASECHK.TRANS64 P0, [R0+URZ+0xd8], R5 ;  /* 0x0000d805000085a7 */ /* 0x000f2400080010ff */
[----:B----4-:R-:W-:Y:S05]  /*11ab0*/  @!P0 BRA `(.L_x_264) ;  /* 0xfffffffc00f08947 */ /* 0x010fea000383ffff */
[----:B------:R-:W-:Y:S05]  /*11ac0*/  BRA `(.L_x_265) ;  /* 0xffffff7400c47947 */ /* 0x000fea000383ffff */
.L_x_113:
[----:B-1--4-:R-:W-:Y:S07]  /*11ad0*/  MOV R0, UR21 ;  /* 0x0000001500007c02 */ /* 0x012fee0008000f00 */
.L_x_266:
[----:B-1----:R1:W4:Y:S02]  /*11ae0*/  SYNCS.PHASECHK.TRANS64.TRYWAIT P0, [R0+URZ+0xe0], R5 ;  /* 0x0000e005000075a7 */ /* 0x00232400080011ff */
[----:B----4-:R-:W-:Y:S05]  /*11af0*/  @!P0 NANOSLEEP.SYNCS 0x989680 ;  /* 0x009896800000895d */ /* 0x010fea0003900000 */
[----:B------:R-:W4:Y:S02]  /*11b00*/  @!P0 SYNCS.PHASECHK.TRANS64 P0, [R0+URZ+0xe0], R5 ;  /* 0x0000e005000085a7 */ /* 0x000f2400080010ff */
[----:B----4-:R-:W-:Y:S05]  /*11b10*/  @!P0 BRA `(.L_x_266) ;  /* 0xfffffffc00f08947 */ /* 0x010fea000383ffff */
[----:B------:R-:W-:Y:S05]  /*11b20*/  BRA `(.L_x_267) ;  /* 0xffffff78001c7947 */ /* 0x000fea000383ffff */
.L_x_119:
[----:B-1--4-:R-:W-:Y:S07]  /*11b30*/  MOV R0, UR21 ;  /* 0x0000001500007c02 */ /* 0x012fee0008000f00 */
.L_x_268:
[----:B-1----:R1:W4:Y:S02]  /*11b40*/  SYNCS.PHASECHK.TRANS64.TRYWAIT P0, [R0+URZ+0xe8], R5 ;  /* 0x0000e805000075a7 */ /* 0x00232400080011ff */
[----:B----4-:R-:W-:Y:S05]  /*11b50*/  @!P0 NANOSLEEP.SYNCS 0x989680 ;  /* 0x009896800000895d */ /* 0x010fea0003900000 */
[----:B------:R-:W4:Y:S02]  /*11b60*/  @!P0 SYNCS.PHASECHK.TRANS64 P0, [R0+URZ+0xe8], R5 ;  /* 0x0000e805000085a7 */ /* 0x000f2400080010ff */
[----:B----4-:R-:W-:Y:S05]  /*11b70*/  @!P0 BRA `(.L_x_268) ;  /* 0xfffffffc00f08947 */ /* 0x010fea000383ffff */
[----:B------:R-:W-:Y:S05]  /*11b80*/  BRA `(.L_x_269) ;  /* 0xffffff7800747947 */ /* 0x000fea000383ffff */
.L_x_125:
[----:B----4-:R-:W-:Y:S07]  /*11b90*/  MOV R0, UR8 ;  /* 0x0000000800007c02 */ /* 0x010fee0008000f00 */
.L_x_270:
[----:B-1----:R1:W4:Y:S02]  /*11ba0*/  SYNCS.PHASECHK.TRANS64.TRYWAIT P0, [R0+URZ+0x1e0], R5 ;  /* 0x0001e005000075a7 */ /* 0x00232400080011ff */
[----:B----4-:R-:W-:Y:S05]  /*11bb0*/  @!P0 NANOSLEEP.SYNCS 0x989680 ;  /* 0x009896800000895d */ /* 0x010fea0003900000 */
[----:B------:R-:W4:Y:S02]  /*11bc0*/  @!P0 SYNCS.PHASECHK.TRANS64 P0, [R0+URZ+0x1e0], R5 ;  /* 0x0001e005000085a7 */ /* 0x000f2400080010ff */
[----:B----4-:R-:W-:Y:S05]  /*11bd0*/  @!P0 BRA `(.L_x_270) ;  /* 0xfffffffc00f08947 */ /* 0x010fea000383ffff */
[----:B------:R-:W-:Y:S05]  /*11be0*/  BRA `(.L_x_271) ;  /* 0xffffff7800dc7947 */ /* 0x000fea000383ffff */
.L_x_129:
[----:B------:R-:W-:-:S07]  /*11bf0*/  MOV R0, UR21 ;  /* 0x0000001500007c02 */ /* 0x000fce0008000f00 */
.L_x_272:
[----:B-1----:R1:W4:Y:S02]  /*11c00*/  SYNCS.PHASECHK.TRANS64.TRYWAIT P0, [R0+URZ+0xd0], R3 ;  /* 0x0000d003000075a7 */ /* 0x00232400080011ff */
[----:B----4-:R-:W-:Y:S05]  /*11c10*/  @!P0 NANOSLEEP.SYNCS 0x989680 ;  /* 0x009896800000895d */ /* 0x010fea0003900000 */
[----:B------:R-:W4:Y:S02]  /*11c20*/  @!P0 SYNCS.PHASECHK.TRANS64 P0, [R0+URZ+0xd0], R3 ;  /* 0x0000d003000085a7 */ /* 0x000f2400080010ff */
[----:B----4-:R-:W-:Y:S05]  /*11c30*/  @!P0 BRA `(.L_x_272) ;  /* 0xfffffffc00f08947 */ /* 0x010fea000383ffff */
[----:B------:R-:W-:Y:S05]  /*11c40*/  BRA `(.L_x_273) ;  /* 0xffffff7c003c7947 */ /* 0x000fea000383ffff */
.L_x_131:
[----:B-1----:R-:W-:-:S07]  /*11c50*/  MOV R0, UR21 ;  /* 0x0000001500007c02 */ /* 0x002fce0008000f00 */
.L_x_274:
[----:B-1----:R1:W4:Y:S02]  /*11c60*/  SYNCS.PHASECHK.TRANS64.TRYWAIT P0, [R0+URZ+0xd8], R3 ;  /* 0x0000d803000075a7 */ /* 0x00232400080011ff */
[----:B----4-:R-:W-:Y:S05]  /*11c70*/  @!P0 NANOSLEEP.SYNCS 0x989680 ;  /* 0x009896800000895d */ /* 0x010fea0003900000 */
[----:B------:R-:W4:Y:S02]  /*11c80*/  @!P0 SYNCS.PHASECHK.TRANS64 P0, [R0+URZ+0xd8], R3 ;  /* 0x0000d803000085a7 */ /* 0x000f2400080010ff */
[----:B----4-:R-:W-:Y:S05]  /*11c90*/  @!P0 BRA `(.L_x_274) ;  /* 0xfffffffc00f08947 */ /* 0x010fea000383ffff */
[----:B------:R-:W-:Y:S05]  /*11ca0*/  BRA `(.L_x_275) ;  /* 0xffffff7c00347947 */ /* 0x000fea000383ffff */
.L_x_133:
[----:B-1----:R-:W-:-:S07]  /*11cb0*/  MOV R0, UR21 ;  /* 0x0000001500007c02 */ /* 0x002fce0008000f00 */
.L_x_276:
[----:B-1----:R1:W4:Y:S02]  /*11cc0*/  SYNCS.PHASECHK.TRANS64.TRYWAIT P0, [R0+URZ+0xe0], R3 ;  /* 0x0000e003000075a7 */ /* 0x00232400080011ff */
[----:B----4-:R-:W-:Y:S05]  /*11cd0*/  @!P0 NANOSLEEP.SYNCS 0x989680 ;  /* 0x009896800000895d */ /* 0x010fea0003900000 */
[----:B------:R-:W4:Y:S02]  /*11ce0*/  @!P0 SYNCS.PHASECHK.TRANS64 P0, [R0+URZ+0xe0], R3 ;  /* 0x0000e003000085a7 */ /* 0x000f2400080010ff */
[----:B----4-:R-:W-:Y:S05]  /*11cf0*/  @!P0 BRA `(.L_x_276) ;  /* 0xfffffffc00f08947 */ /* 0x010fea000383ffff */
[----:B------:R-:W-:Y:S05]  /*11d00*/  BRA `(.L_x_277) ;  /* 0xffffff7c002c7947 */ /* 0x000fea000383ffff */
.L_x_142:
[----:B------:R-:W-:Y:S07]  /*11d10*/  MOV R0, UR6 ;  /* 0x0000000600007c02 */ /* 0x000fee0008000f00 */
.L_x_278:
[----:B---3--:R3:W4:Y:S02]  /*11d20*/  SYNCS.PHASECHK.TRANS64.TRYWAIT P0, [R0+URZ+0x1e0], R3 ;  /* 0x0001e003000075a7 */ /* 0x00872400080011ff */
[----:B----4-:R-:W-:Y:S05]  /*11d30*/  @!P0 NANOSLEEP.SYNCS 0x989680 ;  /* 0x009896800000895d */ /* 0x010fea0003900000 */
[----:B------:R-:W4:Y:S02]  /*11d40*/  @!P0 SYNCS.PHASECHK.TRANS64 P0, [R0+URZ+0x1e0], R3 ;  /* 0x0001e003000085a7 */ /* 0x000f2400080010ff */
[----:B----4-:R-:W-:Y:S05]  /*11d50*/  @!P0 BRA `(.L_x_278) ;  /* 0xfffffffc00f08947 */ /* 0x010fea000383ffff */
[----:B------:R-:W-:Y:S05]  /*11d60*/  BRA `(.L_x_279) ;  /* 0xffffff8400d07947 */ /* 0x000fea000383ffff */
.L_x_151:
[----:B------:R-:W-:Y:S07]  /*11d70*/  MOV R15, 0xffffffff ;  /* 0xffffffff000f7802 */ /* 0x000fee0000000f00 */
[----:B---345:R-:W-:Y:S05]  /*11d80*/  WARPSYNC.COLLECTIVE R15, `(.L_x_280) ;  /* 0x000000000f0c7348 */ /* 0x038fea0003c00000 */
[----:B------:R-:W-:Y:S02]  /*11d90*/  ELECT P6, UR79, PT ;  /* 0x00000000004f782f */ /* 0x000fe400038c0000 */
[----:B------:R-:W-:Y:S01]  /*11da0*/  MOV R14, UR79 ;  /* 0x0000004f000e7c02 */ /* 0x000fe20008000f00 */
[----:B---345:R-:W-:Y:S10]  /*11db0*/  ENDCOLLECTIVE ;  /* 0x000000000000791b */ /* 0x038ff40003800000 */
.L_x_280:
[----:B------:R-:W-:Y:S05]  /*11dc0*/  BRA `(.L_x_281) ;  /* 0xffffff8800e87947 */ /* 0x000fea000383ffff */
.L_x_156:
[----:B--2---:R-:W-:Y:S04]  /*11dd0*/  MOV R3, UR43 ;  /* 0x0000002b00037c02 */ /* 0x004fe80008000f00 */
[----:B------:R2:W1:Y:S03]  /*11de0*/  SYNCS.PHASECHK.TRANS64.TRYWAIT P0, [R3+URZ+0xb0], R2 ;  /* 0x0000b002030075a7 */ /* 0x00046600080011ff */
[----:B-1----:R-:W-:Y:S05]  /*11df0*/  @!P0 NANOSLEEP.SYNCS 0x989680 ;  /* 0x009896800000895d */ /* 0x002fea0003900000 */
[----:B------:R-:W1:Y:S02]  /*11e00*/  @!P0 SYNCS.PHASECHK.TRANS64 P0, [R3+URZ+0xb0], R2 ;  /* 0x0000b002030085a7 */ /* 0x000e6400080010ff */
[----:B-1----:R-:W-:Y:S05]  /*11e10*/  @!P0 BRA `(.L_x_156) ;  /* 0xfffffffc00ec8947 */ /* 0x002fea000383ffff */
[----:B------:R-:W-:Y:S05]  /*11e20*/  BRA `(.L_x_155) ;  /* 0xffffff8c00887947 */ /* 0x000fea000383ffff */
.L_x_160:
[----:B------:R1:W1:Y:S02]  /*11e30*/  SYNCS.PHASECHK.TRANS64.TRYWAIT P1, [R97+URZ+0x180], R0 ;  /* 0x00018000610075a7 */ /* 0x00026400080211ff */
[----:B-1----:R-:W-:Y:S05]  /*11e40*/  @!P1 NANOSLEEP.SYNCS 0x989680 ;  /* 0x009896800000995d */ /* 0x002fea0003900000 */
[----:B------:R-:W1:Y:S02]  /*11e50*/  @!P1 SYNCS.PHASECHK.TRANS64 P1, [R97+URZ+0x180], R0 ;  /* 0x00018000610095a7 */ /* 0x000e6400080210ff */
[----:B-1----:R-:W-:Y:S05]  /*11e60*/  @!P1 BRA `(.L_x_160) ;  /* 0xfffffffc00f09947 */ /* 0x002fea000383ffff */
[----:B------:R-:W-:Y:S05]  /*11e70*/  BRA `(.L_x_159) ;  /* 0xffffff9000207947 */ /* 0x000fea000383ffff */
.L_x_167:
[----:B--2---:R-:W-:Y:S04]  /*11e80*/  MOV R3, UR43 ;  /* 0x0000002b00037c02 */ /* 0x004fe80008000f00 */
[----:B------:R2:W3:Y:S03]  /*11e90*/  SYNCS.PHASECHK.TRANS64.TRYWAIT P1, [R3+URZ+0xb8], R0 ;  /* 0x0000b800030075a7 */ /* 0x0004e600080211ff */
[----:B---3--:R-:W-:Y:S05]  /*11ea0*/  @!P1 NANOSLEEP.SYNCS 0x989680 ;  /* 0x009896800000995d */ /* 0x008fea0003900000 */
[----:B------:R-:W3:Y:S02]  /*11eb0*/  @!P1 SYNCS.PHASECHK.TRANS64 P1, [R3+URZ+0xb8], R0 ;  /* 0x0000b800030095a7 */ /* 0x000ee400080210ff */
[----:B---3--:R-:W-:Y:S05]  /*11ec0*/  @!P1 BRA `(.L_x_167) ;  /* 0xfffffffc00ec9947 */ /* 0x008fea000383ffff */
[----:B------:R-:W-:Y:S05]  /*11ed0*/  BRA `(.L_x_166) ;  /* 0xffffff9c00387947 */ /* 0x000fea000383ffff */
.L_x_175:
[----:B--2---:R-:W-:Y:S04]  /*11ee0*/  MOV R0, UR43 ;  /* 0x0000002b00007c02 */ /* 0x004fe80008000f00 */
[----:B------:R2:W1:Y:S03]  /*11ef0*/  SYNCS.PHASECHK.TRANS64.TRYWAIT P1, [R0+URZ+0xc0], R3 ;  /* 0x0000c003000075a7 */ /* 0x00046600080211ff */
[----:B-1----:R-:W-:Y:S05]  /*11f00*/  @!P1 NANOSLEEP.SYNCS 0x989680 ;  /* 0x009896800000995d */ /* 0x002fea0003900000 */
[----:B------:R-:W1:Y:S02]  /*11f10*/  @!P1 SYNCS.PHASECHK.TRANS64 P1, [R0+URZ+0xc0], R3 ;  /* 0x0000c003000095a7 */ /* 0x000e6400080210ff */
[----:B-1----:R-:W-:Y:S05]  /*11f20*/  @!P1 BRA `(.L_x_175) ;  /* 0xfffffffc00ec9947 */ /* 0x002fea000383ffff */
[----:B------:R-:W-:Y:S05]  /*11f30*/  BRA `(.L_x_174) ;  /* 0xffffffa800a07947 */ /* 0x000fea000383ffff */
.L_x_183:
[----:B--2---:R-:W-:Y:S04]  /*11f40*/  MOV R0, UR43 ;  /* 0x0000002b00007c02 */ /* 0x004fe80008000f00 */
[----:B------:R2:W1:Y:S03]  /*11f50*/  SYNCS.PHASECHK.TRANS64.TRYWAIT P1, [R0+URZ+0xc8], R3 ;  /* 0x0000c803000075a7 */ /* 0x00046600080211ff */
[----:B-1----:R-:W-:Y:S05]  /*11f60*/  @!P1 NANOSLEEP.SYNCS 0x989680 ;  /* 0x009896800000995d */ /* 0x002fea0003900000 */
[----:B------:R-:W1:Y:S02]  /*11f70*/  @!P1 SYNCS.PHASECHK.TRANS64 P1, [R0+URZ+0xc8], R3 ;  /* 0x0000c803000095a7 */ /* 0x000e6400080210ff */
[----:B-1----:R-:W-:Y:S05]  /*11f80*/  @!P1 BRA `(.L_x_183) ;  /* 0xfffffffc00ec9947 */ /* 0x002fea000383ffff */
[----:B------:R-:W-:Y:S05]  /*11f90*/  BRA `(.L_x_182) ;  /* 0xffffffb800187947 */ /* 0x000fea000383ffff */
.L_x_195:
[----:B------:R-:W-:Y:S07]  /*11fa0*/  MOV R4, UR24 ;  /* 0x0000001800047c02 */ /* 0x000fee0008000f00 */
.L_x_282:
[----:B--2---:R2:W4:Y:S02]  /*11fb0*/  SYNCS.PHASECHK.TRANS64.TRYWAIT P0, [R4+URZ+0x100], R5 ;  /* 0x00010005040075a7 */ /* 0x00452400080011ff */
[----:B----4-:R-:W-:Y:S05]  /*11fc0*/  @!P0 NANOSLEEP.SYNCS 0x989680 ;  /* 0x009896800000895d */ /* 0x010fea0003900000 */
[----:B------:R-:W4:Y:S02]  /*11fd0*/  @!P0 SYNCS.PHASECHK.TRANS64 P0, [R4+URZ+0x100], R5 ;  /* 0x00010005040085a7 */ /* 0x000f2400080010ff */
[----:B----4-:R-:W-:Y:S05]  /*11fe0*/  @!P0 BRA `(.L_x_282) ;  /* 0xfffffffc00f08947 */ /* 0x010fea000383ffff */
[----:B------:R-:W-:Y:S05]  /*11ff0*/  BRA `(.L_x_283) ;  /* 0xffffffd000387947 */ /* 0x000fea000383ffff */
.L_x_198:
[----:B------:R-:W-:Y:S07]  /*12000*/  MOV R4, UR24 ;  /* 0x0000001800047c02 */ /* 0x000fee0008000f00 */
.L_x_284:
[----:B-1----:R1:W2:Y:S02]  /*12010*/  SYNCS.PHASECHK.TRANS64.TRYWAIT P1, [R4+URZ+0x220], R5 ;  /* 0x00022005040075a7 */ /* 0x0022a400080211ff */
[----:B--2---:R-:W-:Y:S05]  /*12020*/  @!P1 NANOSLEEP.SYNCS 0x989680 ;  /* 0x009896800000995d */ /* 0x004fea0003900000 */
[----:B------:R-:W2:Y:S02]  /*12030*/  @!P1 SYNCS.PHASECHK.TRANS64 P1, [R4+URZ+0x220], R5 ;  /* 0x00022005040095a7 */ /* 0x000ea400080210ff */
[----:B--2---:R-:W-:Y:S05]  /*12040*/  @!P1 BRA `(.L_x_284) ;  /* 0xfffffffc00f09947 */ /* 0x004fea000383ffff */
[----:B------:R-:W-:Y:S05]  /*12050*/  BRA `(.L_x_285) ;  /* 0xffffffd000947947 */ /* 0x000fea000383ffff */
.L_x_214:
[----:B-1----:R-:W-:-:S07]  /*12060*/  MOV R4, UR8 ;  /* 0x0000000800047c02 */ /* 0x002fce0008000f00 */
.L_x_286:
[----:B-1----:R1:W3:Y:S02]  /*12070*/  SYNCS.PHASECHK.TRANS64.TRYWAIT P0, [R4+URZ+0x1a0], R5 ;  /* 0x0001a005040075a7 */ /* 0x0022e400080011ff */
[----:B---3--:R-:W-:Y:S05]  /*12080*/  @!P0 NANOSLEEP.SYNCS 0x989680 ;  /* 0x009896800000895d */ /* 0x008fea0003900000 */
[----:B------:R-:W3:Y:S02]  /*12090*/  @!P0 SYNCS.PHASECHK.TRANS64 P0, [R4+URZ+0x1a0], R5 ;  /* 0x0001a005040085a7 */ /* 0x000ee400080010ff */
[----:B---3--:R-:W-:Y:S05]  /*120a0*/  @!P0 BRA `(.L_x_286) ;  /* 0xfffffffc00f08947 */ /* 0x008fea000383ffff */
[----:B------:R-:W-:Y:S05]  /*120b0*/  BRA `(.L_x_287) ;  /* 0xffffffe8003c7947 */ /* 0x000fea000383ffff */
.L_x_216:
[----:B------:R-:W-:Y:S07]  /*120c0*/  MOV R4, UR7 ;  /* 0x0000000700047c02 */ /* 0x000fee0008000f00 */
.L_x_288:
[----:B-1----:R1:W2:Y:S02]  /*120d0*/  SYNCS.PHASECHK.TRANS64.TRYWAIT P0, [R4+URZ], R5 ;  /* 0x00000005040075a7 */ /* 0x0022a400080011ff */
[----:B--2---:R-:W-:Y:S05]  /*120e0*/  @!P0 NANOSLEEP.SYNCS 0x989680 ;  /* 0x009896800000895d */ /* 0x004fea0003900000 */
[----:B------:R-:W2:Y:S02]  /*120f0*/  @!P0 SYNCS.PHASECHK.TRANS64 P0, [R4+URZ], R5 ;  /* 0x00000005040085a7 */ /* 0x000ea400080010ff */
[----:B--2---:R-:W-:Y:S05]  /*12100*/  @!P0 BRA `(.L_x_288) ;  /* 0xfffffffc00f08947 */ /* 0x004fea000383ffff */
[----:B------:R-:W-:Y:S05]  /*12110*/  BRA `(.L_x_215) ;  /* 0xffffffe800607947 */ /* 0x000fea000383ffff */
.L_x_220:
[----:B------:R-:W-:-:S07]  /*12120*/  MOV R4, UR6 ;  /* 0x0000000600047c02 */ /* 0x000fce0008000f00 */
.L_x_289:
[----:B--2---:R2:W3:Y:S02]  /*12130*/  SYNCS.PHASECHK.TRANS64.TRYWAIT P0, [R4+URZ+0x1e0], R5 ;  /* 0x0001e005040075a7 */ /* 0x0044e400080011ff */
[----:B---3--:R-:W-:Y:S05]  /*12140*/  @!P0 NANOSLEEP.SYNCS 0x989680 ;  /* 0x009896800000895d */ /* 0x008fea0003900000 */
[----:B------:R-:W3:Y:S02]  /*12150*/  @!P0 SYNCS.PHASECHK.TRANS64 P0, [R4+URZ+0x1e0], R5 ;  /* 0x0001e005040085a7 */ /* 0x000ee400080010ff */
[----:B---3--:R-:W-:Y:S05]  /*12160*/  @!P0 BRA `(.L_x_289) ;  /* 0xfffffffc00f08947 */ /* 0x008fea000383ffff */
[----:B------:R-:W-:Y:S05]  /*12170*/  BRA `(.L_x_290) ;  /* 0xffffffec00007947 */ /* 0x000fea000383ffff */
.L_x_224:
[----:B--2---:R-:W-:-:S07]  /*12180*/  MOV R0, UR6 ;  /* 0x0000000600007c02 */ /* 0x004fce0008000f00 */
.L_x_291:
[----:B--2---:R2:W4:Y:S02]  /*12190*/  SYNCS.PHASECHK.TRANS64.TRYWAIT P0, [R0+URZ+0x1a0], R5 ;  /* 0x0001a005000075a7 */ /* 0x00452400080011ff */
[----:B----4-:R-:W-:Y:S05]  /*121a0*/  @!P0 NANOSLEEP.SYNCS 0x989680 ;  /* 0x009896800000895d */ /* 0x010fea0003900000 */
[----:B------:R-:W4:Y:S02]  /*121b0*/  @!P0 SYNCS.PHASECHK.TRANS64 P0, [R0+URZ+0x1a0], R5 ;  /* 0x0001a005000085a7 */ /* 0x000f2400080010ff */
[----:B----4-:R-:W-:Y:S05]  /*121c0*/  @!P0 BRA `(.L_x_291) ;  /* 0xfffffffc00f08947 */ /* 0x010fea000383ffff */
[----:B------:R-:W-:Y:S05]  /*121d0*/  BRA `(.L_x_292) ;  /* 0xffffffec007c7947 */ /* 0x000fea000383ffff */
.L_x_226:
[----:B--2---:R-:W-:-:S07]  /*121e0*/  MOV R0, UR6 ;  /* 0x0000000600007c02 */ /* 0x004fce0008000f00 */
.L_x_293:
[----:B--2---:R2:W4:Y:S02]  /*121f0*/  SYNCS.PHASECHK.TRANS64.TRYWAIT P0, [R0+URZ+0x1a0], R3 ;  /* 0x0001a003000075a7 */ /* 0x00452400080011ff */
[----:B----4-:R-:W-:Y:S05]  /*12200*/  @!P0 NANOSLEEP.SYNCS 0x989680 ;  /* 0x009896800000895d */ /* 0x010fea0003900000 */
[----:B------:R-:W4:Y:S02]  /*12210*/  @!P0 SYNCS.PHASECHK.TRANS64 P0, [R0+URZ+0x1a0], R3 ;  /* 0x0001a003000085a7 */ /* 0x000f2400080010ff */
[----:B----4-:R-:W-:Y:S05]  /*12220*/  @!P0 BRA `(.L_x_293) ;  /* 0xfffffffc00f08947 */ /* 0x010fea000383ffff */
[----:B------:R-:W-:Y:S05]  /*12230*/  BRA `(.L_x_294) ;  /* 0xffffffec00907947 */ /* 0x000fea000383ffff */
.L_x_228:
[----:B------:R-:W-:-:S07]  /*12240*/  MOV R0, UR6 ;  /* 0x0000000600007c02 */ /* 0x000fce0008000f00 */
.L_x_295:
[----:B-1----:R1:W2:Y:S02]  /*12250*/  SYNCS.PHASECHK.TRANS64.TRYWAIT P0, [R0+URZ+0x1a0], R3 ;  /* 0x0001a003000075a7 */ /* 0x0022a400080011ff */
[----:B--2---:R-:W-:Y:S05]  /*12260*/  @!P0 NANOSLEEP.SYNCS 0x989680 ;  /* 0x009896800000895d */ /* 0x004fea0003900000 */
[----:B------:R-:W2:Y:S02]  /*12270*/  @!P0 SYNCS.PHASECHK.TRANS64 P0, [R0+URZ+0x1a0], R3 ;  /* 0x0001a003000085a7 */ /* 0x000ea400080010ff */
[----:B--2---:R-:W-:Y:S05]  /*12280*/  @!P0 BRA `(.L_x_295) ;  /* 0xfffffffc00f08947 */ /* 0x004fea000383ffff */
[----:B------:R-:W-:Y:S05]  /*12290*/  BRA `(.L_x_296) ;  /* 0xffffffec00a47947 */ /* 0x000fea000383ffff */
.L_x_230:
[----:B------:R-:W-:-:S07]  /*122a0*/  MOV R0, UR7 ;  /* 0x0000000700007c02 */ /* 0x000fce0008000f00 */
.L_x_297:
[----:B-1----:R1:W2:Y:S02]  /*122b0*/  SYNCS.PHASECHK.TRANS64.TRYWAIT P0, [R0+URZ+0x1a0], R3 ;  /* 0x0001a003000075a7 */ /* 0x0022a400080011ff */
[----:B--2---:R-:W-:Y:S05]  /*122c0*/  @!P0 NANOSLEEP.SYNCS 0x989680 ;  /* 0x009896800000895d */ /* 0x004fea0003900000 */
[----:B------:R-:W2:Y:S02]  /*122d0*/  @!P0 SYNCS.PHASECHK.TRANS64 P0, [R0+URZ+0x1a0], R3 ;  /* 0x0001a003000085a7 */ /* 0x000ea400080010ff */
[----:B--2---:R-:W-:Y:S05]  /*122e0*/  @!P0 BRA `(.L_x_297) ;  /* 0xfffffffc00f08947 */ /* 0x004fea000383ffff */
[----:B------:R-:W-:Y:S05]  /*122f0*/  BRA `(.L_x_298) ;  /* 0xffffffec00b47947 */ /* 0x000fea000383ffff */
        .weak           $__internal_0_$__cuda_sm10x_tcgen05_guardrail_trap_col_being_dealloced_not_returned_by_alloc
        .type           $__internal_0_$__cuda_sm10x_tcgen05_guardrail_trap_col_being_dealloced_not_returned_by_alloc,@function
        .size           $__internal_0_$__cuda_sm10x_tcgen05_guardrail_trap_col_being_dealloced_not_returned_by_alloc,($__internal_1_$__cuda_sm10x_tcgen05_guardrail_trap_phase_invalid_during_alloc - $__internal_0_$__cuda_sm10x_tcgen05_guardrail_trap_col_being_dealloced_not_returned_by_alloc)
$__internal_0_$__cuda_sm10x_tcgen05_guardrail_trap_col_being_dealloced_not_returned_by_alloc:
[----:B------:R-:W-:Y:S05]  /*12300*/  BPT.TRAP 0x1 ;  /* 0x000000040000795c */ /* 0x000fea0000300000 */
[----:B------:R-:W-:-:S04]  /*12310*/  HFMA2 R3, -RZ, RZ, 0, 0 ;  /* 0x00000000ff037431 */ /* 0x000fc800000001ff */
[----:B------:R-:W-:Y:S05]  /*12320*/  RET.REL.NODEC R2 `(_ZN7cutlass13device_kernelINS_4gemm6kernel13GemmUniversalINS1_17GroupProblemShapeIN4cute5tupleIJiiiEEEEENS1_10collective13CollectiveMmaINS1_40MainloopSm100ArrayTmaUmmaWarpSpecializedILi11ELi8ELi4ENS6_IJNS5_1CILi1EEESD_SD_EEEEENS6_IJNSC_ILi128EEESG_NSC_ILi64EEEEEENS_12float_e4m3_tEPNS6_IJlSD_NSC_ILi0EEEEEESJ_SM_NS5_8TiledMMAINS5_8MMA_AtomIJNS5_10MMA_TraitsINS5_19SM100_MMA_F8F6F4_SSEJSJ_SJ_fSG_SG_NS5_17integral_constantINS5_4UMMA5MajorELST_0EEESU_NSR_INSS_7ScaleInELSV_0EEESW_EEEEEENS5_6LayoutISE_NS6_IJSK_SK_SK_EEEEENS6_IJNS5_10UnderscoreES12_S12_EEEEENS5_13SM90_TMA_LOADENS5_14ComposedLayoutINS5_7SwizzleILi2ELi4ELi3EEENS5_18smem_ptr_flag_bitsILi8EEENSZ_INS6_IJNSC_ILi8EEESH_EEENS6_IJSH_SD_EEEEEEEvNS5_8identityES15_S1F_vS1G_EENS_8epilogue10collective18CollectiveEpilogueINS1I_31Sm100PtrArrayTmaWarpSpecializedILi4ELi2ELi32ELb1ELb0EEEJSI_NS6_IJNSZ_ISG_SD_EENSZ_INSC_ILi32EEESD_EEEEENS_6half_tEPNS6_IJSD_lSK_EEES1R_S1T_NS1I_6fusion15FusionCallbacksIS1M_NS1U_17LinearCombinationIS1R_fS1R_fLNS_15FloatRoundStyleE2EEESI_S1Q_JEEENS5_5SM1004TMEM4LOAD26SM100_TMEM_LOAD_16dp256b4xES15_NS16_INS17_ILi3ELi4ELi3EEENS19_ILi16EEENSZ_INS6_IJSH_S1B_EEENS6_IJSD_SH_EEEEEEENS5_17SM75_U16x8_LDSM_TENS5_14SM90_TMA_STOREES29_NS5_17SM90_U16x8_STSM_TENS5_39AutoVectorizingCopyWithAssumedAlignmentILi128EEEEEEvvEEEEvNT_6ParamsE) ;  /* 0xfffffedc02347950 */ /* 0x000fea0003c3ffff */
        .weak           $__internal_1_$__cuda_sm10x_tcgen05_guardrail_trap_phase_invalid_during_alloc
        .type           $__internal_1_$__cuda_sm10x_tcgen05_guardrail_trap_phase_invalid_during_alloc,@function
        .size           $__internal_1_$__cuda_sm10x_tcgen05_guardrail_trap_phase_invalid_during_alloc,($__internal_2_$__cuda_sm10x_tcgen05_guardrail_trap_unallocated_columns_being_dealloced - $__internal_1_$__cuda_sm10x_tcgen05_guardrail_trap_phase_invalid_during_alloc)
$__internal_1_$__cuda_sm10x_tcgen05_guardrail_trap_phase_invalid_during_alloc:
[----:B------:R-:W-:Y:S05]  /*12330*/  BPT.TRAP 0x1 ;  /* 0x000000040000795c */ /* 0x000fea0000300000 */
[----:B------:R-:W-:-:S04]  /*12340*/  MOV R3, 0x0 ;  /* 0x0000000000037802 */ /* 0x000fc80000000f00 */
[----:B------:R-:W-:Y:S05]  /*12350*/  RET.REL.NODEC R2 `(_ZN7cutlass13device_kernelINS_4gemm6kernel13GemmUniversalINS1_17GroupProblemShapeIN4cute5tupleIJiiiEEEEENS1_10collective13CollectiveMmaINS1_40MainloopSm100ArrayTmaUmmaWarpSpecializedILi11ELi8ELi4ENS6_IJNS5_1CILi1EEESD_SD_EEEEENS6_IJNSC_ILi128EEESG_NSC_ILi64EEEEEENS_12float_e4m3_tEPNS6_IJlSD_NSC_ILi0EEEEEESJ_SM_NS5_8TiledMMAINS5_8MMA_AtomIJNS5_10MMA_TraitsINS5_19SM100_MMA_F8F6F4_SSEJSJ_SJ_fSG_SG_NS5_17integral_constantINS5_4UMMA5MajorELST_0EEESU_NSR_INSS_7ScaleInELSV_0EEESW_EEEEEENS5_6LayoutISE_NS6_IJSK_SK_SK_EEEEENS6_IJNS5_10UnderscoreES12_S12_EEEEENS5_13SM90_TMA_LOADENS5_14ComposedLayoutINS5_7SwizzleILi2ELi4ELi3EEENS5_18smem_ptr_flag_bitsILi8EEENSZ_INS6_IJNSC_ILi8EEESH_EEENS6_IJSH_SD_EEEEEEEvNS5_8identityES15_S1F_vS1G_EENS_8epilogue10collective18CollectiveEpilogueINS1I_31Sm100PtrArrayTmaWarpSpecializedILi4ELi2ELi32ELb1ELb0EEEJSI_NS6_IJNSZ_ISG_SD_EENSZ_INSC_ILi32EEESD_EEEEENS_6half_tEPNS6_IJSD_lSK_EEES1R_S1T_NS1I_6fusion15FusionCallbacksIS1M_NS1U_17LinearCombinationIS1R_fS1R_fLNS_15FloatRoundStyleE2EEESI_S1Q_JEEENS5_5SM1004TMEM4LOAD26SM100_TMEM_LOAD_16dp256b4xES15_NS16_INS17_ILi3ELi4ELi3EEENS19_ILi16EEENSZ_INS6_IJSH_S1B_EEENS6_IJSD_SH_EEEEEEENS5_17SM75_U16x8_LDSM_TENS5_14SM90_TMA_STOREES29_NS5_17SM90_U16x8_STSM_TENS5_39AutoVectorizingCopyWithAssumedAlignmentILi128EEEEEEvvEEEEvNT_6ParamsE) ;  /* 0xfffffedc02287950 */ /* 0x000fea0003c3ffff */
        .weak           $__internal_2_$__cuda_sm10x_tcgen05_guardrail_trap_unallocated_columns_being_dealloced
        .type           $__internal_2_$__cuda_sm10x_tcgen05_guardrail_trap_unallocated_columns_being_dealloced,@function
        .size           $__internal_2_$__cuda_sm10x_tcgen05_guardrail_trap_unallocated_columns_being_dealloced,($__internal_3_$__cuda_sm20_div_u64 - $__internal_2_$__cuda_sm10x_tcgen05_guardrail_trap_unallocated_columns_being_dealloced)
$__internal_2_$__cuda_sm10x_tcgen05_guardrail_trap_unallocated_columns_being_dealloced:
[----:B------:R-:W-:Y:S05]  /*12360*/  BPT.TRAP 0x1 ;  /* 0x000000040000795c */ /* 0x000fea0000300000 */
[----:B------:R-:W-:-:S04]  /*12370*/  HFMA2 R3, -RZ, RZ, 0, 0 ;  /* 0x00000000ff037431 */ /* 0x000fc800000001ff */
[----:B------:R-:W-:Y:S05]  /*12380*/  RET.REL.NODEC R2 `(_ZN7cutlass13device_kernelINS_4gemm6kernel13GemmUniversalINS1_17GroupProblemShapeIN4cute5tupleIJiiiEEEEENS1_10collective13CollectiveMmaINS1_40MainloopSm100ArrayTmaUmmaWarpSpecializedILi11ELi8ELi4ENS6_IJNS5_1CILi1EEESD_SD_EEEEENS6_IJNSC_ILi128EEESG_NSC_ILi64EEEEEENS_12float_e4m3_tEPNS6_IJlSD_NSC_ILi0EEEEEESJ_SM_NS5_8TiledMMAINS5_8MMA_AtomIJNS5_10MMA_TraitsINS5_19SM100_MMA_F8F6F4_SSEJSJ_SJ_fSG_SG_NS5_17integral_constantINS5_4UMMA5MajorELST_0EEESU_NSR_INSS_7ScaleInELSV_0EEESW_EEEEEENS5_6LayoutISE_NS6_IJSK_SK_SK_EEEEENS6_IJNS5_10UnderscoreES12_S12_EEEEENS5_13SM90_TMA_LOADENS5_14ComposedLayoutINS5_7SwizzleILi2ELi4ELi3EEENS5_18smem_ptr_flag_bitsILi8EEENSZ_INS6_IJNSC_ILi8EEESH_EEENS6_IJSH_SD_EEEEEEEvNS5_8identityES15_S1F_vS1G_EENS_8epilogue10collective18CollectiveEpilogueINS1I_31Sm100PtrArrayTmaWarpSpecializedILi4ELi2ELi32ELb1ELb0EEEJSI_NS6_IJNSZ_ISG_SD_EENSZ_INSC_ILi32EEESD_EEEEENS_6half_tEPNS6_IJSD_lSK_EEES1R_S1T_NS1I_6fusion15FusionCallbacksIS1M_NS1U_17LinearCombinationIS1R_fS1R_fLNS_15FloatRoundStyleE2EEESI_S1Q_JEEENS5_5SM1004TMEM4LOAD26SM100_TMEM_LOAD_16dp256b4xES15_NS16_INS17_ILi3ELi4ELi3EEENS19_ILi16EEENSZ_INS6_IJSH_S1B_EEENS6_IJSD_SH_EEEEEEENS5_17SM75_U16x8_LDSM_TENS5_14SM90_TMA_STOREES29_NS5_17SM90_U16x8_STSM_TENS5_39AutoVectorizingCopyWithAssumedAlignmentILi128EEEEEEvvEEEEvNT_6ParamsE) ;  /* 0xfffffedc021c7950 */ /* 0x000fea0003c3ffff */
        .weak           $__internal_3_$__cuda_sm20_div_u64
        .type           $__internal_3_$__cuda_sm20_div_u64,@function
        .size           $__internal_3_$__cuda_sm20_div_u64,(.L_x_70 - $__internal_3_$__cuda_sm20_div_u64)
$__internal_3_$__cuda_sm20_div_u64:
[----:B------:R-:W-:Y:S01]  /*12390*/  MOV R30, R14 ;  /* 0x0000000e001e7202 */ /* 0x000fe20000000f00 */
[----:B------:R-:W-:-:S04]  /*123a0*/  IMAD.MOV.U32 R31, RZ, RZ, R3 ;  /* 0x000000ffff1f7224 */ /* 0x000fc800078e0003 */
[----:B------:R-:W1:Y:S08]  /*123b0*/  I2F.U64.RP R23, R30 ;  /* 0x0000001e00177312 */ /* 0x000e700000309000 */
[----:B-1----:R-:W1:Y:S02]  /*123c0*/  MUFU.RCP R24, R23 ;  /* 0x0000001700187308 */ /* 0x002e640000001000 */
[----:B-1----:R-:W-:-:S06]  /*123d0*/  IADD3 R24, PT, PT, R24, 0x1ffffffe, RZ ;  /* 0x1ffffffe18187810 */ /* 0x002fcc0007ffe0ff */
[----:B------:R-:W1:Y:S02]  /*123e0*/  F2I.U64.TRUNC R24, R24 ;  /* 0x0000001800187311 */ /* 0x000e64000020d800 */
[----:B-1----:R-:W-:Y:S01]  /*123f0*/  IMAD.WIDE.U32 R26, R24, R14, RZ ;  /* 0x0000000e181a7225 */ /* 0x002fe200078e00ff */
[----:B------:R-:W-:-:S03]  /*12400*/  MOV R29, R24 ;  /* 0x00000018001d7202 */ /* 0x000fc60000000f00 */
[----:B------:R-:W-:Y:S01]  /*12410*/  IMAD R21, R24, R3, R27 ;  /* 0x0000000318157224 */ /* 0x000fe200078e021b */
[----:B------:R-:W-:-:S03]  /*12420*/  IADD3 R27, P0, PT, RZ, -R26, RZ ;  /* 0x8000001aff1b7210 */ /* 0x000fc60007f1e0ff */
[----:B------:R-:W-:Y:S02]  /*12430*/  IMAD R21, R25, R14, R21 ;  /* 0x0000000e19157224 */ /* 0x000fe400078e0215 */
[----:B------:R-:W-:-:S04]  /*12440*/  IMAD.HI.U32 R28, R24, R27, RZ ;  /* 0x0000001b181c7227 */ /* 0x000fc800078e00ff */
[----:B------:R-:W-:-:S04]  /*12450*/  IMAD.X R21, RZ, RZ, ~R21, P0 ;  /* 0x000000ffff157224 */ /* 0x000fc800000e0e15 */
[----:B------:R-:W-:-:S04]  /*12460*/  IMAD.WIDE.U32 R28, P3, R24, R21, R28 ;  /* 0x00000015181c7225 */ /* 0x000fc8000786001c */
[C---:B------:R-:W-:Y:S02]  /*12470*/  IMAD R26, R25.reuse, R21, RZ ;  /* 0x00000015191a7224 */ /* 0x040fe400078e02ff */
[----:B------:R-:W-:-:S04]  /*12480*/  IMAD.HI.U32 R27, P1, R25, R27, R28 ;  /* 0x0000001b191b7227 */ /* 0x000fc8000782001c */
[----:B------:R-:W-:Y:S01]  /*12490*/  IMAD.HI.U32 R21, R25, R21, RZ ;  /* 0x0000001519157227 */ /* 0x000fe200078e00ff */
[----:B------:R-:W-:-:S03]  /*124a0*/  IADD3 R27, P0, PT, R26, R27, RZ ;  /* 0x0000001b1a1b7210 */ /* 0x000fc60007f1e0ff */
[----:B------:R-:W-:Y:S02]  /*124b0*/  IMAD.X R24, R21, 0x1, R25, P3 ;  /* 0x0000000115187824 */ /* 0x000fe400018e0619 */
[----:B------:R-:W-:-:S03]  /*124c0*/  IMAD.WIDE.U32 R28, R27, R14, RZ ;  /* 0x0000000e1b1c7225 */ /* 0x000fc600078e00ff */
[----:B------:R-:W-:Y:S01]  /*124d0*/  IADD3.X R24, PT, PT, RZ, RZ, R24, P0, P1 ;  /* 0x000000ffff187210 */ /* 0x000fe200007e2418 */
[----:B------:R-:W-:Y:S01]  /*124e0*/  IMAD R21, R27, R3, R29 ;  /* 0x000000031b157224 */ /* 0x000fe200078e021d */
[----:B------:R-:W-:-:S03]  /*124f0*/  IADD3 R23, P0, PT, RZ, -R28, RZ ;  /* 0x8000001cff177210 */ /* 0x000fc60007f1e0ff */
[----:B------:R-:W-:Y:S02]  /*12500*/  IMAD R21, R24, R14, R21 ;  /* 0x0000000e18157224 */ /* 0x000fe400078e0215 */
[----:B------:R-:W-:-:S03]  /*12510*/  IMAD.HI.U32 R26, R27, R23, RZ ;  /* 0x000000171b1a7227 */ /* 0x000fc600078e00ff */
[----:B------:R-:W-:-:S05]  /*12520*/  IADD3.X R21, PT, PT, RZ, ~R21, RZ, P0, !PT ;  /* 0x80000015ff157210 */ /* 0x000fca00007fe4ff */
[----:B------:R-:W-:-:S04]  /*12530*/  IMAD.WIDE.U32 R26, P3, R27, R21, R26 ;  /* 0x000000151b1a7225 */ /* 0x000fc8000786001a */
[C---:B------:R-:W-:Y:S02]  /*12540*/  IMAD R25, R24.reuse, R21, RZ ;  /* 0x0000001518197224 */ /* 0x040fe400078e02ff */
[----:B------:R-:W-:-:S04]  /*12550*/  IMAD.HI.U32 R26, P1, R24, R23, R26 ;  /* 0x00000017181a7227 */ /* 0x000fc8000782001a */
[----:B------:R-:W-:Y:S01]  /*12560*/  IMAD.HI.U32 R21, R24, R21, RZ ;  /* 0x0000001518157227 */ /* 0x000fe200078e00ff */
[----:B------:R-:W-:-:S03]  /*12570*/  IADD3 R25, P0, PT, R25, R26, RZ ;  /* 0x0000001a19197210 */ /* 0x000fc60007f1e0ff */
[----:B------:R-:W-:Y:S01]  /*12580*/  IMAD.MOV.U32 R27, RZ, RZ, RZ ;  /* 0x000000ffff1b7224 */ /* 0x000fe200078e00ff */
[----:B------:R-:W-:Y:S01]  /*12590*/  IADD3.X R21, PT, PT, R21, R24, RZ, P3, !PT ;  /* 0x0000001815157210 */ /* 0x000fe20001ffe4ff */
[----:B------:R-:W-:-:S03]  /*125a0*/  IMAD.HI.U32 R26, R25, R15, RZ ;  /* 0x0000000f191a7227 */ /* 0x000fc600078e00ff */
[----:B------:R-:W-:Y:S01]  /*125b0*/  IADD3.X R21, PT, PT, RZ, RZ, R21, P0, P1 ;  /* 0x000000ffff157210 */ /* 0x000fe200007e2415 */
[----:B------:R-:W-:-:S04]  /*125c0*/  IMAD.WIDE.U32 R24, R25, R22, R26 ;  /* 0x0000001619187225 */ /* 0x000fc800078e001a */
[C---:B------:R-:W-:Y:S02]  /*125d0*/  IMAD R26, R21.reuse, R22, RZ ;  /* 0x00000016151a7224 */ /* 0x040fe400078e02ff */
[----:B------:R-:W-:-:S04]  /*125e0*/  IMAD.HI.U32 R23, P1, R21, R15, R24 ;  /* 0x0000000f15177227 */ /* 0x000fc80007820018 */
[----:B------:R-:W-:Y:S01]  /*125f0*/  IMAD.HI.U32 R21, R21, R22, RZ ;  /* 0x0000001615157227 */ /* 0x000fe200078e00ff */
[----:B------:R-:W-:-:S04]  /*12600*/  IADD3 R26, P0, PT, R26, R23, RZ ;  /* 0x000000171a1a7210 */ /* 0x000fc80007f1e0ff */
[----:B------:R-:W-:Y:S01]  /*12610*/  IADD3.X R21, PT, PT, R21, RZ, RZ, P1, !PT ;  /* 0x000000ff15157210 */ /* 0x000fe20000ffe4ff */
[C---:B------:R-:W-:Y:S01]  /*12620*/  IMAD.WIDE.U32 R28, R26.reuse, R14, RZ ;  /* 0x0000000e1a1c7225 */ /* 0x040fe200078e00ff */
[C---:B------:R-:W-:Y:S02]  /*12630*/  IADD3 R25, PT, PT, R26.reuse, 0x1, RZ ;  /* 0x000000011a197810 */ /* 0x040fe40007ffe0ff */
[----:B------:R-:W-:Y:S01]  /*12640*/  IADD3.X R24, PT, PT, RZ, R21, RZ, P0, !PT ;  /* 0x00000015ff187210 */ /* 0x000fe200007fe4ff */
[----:B------:R-:W-:Y:S01]  /*12650*/  IMAD R23, R26, R3, R29 ;  /* 0x000000031a177224 */ /* 0x000fe200078e021d */
[----:B------:R-:W-:-:S03]  /*12660*/  IADD3 R21, P0, PT, -R28, R15, RZ ;  /* 0x0000000f1c157210 */ /* 0x000fc60007f1e1ff */
[-C--:B------:R-:W-:Y:S01]  /*12670*/  IMAD R23, R24, R14.reuse, R23 ;  /* 0x0000000e18177224 */ /* 0x080fe200078e0217 */
[----:B------:R-:W-:Y:S02]  /*12680*/  ISETP.GE.U32.AND P3, PT, R21, R14, PT ;  /* 0x0000000e1500720c */ /* 0x000fe40003f66070 */
[----:B------:R-:W-:Y:S01]  /*12690*/  IADD3 R24, P1, PT, -R14, R21, RZ ;  /* 0x000000150e187210 */ /* 0x000fe20007f3e1ff */
[----:B------:R-:W-:-:S05]  /*126a0*/  IMAD.X R22, R22, 0x1, ~R23, P0 ;  /* 0x0000000116167824 */ /* 0x000fca00000e0e17 */
[----:B------:R-:W-:Y:S02]  /*126b0*/  ISETP.GE.U32.AND.EX P0, PT, R22, R3, PT, P3 ;  /* 0x000000031600720c */ /* 0x000fe40003f06130 */
[----:B------:R-:W-:Y:S02]  /*126c0*/  IADD3.X R23, PT, PT, ~R3, R22, RZ, P1, !PT ;  /* 0x0000001603177210 */ /* 0x000fe40000ffe5ff */
[----:B------:R-:W-:Y:S02]  /*126d0*/  SEL R21, R24, R21, P0 ;  /* 0x0000001518157207 */ /* 0x000fe40000000000 */
[----:B------:R-:W-:Y:S02]  /*126e0*/  SEL R25, R25, R26, P0 ;  /* 0x0000001a19197207 */ /* 0x000fe40000000000 */
[----:B------:R-:W-:Y:S01]  /*126f0*/  SEL R22, R23, R22, P0 ;  /* 0x0000001617167207 */ /* 0x000fe20000000000 */
[----:B------:R-:W-:Y:S01]  /*12700*/  HFMA2 R23, -RZ, RZ, 0, 0 ;  /* 0x00000000ff177431 */ /* 0x000fe200000001ff */
[----:B------:R-:W-:Y:S01]  /*12710*/  ISETP.GE.U32.AND P1, PT, R21, R14, PT ;  /* 0x0000000e1500720c */ /* 0x000fe20003f26070 */
[----:B------:R-:W-:Y:S01]  /*12720*/  VIADD R24, R25, 0x1 ;  /* 0x0000000119187836 */ /* 0x000fe20000000000 */
[----:B------:R-:W-:-:S02]  /*12730*/  ISETP.NE.U32.AND P0, PT, R14, RZ, PT ;  /* 0x000000ff0e00720c */ /* 0x000fc40003f05070 */
[----:B------:R-:W-:Y:S02]  /*12740*/  ISETP.GE.U32.AND.EX P1, PT, R22, R3, PT, P1 ;  /* 0x000000031600720c */ /* 0x000fe40003f26110 */
[----:B------:R-:W-:Y:S02]  /*12750*/  MOV R22, R2 ;  /* 0x0000000200167202 */ /* 0x000fe40000000f00 */
[----:B------:R-:W-:Y:S02]  /*12760*/  ISETP.NE.AND.EX P0, PT, R3, RZ, PT, P0 ;  /* 0x000000ff0300720c */ /* 0x000fe40003f05300 */
[----:B------:R-:W-:-:S04]  /*12770*/  SEL R3, R24, R25, P1 ;  /* 0x0000001918037207 */ /* 0x000fc80000800000 */
[----:B------:R-:W-:Y:S01]  /*12780*/  SEL R3, R3, 0xffffffff, P0 ;  /* 0xffffffff03037807 */ /* 0x000fe20000000000 */
[----:B------:R-:W-:Y:S06]  /*12790*/  RET.REL.NODEC R22 `(_ZN7cutlass13device_kernelINS_4gemm6kernel13GemmUniversalINS1_17GroupProblemShapeIN4cute5tupleIJiiiEEEEENS1_10collective13CollectiveMmaINS1_40MainloopSm100ArrayTmaUmmaWarpSpecializedILi11ELi8ELi4ENS6_IJNS5_1CILi1EEESD_SD_EEEEENS6_IJNSC_ILi128EEESG_NSC_ILi64EEEEEENS_12float_e4m3_tEPNS6_IJlSD_NSC_ILi0EEEEEESJ_SM_NS5_8TiledMMAINS5_8MMA_AtomIJNS5_10MMA_TraitsINS5_19SM100_MMA_F8F6F4_SSEJSJ_SJ_fSG_SG_NS5_17integral_constantINS5_4UMMA5MajorELST_0EEESU_NSR_INSS_7ScaleInELSV_0EEESW_EEEEEENS5_6LayoutISE_NS6_IJSK_SK_SK_EEEEENS6_IJNS5_10UnderscoreES12_S12_EEEEENS5_13SM90_TMA_LOADENS5_14ComposedLayoutINS5_7SwizzleILi2ELi4ELi3EEENS5_18smem_ptr_flag_bitsILi8EEENSZ_INS6_IJNSC_ILi8EEESH_EEENS6_IJSH_SD_EEEEEEEvNS5_8identityES15_S1F_vS1G_EENS_8epilogue10collective18CollectiveEpilogueINS1I_31Sm100PtrArrayTmaWarpSpecializedILi4ELi2ELi32ELb1ELb0EEEJSI_NS6_IJNSZ_ISG_SD_EENSZ_INSC_ILi32EEESD_EEEEENS_6half_tEPNS6_IJSD_lSK_EEES1R_S1T_NS1I_6fusion15FusionCallbacksIS1M_NS1U_17LinearCombinationIS1R_fS1R_fLNS_15FloatRoundStyleE2EEESI_S1Q_JEEENS5_5SM1004TMEM4LOAD26SM100_TMEM_LOAD_16dp256b4xES15_NS16_INS17_ILi3ELi4ELi3EEENS19_ILi16EEENSZ_INS6_IJSH_S1B_EEENS6_IJSD_SH_EEEEEEENS5_17SM75_U16x8_LDSM_TENS5_14SM90_TMA_STOREES29_NS5_17SM90_U16x8_STSM_TENS5_39AutoVectorizingCopyWithAssumedAlignmentILi128EEEEEEvvEEEEvNT_6ParamsE) ;  /* 0xfffffed816187950 */ /* 0x000fec0003c3ffff */
.L_x_70:
        /* <DEDUP_REMOVED lines=29> */
[----:B------:R-:W-:Y:S02]  /*12970*/  HFMA2 R29, -RZ, RZ, 0, 0 ;  /* 0x00000000ff1d7431 */ /* 0x000fe400000001ff */
[----:B------:R-:W-:Y:S01]  /*12980*/  IMAD.HI.U32 R28, R25, R23, RZ ;  /* 0x00000017191c7227 */ /* 0x000fe200078e00ff */
[----:B------:R-:W-:-:S03]  /*12990*/  IADD3 R27, P0, PT, R27, R24, RZ ;  /* 0x000000181b1b7210 */ /* 0x000fc60007f1e0ff */
[----:B------:R-:W-:Y:S02]  /*129a0*/  IMAD.X R24, R28, 0x1, R25, P2 ;  /* 0x000000011c187824 */ /* 0x000fe400010e0619 */
        /* <DEDUP_REMOVED lines=8> */
[----:B------:R-:W-:-:S04]  /*12a30*/  IMAD.WIDE.U32 R28, R23, R20, RZ ;  /* 0x00000014171c7225 */ /* 0x000fc800078e00ff */
[----:B------:R-:W-:Y:S01]  /*12a40*/  IMAD.X R24, RZ, RZ, R24, P0 ;  /* 0x000000ffff187224 */ /* 0x000fe200000e0618 */
[----:B------:R-:W-:Y:S01]  /*12a50*/  IADD3 R25, P0, PT, -R28, R22, RZ ;  /* 0x000000161c197210 */ /* 0x000fe20007f1e1ff */
[C---:B------:R-:W-:Y:S02]  /*12a60*/  IMAD R27, R23.reuse, R3, R29 ;  /* 0x00000003171b7224 */ /* 0x040fe400078e021d */
[----:B------:R-:W-:Y:S01]  /*12a70*/  VIADD R30, R23, 0x1 ;  /* 0x00000001171e7836 */ /* 0x000fe20000000000 */
[-C--:B------:R-:W-:Y:S01]  /*12a80*/  ISETP.GE.U32.AND P2, PT, R25, R20.reuse, PT ;  /* 0x000000141900720c */ /* 0x080fe20003f46070 */
[----:B------:R-:W-:Y:S01]  /*12a90*/  IMAD R24, R24, R20, R27 ;  /* 0x0000001418187224 */ /* 0x000fe200078e021b */
[----:B------:R-:W-:-:S04]  /*12aa0*/  IADD3 R28, P1, PT, -R20, R25, RZ ;  /* 0x00000019141c7210 */ /* 0x000fc80007f3e1ff */
[----:B------:R-:W-:-:S04]  /*12ab0*/  IADD3.X R24, PT, PT, ~R24, R21, RZ, P0, !PT ;  /* 0x0000001518187210 */ /* 0x000fc800007fe5ff */
[----:B------:R-:W-:Y:S02]  /*12ac0*/  ISETP.GE.U32.AND.EX P0, PT, R24, R3, PT, P2 ;  /* 0x000000031800720c */ /* 0x000fe40003f06120 */
[-C--:B------:R-:W-:Y:S02]  /*12ad0*/  IADD3.X R21, PT, PT, ~R3, R24.reuse, RZ, P1, !PT ;  /* 0x0000001803157210 */ /* 0x080fe40000ffe5ff */
[----:B------:R-:W-:Y:S02]  /*12ae0*/  SEL R25, R28, R25, P0 ;  /* 0x000000191c197207 */ /* 0x000fe40000000000 */
[----:B------:R-:W-:Y:S02]  /*12af0*/  SEL R24, R21, R24, P0 ;  /* 0x0000001815187207 */ /* 0x000fe40000000000 */
[----:B------:R-:W-:Y:S02]  /*12b00*/  SEL R30, R30, R23, P0 ;  /* 0x000000171e1e7207 */ /* 0x000fe40000000000 */
[----:B------:R-:W-:-:S02]  /*12b10*/  ISETP.GE.U32.AND P1, PT, R25, R20, PT ;  /* 0x000000141900720c */ /* 0x000fc40003f26070 */
[----:B------:R-:W-:Y:S02]  /*12b20*/  ISETP.NE.U32.AND P0, PT, R20, RZ, PT ;  /* 0x000000ff1400720c */ /* 0x000fe40003f05070 */
[----:B------:R-:W-:Y:S02]  /*12b30*/  IADD3 R21, PT, PT, R30, 0x1, RZ ;  /* 0x000000011e157810 */ /* 0x000fe40007ffe0ff */
[----:B------:R-:W-:Y:S02]  /*12b40*/  ISETP.GE.U32.AND.EX P1, PT, R24, R3, PT, P1 ;  /* 0x000000031800720c */ /* 0x000fe40003f26110 */
[----:B------:R-:W-:Y:S02]  /*12b50*/  ISETP.NE.AND.EX P0, PT, R3, RZ, PT, P0 ;  /* 0x000000ff0300720c */ /* 0x000fe40003f05300 */
[----:B------:R-:W-:Y:S02]  /*12b60*/  MOV R3, 0x0 ;  /* 0x0000000000037802 */ /* 0x000fe40000000f00 */
[----:B------:R-:W-:-:S04]  /*12b70*/  SEL R21, R21, R30, P1 ;  /* 0x0000001e15157207 */ /* 0x000fc80000800000 */
[----:B------:R-:W-:Y:S01]  /*12b80*/  SEL R21, R21, 0xffffffff, P0 ;  /* 0xffffffff15157807 */ /* 0x000fe20000000000 */
[----:B------:R-:W-:Y:S06]  /*12b90*/  RET.REL.NODEC R2 `(_ZN7cutlass13device_kernelINS_4gemm6kernel13GemmUniversalINS1_17GroupProblemShapeIN4cute5tupleIJiiiEEEEENS1_10collective13CollectiveMmaINS1_40MainloopSm100ArrayTmaUmmaWarpSpecializedILi11ELi8ELi4ENS6_IJNS5_1CILi1EEESD_SD_EEEEENS6_IJNSC_ILi128EEESG_NSC_ILi64EEEEEENS_12float_e4m3_tEPNS6_IJlSD_NSC_ILi0EEEEEESJ_SM_NS5_8TiledMMAINS5_8MMA_AtomIJNS5_10MMA_TraitsINS5_19SM100_MMA_F8F6F4_SSEJSJ_SJ_fSG_SG_NS5_17integral_constantINS5_4UMMA5MajorELST_0EEESU_NSR_INSS_7ScaleInELSV_0EEESW_EEEEEENS5_6LayoutISE_NS6_IJSK_SK_SK_EEEEENS6_IJNS5_10UnderscoreES12_S12_EEEEENS5_13SM90_TMA_LOADENS5_14ComposedLayoutINS5_7SwizzleILi2ELi4ELi3EEENS5_18smem_ptr_flag_bitsILi8EEENSZ_INS6_IJNSC_ILi8EEESH_EEENS6_IJSH_SD_EEEEEEEvNS5_8identityES15_S1F_vS1G_EENS_8epilogue10collective18CollectiveEpilogueINS1I_31Sm100PtrArrayTmaWarpSpecializedILi4ELi2ELi32ELb1ELb0EEEJSI_NS6_IJNSZ_ISG_SD_EENSZ_INSC_ILi32EEESD_EEEEENS_6half_tEPNS6_IJSD_lSK_EEES1R_S1T_NS1I_6fusion15FusionCallbacksIS1M_NS1U_17LinearCombinationIS1R_fS1R_fLNS_15FloatRoundStyleE2EEESI_S1Q_JEEENS5_5SM1004TMEM4LOAD26SM100_TMEM_LOAD_16dp256b4xES15_NS16_INS17_ILi3ELi4ELi3EEENS19_ILi16EEENSZ_INS6_IJSH_S1B_EEENS6_IJSD_SH_EEEEEEENS5_17SM75_U16x8_LDSM_TENS5_14SM90_TMA_STOREES29_NS5_17SM90_U16x8_STSM_TENS5_39AutoVectorizingCopyWithAssumedAlignmentILi128EEEEEEvvEEEEvNT_6ParamsE) ;  /* 0xfffffed402187950 */ /* 0x000fec0003c3ffff */
.L_x_299:
[----:B------:R-:W-:-:S00]  /*12ba0*/  BRA `(.L_x_299) ;  /* 0xfffffffc00fc7947 */ /* 0x000fc0000383ffff */
[----:B------:R-:W-:-:S00]  /*12bb0*/  NOP ;  /* 0x0000000000007918 */ /* 0x000fc00000000000 */
        /* <DEDUP_REMOVED lines=12> */
.L_x_311:


//--------------------- .nv.global.init           --------------------------
	.section	.nv.global.init,"aw",@progbits
.nv.global.init:
	.type		$str$26,@object
	.size		$str$26,($str$27 - $str$26)
$str$26:
        /*0000*/ 	.byte	0x28, 0x61, 0x64, 0x64, 0x72, 0x65, 0x73, 0x73, 0x20, 0x26, 0x20, 0x6d, 0x61, 0x73, 0x6b, 0x29
        /*0010*/ 	.byte	0x20, 0x3d, 0x3d, 0x20, 0x30, 0x00
	.type		$str$27,@object
	.size		$str$27,($str$25 - $str$27)
$str$27:
        /*0016*/ 	.byte	0x2f, 0x74, 0x6d, 0x70, 0x2f, 0x63, 0x75, 0x74, 0x6c, 0x61, 0x73, 0x73, 0x5f, 0x73, 0x77, 0x65
        /*0026*/ 	.byte	0x65, 0x70, 0x5f, 0x73, 0x72, 0x63, 0x2f, 0x69, 0x6e, 0x63, 0x6c, 0x75, 0x64, 0x65, 0x2f, 0x63
        /*0036*/ 	.byte	0x75, 0x74, 0x65, 0x2f, 0x70, 0x6f, 0x69, 0x6e, 0x74, 0x65, 0x72, 0x5f, 0x66, 0x6c, 0x61, 0x67
        /*0046*/ 	.byte	0x67, 0x65, 0x64, 0x2e, 0x68, 0x70, 0x70, 0x00
	.type		$str$25,@object
	.size		$str$25,($str$24 - $str$25)
$str$25:
        /*004e*/ 	.byte	0x2f, 0x74, 0x6d, 0x70, 0x2f, 0x63, 0x75, 0x74, 0x6c, 0x61, 0x73, 0x73, 0x5f, 0x73, 0x77, 0x65
        /*005e*/ 	.byte	0x65, 0x70, 0x5f, 0x73, 0x72, 0x63, 0x2f, 0x69, 0x6e, 0x63, 0x6c, 0x75, 0x64, 0x65, 0x2f, 0x63
        /*006e*/ 	.byte	0x75, 0x74, 0x65, 0x2f, 0x61, 0x74, 0x6f, 0x6d, 0x2f, 0x63, 0x6f, 0x70, 0x79, 0x5f, 0x74, 0x72
        /*007e*/ 	.byte	0x61, 0x69, 0x74, 0x73, 0x5f, 0x73, 0x6d, 0x31, 0x30, 0x30, 0x2e, 0x68, 0x70, 0x70, 0x00
	.type		$str$24,@object
	.size		$str$24,(__unnamed_1 - $str$24)
$str$24:
        /*008d*/ 	.byte	0x28, 0x28, 0x75, 0x69, 0x6e, 0x74, 0x33, 0x32, 0x5f, 0x74, 0x28, 0x74, 0x68, 0x72, 0x65, 0x61
        /*009d*/ 	.byte	0x64, 0x49, 0x64, 0x78, 0x2e, 0x78, 0x29, 0x20, 0x2f, 0x20, 0x33, 0x32, 0x29, 0x20, 0x25, 0x20
        /*00ad*/ 	.byte	0x34, 0x29, 0x20, 0x3d, 0x3d, 0x20, 0x28, 0x28, 0x28, 0x74, 0x6d, 0x65, 0x6d, 0x5f, 0x61, 0x64
        /*00bd*/ 	.byte	0x64, 0x72, 0x20, 0x3e, 0x3e, 0x20, 0x31, 0x36, 0x29, 0x20, 0x2f, 0x20, 0x33, 0x32, 0x29, 0x20
        /*00cd*/ 	.byte	0x25, 0x20, 0x34, 0x29, 0x00
	.type		__unnamed_1,@object
	.size		__unnamed_1,(__unnamed_2 - __unnamed_1)
__unnamed_1:
        /*00d2*/ 	.byte	0x61, 0x75, 0x74, 0x6f, 0x20, 0x63, 0x75, 0x74, 0x65, 0x3a, 0x3a, 0x61, 0x73, 0x5f, 0x70, 0x6f
        /* <DEDUP_REMOVED lines=24> */
        /*0262*/ 	.byte	0x39, 0x36, 0x3e, 0x3e, 0x3e, 0x3e, 0x5d, 0x00
	.type		__unnamed_2,@object
	.size		__unnamed_2,(.L_2 - __unnamed_2)
__unnamed_2:
        /* <DEDUP_REMOVED lines=42> */
        /*050a*/ 	.byte	0x3e, 0x5d, 0x00
.L_2:


//--------------------- .nv.shared._ZN7cutlass13device_kernelINS_4gemm6kernel13GemmUniversalINS1_17GroupProblemShapeIN4cute5tupleIJiiiEEEEENS1_10collective13CollectiveMmaINS1_40MainloopSm100ArrayTmaUmmaWarpSpecializedILi11ELi8ELi4ENS6_IJNS5_1CILi1EEESD_SD_EEEEENS6_IJNSC_ILi128EEESG_NSC_ILi64EEEEEENS_12float_e4m3_tEPNS6_IJlSD_NSC_ILi0EEEEEESJ_SM_NS5_8TiledMMAINS5_8MMA_AtomIJNS5_10MMA_TraitsINS5_19SM100_MMA_F8F6F4_SSEJSJ_SJ_fSG_SG_NS5_17integral_constantINS5_4UMMA5MajorELST_0EEESU_NSR_INSS_7ScaleInELSV_0EEESW_EEEEEENS5_6LayoutISE_NS6_IJSK_SK_SK_EEEEENS6_IJNS5_10UnderscoreES12_S12_EEEEENS5_13SM90_TMA_LOADENS5_14ComposedLayoutINS5_7SwizzleILi2ELi4ELi3EEENS5_18smem_ptr_flag_bitsILi8EEENSZ_INS6_IJNSC_ILi8EEESH_EEENS6_IJSH_SD_EEEEEEEvNS5_8identityES15_S1F_vS1G_EENS_8epilogue10collective18CollectiveEpilogueINS1I_31Sm100PtrArrayTmaWarpSpecializedILi4ELi2ELi32ELb1ELb0EEEJSI_NS6_IJNSZ_ISG_SD_EENSZ_INSC_ILi32EEESD_EEEEENS_6half_tEPNS6_IJSD_lSK_EEES1R_S1T_NS1I_6fusion15FusionCallbacksIS1M_NS1U_17LinearCombinationIS1R_fS1R_fLNS_15FloatRoundStyleE2EEESI_S1Q_JEEENS5_5SM1004TMEM4LOAD26SM100_TMEM_LOAD_16dp256b4xES15_NS16_INS17_ILi3ELi4ELi3EEENS19_ILi16EEENSZ_INS6_IJSH_S1B_EEENS6_IJSD_SH_EEEEEEENS5_17SM75_U16x8_LDSM_TENS5_14SM90_TMA_STOREES29_NS5_17SM90_U16x8_STSM_TENS5_39AutoVectorizingCopyWithAssumedAlignmentILi128EEEEEEvvEEEEvNT_6ParamsE --------------------------
	.section	.nv.shared._ZN7cutlass13device_kernelINS_4gemm6kernel13GemmUniversalINS1_17GroupProblemShapeIN4cute5tupleIJiiiEEEEENS1_10collective13CollectiveMmaINS1_40MainloopSm100ArrayTmaUmmaWarpSpecializedILi11ELi8ELi4ENS6_IJNS5_1CILi1EEESD_SD_EEEEENS6_IJNSC_ILi128EEESG_NSC_ILi64EEEEEENS_12float_e4m3_tEPNS6_IJlSD_NSC_ILi0EEEEEESJ_SM_NS5_8TiledMMAINS5_8MMA_AtomIJNS5_10MMA_TraitsINS5_19SM100_MMA_F8F6F4_SSEJSJ_SJ_fSG_SG_NS5_17integral_constantINS5_4UMMA5MajorELST_0EEESU_NSR_INSS_7ScaleInELSV_0EEESW_EEEEEENS5_6LayoutISE_NS6_IJSK_SK_SK_EEEEENS6_IJNS5_10UnderscoreES12_S12_EEEEENS5_13SM90_TMA_LOADENS5_14ComposedLayoutINS5_7SwizzleILi2ELi4ELi3EEENS5_18smem_ptr_flag_bitsILi8EEENSZ_INS6_IJNSC_ILi8EEESH_EEENS6_IJSH_SD_EEEEEEEvNS5_8identityES15_S1F_vS1G_EENS_8epilogue10collective18CollectiveEpilogueINS1I_31Sm100PtrArrayTmaWarpSpecializedILi4ELi2ELi32ELb1ELb0EEEJSI_NS6_IJNSZ_ISG_SD_EENSZ_INSC_ILi32EEESD_EEEEENS_6half_tEPNS6_IJSD_lSK_EEES1R_S1T_NS1I_6fusion15FusionCallbacksIS1M_NS1U_17LinearCombinationIS1R_fS1R_fLNS_15FloatRoundStyleE2EEESI_S1Q_JEEENS5_5SM1004TMEM4LOAD26SM100_TMEM_LOAD_16dp256b4xES15_NS16_INS17_ILi3ELi4ELi3EEENS19_ILi16EEENSZ_INS6_IJSH_S1B_EEENS6_IJSD_SH_EEEEEEENS5_17SM75_U16x8_LDSM_TENS5_14SM90_TMA_STOREES29_NS5_17SM90_U16x8_STSM_TENS5_39AutoVectorizingCopyWithAssumedAlignmentILi128EEEEEEvvEEEEvNT_6ParamsE,"aw",@nobits
	.sectionflags	@""
	.align	16
	.zero		1024


//--------------------- .nv.shared.reserved.0     --------------------------
	.section	.nv.shared.reserved.0,"aw",@nobits
	.weak		__nv_reservedSMEM_offset_0_alias
	.size		__nv_reservedSMEM_offset_0_alias, 0, 64
	.other		__nv_reservedSMEM_offset_0_alias,@"STO_CUDA_RESERVED_SHARED STV_DEFAULT"
__nv_reservedSMEM_offset_0_alias:
	.zero		0
.nv.shared.reserved.0:
	.zero		64
	.weak		__nv_reservedSMEM_tcgen05_partition
	.type		__nv_reservedSMEM_tcgen05_partition,@object
	.size		__nv_reservedSMEM_tcgen05_partition,(.L_0 - __nv_reservedSMEM_tcgen05_partition)
__nv_reservedSMEM_tcgen05_partition:
	.zero		32
.L_0:


//--------------------- .nv.global                --------------------------
	.section	.nv.global,"aw",@nobits
.nv.global:
	.type		_ZN39_INTERNAL_f0e799be_4_k_cu_b4000423_25994cute1_E,@object
	.size		_ZN39_INTERNAL_f0e799be_4_k_cu_b4000423_25994cute1_E,(_ZN39_INTERNAL_f0e799be_4_k_cu_b4000423_25994cuda3std3__45__cpo6cbeginE - _ZN39_INTERNAL_f0e799be_4_k_cu_b4000423_25994cute1_E)
_ZN39_INTERNAL_f0e799be_4_k_cu_b4000423_25994cute1_E:
	.zero		1
	.type		_ZN39_INTERNAL_f0e799be_4_k_cu_b4000423_25994cuda3std3__45__cpo6cbeginE,@object
	.size		_ZN39_INTERNAL_f0e799be_4_k_cu_b4000423_25994cuda3std3__45__cpo6cbeginE,(_ZN39_INTERNAL_f0e799be_4_k_cu_b4000423_25994cuda3std3__48in_placeE - _ZN39_INTERNAL_f0e799be_4_k_cu_b4000423_25994cuda3std3__45__cpo6cbeginE)
_ZN39_INTERNAL_f0e799be_4_k_cu_b4000423_25994cuda3std3__45__cpo6cbeginE:
	.zero		1
	.type		_ZN39_INTERNAL_f0e799be_4_k_cu_b4000423_25994cuda3std3__48in_placeE,@object
	.size		_ZN39_INTERNAL_f0e799be_4_k_cu_b4000423_25994cuda3std3__48in_placeE,(_ZN39_INTERNAL_f0e799be_4_k_cu_b4000423_25994cuda3std6ranges3__45__cpo9iter_moveE - _ZN39_INTERNAL_f0e799be_4_k_cu_b4000423_25994cuda3std3__48in_placeE)
_ZN39_INTERNAL_f0e799be_4_k_cu_b4000423_25994cuda3std3__48in_placeE:
	.zero		1
	.type		_ZN39_INTERNAL_f0e799be_4_k_cu_b4000423_25994cuda3std6ranges3__45__cpo9iter_moveE,@object
	.size		_ZN39_INTERNAL_f0e799be_4_k_cu_b4000423_25994cuda3std6ranges3__45__cpo9iter_moveE,(_ZN39_INTERNAL_f0e799be_4_k_cu_b4000423_25994cuda3std3__45__cpo5beginE - _ZN39_INTERNAL_f0e799be_4_k_cu_b4000423_25994cuda3std6ranges3__45__cpo9iter_moveE)
_ZN39_INTERNAL_f0e799be_4_k_cu_b4000423_25994cuda3std6ranges3__45__cpo9iter_moveE:
	.zero		1
	.type		_ZN39_INTERNAL_f0e799be_4_k_cu_b4000423_25994cuda3std3__45__cpo5beginE,@object
	.size		_ZN39_INTERNAL_f0e799be_4_k_cu_b4000423_25994cuda3std3__45__cpo5beginE,(_ZN39_INTERNAL_f0e799be_4_k_cu_b4000423_25994cuda3std3__441_GLOBAL__N__f0e799be_4_k_cu_b4000423_25996ignoreE - _ZN39_INTERNAL_f0e799be_4_k_cu_b4000423_25994cuda3std3__45__cpo5beginE)
_ZN39_INTERNAL_f0e799be_4_k_cu_b4000423_25994cuda3std3__45__cpo5beginE:
	.zero		1
	.type		_ZN39_INTERNAL_f0e799be_4_k_cu_b4000423_25994cuda3std3__441_GLOBAL__N__f0e799be_4_k_cu_b4000423_25996ignoreE,@object
	.size		_ZN39_INTERNAL_f0e799be_4_k_cu_b4000423_25994cuda3std3__441_GLOBAL__N__f0e799be_4_k_cu_b4000423_25996ignoreE,(_ZN39_INTERNAL_f0e799be_4_k_cu_b4000423_25994cute7productE - _ZN39_INTERNAL_f0e799be_4_k_cu_b4000423_25994cuda3std3__441_GLOBAL__N__f0e799be_4_k_cu_b4000423_25996ignoreE)
_ZN39_INTERNAL_f0e799be_4_k_cu_b4000423_25994cuda3std3__441_GLOBAL__N__f0e799be_4_k_cu_b4000423_25996ignoreE:
	.zero		1
	.type		_ZN39_INTERNAL_f0e799be_4_k_cu_b4000423_25994cute7productE,@object
	.size		_ZN39_INTERNAL_f0e799be_4_k_cu_b4000423_25994cute7productE,(_ZN39_INTERNAL_f0e799be_4_k_cu_b4000423_25994cuda3std3__45__cpo3endE - _ZN39_INTERNAL_f0e799be_4_k_cu_b4000423_25994cute7productE)
_ZN39_INTERNAL_f0e799be_4_k_cu_b4000423_25994cute7productE:
	.zero		1
	.type		_ZN39_INTERNAL_f0e799be_4_k_cu_b4000423_25994cuda3std3__45__cpo3endE,@object
	.size		_ZN39_INTERNAL_f0e799be_4_k_cu_b4000423_25994cuda3std3__45__cpo3endE,(_ZN39_INTERNAL_f0e799be_4_k_cu_b4000423_25994cuda3std3__419piecewise_constructE - _ZN39_INTERNAL_f0e799be_4_k_cu_b4000423_25994cuda3std3__45__cpo3endE)
_ZN39_INTERNAL_f0e799be_4_k_cu_b4000423_25994cuda3std3__45__cpo3endE:
	.zero		1
	.type		_ZN39_INTERNAL_f0e799be_4_k_cu_b4000423_25994cuda3std3__419piecewise_constructE,@object
	.size		_ZN39_INTERNAL_f0e799be_4_k_cu_b4000423_25994cuda3std3__419piecewise_constructE,(_ZN39_INTERNAL_f0e799be_4_k_cu_b4000423_25994cuda3std3__45__cpo4cendE - _ZN39_INTERNAL_f0e799be_4_k_cu_b4000423_25994cuda3std3__419piecewise_constructE)
_ZN39_INTERNAL_f0e799be_4_k_cu_b4000423_25994cuda3std3__419piecewise_constructE:
	.zero		1
	.type		_ZN39_INTERNAL_f0e799be_4_k_cu_b4000423_25994cuda3std3__45__cpo4cendE,@object
	.size		_ZN39_INTERNAL_f0e799be_4_k_cu_b4000423_25994cuda3std3__45__cpo4cendE,(_ZN39_INTERNAL_f0e799be_4_k_cu_b4000423_25994cuda3std6ranges3__45__cpo4swapE - _ZN39_INTERNAL_f0e799be_4_k_cu_b4000423_25994cuda3std3__45__cpo4cendE)
_ZN39_INTERNAL_f0e799be_4_k_cu_b4000423_25994cuda3std3__45__cpo4cendE:
	.zero		1
	.type		_ZN39_INTERNAL_f0e799be_4_k_cu_b4000423_25994cuda3std6ranges3__45__cpo4swapE,@object
	.size		_ZN39_INTERNAL_f0e799be_4_k_cu_b4000423_25994cuda3std6ranges3__45__cpo4swapE,(.L_10 - _ZN39_INTERNAL_f0e799be_4_k_cu_b4000423_25994cuda3std6ranges3__45__cpo4swapE)
_ZN39_INTERNAL_f0e799be_4_k_cu_b4000423_25994cuda3std6ranges3__45__cpo4swapE:
	.zero		1
.L_10:


//--------------------- .nv.constant0._ZN7cutlass13device_kernelINS_4gemm6kernel13GemmUniversalINS1_17GroupProblemShapeIN4cute5tupleIJiiiEEEEENS1_10collective13CollectiveMmaINS1_40MainloopSm100ArrayTmaUmmaWarpSpecializedILi11ELi8ELi4ENS6_IJNS5_1CILi1EEESD_SD_EEEEENS6_IJNSC_ILi128EEESG_NSC_ILi64EEEEEENS_12float_e4m3_tEPNS6_IJlSD_NSC_ILi0EEEEEESJ_SM_NS5_8TiledMMAINS5_8MMA_AtomIJNS5_10MMA_TraitsINS5_19SM100_MMA_F8F6F4_SSEJSJ_SJ_fSG_SG_NS5_17integral_constantINS5_4UMMA5MajorELST_0EEESU_NSR_INSS_7ScaleInELSV_0EEESW_EEEEEENS5_6LayoutISE_NS6_IJSK_SK_SK_EEEEENS6_IJNS5_10UnderscoreES12_S12_EEEEENS5_13SM90_TMA_LOADENS5_14ComposedLayoutINS5_7SwizzleILi2ELi4ELi3EEENS5_18smem_ptr_flag_bitsILi8EEENSZ_INS6_IJNSC_ILi8EEESH_EEENS6_IJSH_SD_EEEEEEEvNS5_8identityES15_S1F_vS1G_EENS_8epilogue10collective18CollectiveEpilogueINS1I_31Sm100PtrArrayTmaWarpSpecializedILi4ELi2ELi32ELb1ELb0EEEJSI_NS6_IJNSZ_ISG_SD_EENSZ_INSC_ILi32EEESD_EEEEENS_6half_tEPNS6_IJSD_lSK_EEES1R_S1T_NS1I_6fusion15FusionCallbacksIS1M_NS1U_17LinearCombinationIS1R_fS1R_fLNS_15FloatRoundStyleE2EEESI_S1Q_JEEENS5_5SM1004TMEM4LOAD26SM100_TMEM_LOAD_16dp256b4xES15_NS16_INS17_ILi3ELi4ELi3EEENS19_ILi16EEENSZ_INS6_IJSH_S1B_EEENS6_IJSD_SH_EEEEEEENS5_17SM75_U16x8_LDSM_TENS5_14SM90_TMA_STOREES29_NS5_17SM90_U16x8_STSM_TENS5_39AutoVectorizingCopyWithAssumedAlignmentILi128EEEEEEvvEEEEvNT_6ParamsE --------------------------
	.section	.nv.constant0._ZN7cutlass13device_kernelINS_4gemm6kernel13GemmUniversalINS1_17GroupProblemShapeIN4cute5tupleIJiiiEEEEENS1_10collective13CollectiveMmaINS1_40MainloopSm100ArrayTmaUmmaWarpSpecializedILi11ELi8ELi4ENS6_IJNS5_1CILi1EEESD_SD_EEEEENS6_IJNSC_ILi128EEESG_NSC_ILi64EEEEEENS_12float_e4m3_tEPNS6_IJlSD_NSC_ILi0EEEEEESJ_SM_NS5_8TiledMMAINS5_8MMA_AtomIJNS5_10MMA_TraitsINS5_19SM100_MMA_F8F6F4_SSEJSJ_SJ_fSG_SG_NS5_17integral_constantINS5_4UMMA5MajorELST_0EEESU_NSR_INSS_7ScaleInELSV_0EEESW_EEEEEENS5_6LayoutISE_NS6_IJSK_SK_SK_EEEEENS6_IJNS5_10UnderscoreES12_S12_EEEEENS5_13SM90_TMA_LOADENS5_14ComposedLayoutINS5_7SwizzleILi2ELi4ELi3EEENS5_18smem_ptr_flag_bitsILi8EEENSZ_INS6_IJNSC_ILi8EEESH_EEENS6_IJSH_SD_EEEEEEEvNS5_8identityES15_S1F_vS1G_EENS_8epilogue10collective18CollectiveEpilogueINS1I_31Sm100PtrArrayTmaWarpSpecializedILi4ELi2ELi32ELb1ELb0EEEJSI_NS6_IJNSZ_ISG_SD_EENSZ_INSC_ILi32EEESD_EEEEENS_6half_tEPNS6_IJSD_lSK_EEES1R_S1T_NS1I_6fusion15FusionCallbacksIS1M_NS1U_17LinearCombinationIS1R_fS1R_fLNS_15FloatRoundStyleE2EEESI_S1Q_JEEENS5_5SM1004TMEM4LOAD26SM100_TMEM_LOAD_16dp256b4xES15_NS16_INS17_ILi3ELi4ELi3EEENS19_ILi16EEENSZ_INS6_IJSH_S1B_EEENS6_IJSD_SH_EEEEEEENS5_17SM75_U16x8_LDSM_TENS5_14SM90_TMA_STOREES29_NS5_17SM90_U16x8_STSM_TENS5_39AutoVectorizingCopyWithAssumedAlignmentILi128EEEEEEvvEEEEvNT_6ParamsE,"a",@progbits
	.sectionflags	@""
	.align	4
.nv.constant0._ZN7cutlass13device_kernelINS_4gemm6kernel13GemmUniversalINS1_17GroupProblemShapeIN4cute5tupleIJiiiEEEEENS1_10collective13CollectiveMmaINS1_40MainloopSm100ArrayTmaUmmaWarpSpecializedILi11ELi8ELi4ENS6_IJNS5_1CILi1EEESD_SD_EEEEENS6_IJNSC_ILi128EEESG_NSC_ILi64EEEEEENS_12float_e4m3_tEPNS6_IJlSD_NSC_ILi0EEEEEESJ_SM_NS5_8TiledMMAINS5_8MMA_AtomIJNS5_10MMA_TraitsINS5_19SM100_MMA_F8F6F4_SSEJSJ_SJ_fSG_SG_NS5_17integral_constantINS5_4UMMA5MajorELST_0EEESU_NSR_INSS_7ScaleInELSV_0EEESW_EEEEEENS5_6LayoutISE_NS6_IJSK_SK_SK_EEEEENS6_IJNS5_10UnderscoreES12_S12_EEEEENS5_13SM90_TMA_LOADENS5_14ComposedLayoutINS5_7SwizzleILi2ELi4ELi3EEENS5_18smem_ptr_flag_bitsILi8EEENSZ_INS6_IJNSC_ILi8EEESH_EEENS6_IJSH_SD_EEEEEEEvNS5_8identityES15_S1F_vS1G_EENS_8epilogue10collective18CollectiveEpilogueINS1I_31Sm100PtrArrayTmaWarpSpecializedILi4ELi2ELi32ELb1ELb0EEEJSI_NS6_IJNSZ_ISG_SD_EENSZ_INSC_ILi32EEESD_EEEEENS_6half_tEPNS6_IJSD_lSK_EEES1R_S1T_NS1I_6fusion15FusionCallbacksIS1M_NS1U_17LinearCombinationIS1R_fS1R_fLNS_15FloatRoundStyleE2EEESI_S1Q_JEEENS5_5SM1004TMEM4LOAD26SM100_TMEM_LOAD_16dp256b4xES15_NS16_INS17_ILi3ELi4ELi3EEENS19_ILi16EEENSZ_INS6_IJSH_S1B_EEENS6_IJSD_SH_EEEEEEENS5_17SM75_U16x8_LDSM_TENS5_14SM90_TMA_STOREES29_NS5_17SM90_U16x8_STSM_TENS5_39AutoVectorizingCopyWithAssumedAlignmentILi128EEEEEEvvEEEEvNT_6ParamsE:
	.zero		3200


//--------------------- SYMBOLS --------------------------

	.type		.nv.reservedSmem.offset0,@object
	.size		.nv.reservedSmem.offset0,0x4
	.type		.nv.reservedSmem.cap,@object
	.size		.nv.reservedSmem.cap,0x4
	.type		__assertfail,@function
